	.target	sm_90a

	.elftype	@"ET_EXEC"


//--------------------- .note.nv.tkinfo           --------------------------
	.section	.note.nv.tkinfo,"",@"SHT_NOTE"
	.sectionflags	@"SHF_NOTE_NV_TKINFO"
	.tkinfo
        /*0018*/ 	.word	0x00000002
        /*0030*/ 	.string	""
        /*0030*/ 	.string	"ptxas"
        /*0030*/ 	.string	"Cuda compilation tools, release 13.0, V13.0.88"
        /*0030*/ 	.string	"Build cuda_13.0.r13.0/compiler.36424714_0"
        /*0030*/ 	.string	"-arch sm_90a -m 64 "



//--------------------- .note.nv.cuinfo           --------------------------
	.section	.note.nv.cuinfo,"",@"SHT_NOTE"
	.sectionflags	@"SHF_NOTE_NV_CUINFO"
        /*0018*/ 	.short	0x0002
        /*001a*/ 	.short	0x005a
        /*001c*/ 	.short	0x0082
	.zero		2


//--------------------- .nv.info                  --------------------------
	.section	.nv.info,"",@"SHT_CUDA_INFO"
	.align	4


	//----- nvinfo : EIATTR_REGCOUNT
	.align		4
        /*0000*/ 	.byte	0x04, 0x2f
        /*0002*/ 	.short	(.L_29 - .L_28)
	.align		4
.L_28:
        /*0004*/ 	.word	index@(_ZN2at6native38_GLOBAL__N__9a469cfd_6_RNN_cu_eca79a6d6kernel17lstm_cell_forwardIddiLi1EEEvNS_4cuda6detail10TensorInfoIT_T1_EES9_S9_S9_S9_S9_S9_S9_S8_S8_)
        /*0008*/ 	.word	0x00000020


	//----- nvinfo : EIATTR_FRAME_SIZE
	.align		4
.L_29:
        /*000c*/ 	.byte	0x04, 0x11
        /*000e*/ 	.short	(.L_31 - .L_30)
	.align		4
.L_30:
        /*0010*/ 	.word	index@($__internal_44_$__cuda_sm20_dblrcp_rn_slowpath_v3)
        /*0014*/ 	.word	0x00000028


	//----- nvinfo : EIATTR_FRAME_SIZE
	.align		4
.L_31:
        /*0018*/ 	.byte	0x04, 0x11
        /*001a*/ 	.short	(.L_33 - .L_32)
	.align		4
.L_32:
        /*001c*/ 	.word	index@(_ZN2at6native38_GLOBAL__N__9a469cfd_6_RNN_cu_eca79a6d6kernel17lstm_cell_forwardIddiLi1EEEvNS_4cuda6detail10TensorInfoIT_T1_EES9_S9_S9_S9_S9_S9_S9_S8_S8_)
        /*0020*/ 	.word	0x00000028


	//----- nvinfo : EIATTR_REGCOUNT
	.align		4
.L_33:
        /*0024*/ 	.byte	0x04, 0x2f
        /*0026*/ 	.short	(.L_35 - .L_34)
	.align		4
.L_34:
        /*0028*/ 	.word	index@(_ZN2at6native38_GLOBAL__N__9a469cfd_6_RNN_cu_eca79a6d6kernel17lstm_cell_forwardIddiLi2EEEvNS_4cuda6detail10TensorInfoIT_T1_EES9_S9_S9_S9_S9_S9_S9_S8_S8_)
        /*002c*/ 	.word	0x00000020


	//----- nvinfo : EIATTR_FRAME_SIZE
	.align		4
.L_35:
        /*0030*/ 	.byte	0x04, 0x11
        /*0032*/ 	.short	(.L_37 - .L_36)
	.align		4
.L_36:
        /*0034*/ 	.word	index@($__internal_43_$__cuda_sm20_dblrcp_rn_slowpath_v3)
        /*0038*/ 	.word	0x00000078


	//----- nvinfo : EIATTR_FRAME_SIZE
	.align		4
.L_37:
        /*003c*/ 	.byte	0x04, 0x11
        /*003e*/ 	.short	(.L_39 - .L_38)
	.align		4
.L_38:
        /*0040*/ 	.word	index@(_ZN2at6native38_GLOBAL__N__9a469cfd_6_RNN_cu_eca79a6d6kernel17lstm_cell_forwardIddiLi2EEEvNS_4cuda6detail10TensorInfoIT_T1_EES9_S9_S9_S9_S9_S9_S9_S8_S8_)
        /*0044*/ 	.word	0x00000078


	//----- nvinfo : EIATTR_REGCOUNT
	.align		4
.L_39:
        /*0048*/ 	.byte	0x04, 0x2f
        /*004a*/ 	.short	(.L_41 - .L_40)
	.align		4
.L_40:
        /*004c*/ 	.word	index@(_ZN2at6native38_GLOBAL__N__9a469cfd_6_RNN_cu_eca79a6d6kernel17lstm_cell_forwardIddlLi1EEEvNS_4cuda6detail10TensorInfoIT_T1_EES9_S9_S9_S9_S9_S9_S9_S8_S8_)
        /*0050*/ 	.word	0x00000020


	//----- nvinfo : EIATTR_FRAME_SIZE
	.align		4
.L_41:
        /*0054*/ 	.byte	0x04, 0x11
        /*0056*/ 	.short	(.L_43 - .L_42)
	.align		4
.L_42:
        /*0058*/ 	.word	index@($__internal_42_$__cuda_sm20_div_s64)
        /*005c*/ 	.word	0x00000058


	//----- nvinfo : EIATTR_FRAME_SIZE
	.align		4
.L_43:
        /*0060*/ 	.byte	0x04, 0x11
        /*0062*/ 	.short	(.L_45 - .L_44)
	.align		4
.L_44:
        /*0064*/ 	.word	index@($__internal_41_$__cuda_sm20_dblrcp_rn_slowpath_v3)
        /*0068*/ 	.word	0x00000058


	//----- nvinfo : EIATTR_FRAME_SIZE
	.align		4
.L_45:
        /*006c*/ 	.byte	0x04, 0x11
        /*006e*/ 	.short	(.L_47 - .L_46)
	.align		4
.L_46:
        /*0070*/ 	.word	index@(_ZN2at6native38_GLOBAL__N__9a469cfd_6_RNN_cu_eca79a6d6kernel17lstm_cell_forwardIddlLi1EEEvNS_4cuda6detail10TensorInfoIT_T1_EES9_S9_S9_S9_S9_S9_S9_S8_S8_)
        /*0074*/ 	.word	0x00000058


	//----- nvinfo : EIATTR_REGCOUNT
	.align		4
.L_47:
        /*0078*/ 	.byte	0x04, 0x2f
        /*007a*/ 	.short	(.L_49 - .L_48)
	.align		4
.L_48:
        /*007c*/ 	.word	index@(_ZN2at6native38_GLOBAL__N__9a469cfd_6_RNN_cu_eca79a6d6kernel17lstm_cell_forwardIddlLi2EEEvNS_4cuda6detail10TensorInfoIT_T1_EES9_S9_S9_S9_S9_S9_S9_S8_S8_)
        /*0080*/ 	.word	0x00000020


	//----- nvinfo : EIATTR_FRAME_SIZE
	.align		4
.L_49:
        /*0084*/ 	.byte	0x04, 0x11
        /*0086*/ 	.short	(.L_51 - .L_50)
	.align		4
.L_50:
        /*0088*/ 	.word	index@($__internal_40_$__cuda_sm20_div_s64)
        /*008c*/ 	.word	0x00000070


	//----- nvinfo : EIATTR_FRAME_SIZE
	.align		4
.L_51:
        /*0090*/ 	.byte	0x04, 0x11
        /*0092*/ 	.short	(.L_53 - .L_52)
	.align		4
.L_52:
        /*0094*/ 	.word	index@($__internal_39_$__cuda_sm20_dblrcp_rn_slowpath_v3)
        /*0098*/ 	.word	0x00000070


	//----- nvinfo : EIATTR_FRAME_SIZE
	.align		4
.L_53:
        /*009c*/ 	.byte	0x04, 0x11
        /*009e*/ 	.short	(.L_55 - .L_54)
	.align		4
.L_54:
        /*00a0*/ 	.word	index@(_ZN2at6native38_GLOBAL__N__9a469cfd_6_RNN_cu_eca79a6d6kernel17lstm_cell_forwardIddlLi2EEEvNS_4cuda6detail10TensorInfoIT_T1_EES9_S9_S9_S9_S9_S9_S9_S8_S8_)
        /*00a4*/ 	.word	0x00000070


	//----- nvinfo : EIATTR_REGCOUNT
	.align		4
.L_55:
        /*00a8*/ 	.byte	0x04, 0x2f
        /*00aa*/ 	.short	(.L_57 - .L_56)
	.align		4
.L_56:
        /*00ac*/ 	.word	index@(_ZN2at6native38_GLOBAL__N__9a469cfd_6_RNN_cu_eca79a6d6kernel17lstm_cell_forwardIffiLi1EEEvNS_4cuda6detail10TensorInfoIT_T1_EES9_S9_S9_S9_S9_S9_S9_S8_S8_)
        /*00b0*/ 	.word	0x00000020


	//----- nvinfo : EIATTR_FRAME_SIZE
	.align		4
.L_57:
        /*00b4*/ 	.byte	0x04, 0x11
        /*00b6*/ 	.short	(.L_59 - .L_58)
	.align		4
.L_58:
        /*00b8*/ 	.word	index@(_ZN2at6native38_GLOBAL__N__9a469cfd_6_RNN_cu_eca79a6d6kernel17lstm_cell_forwardIffiLi1EEEvNS_4cuda6detail10TensorInfoIT_T1_EES9_S9_S9_S9_S9_S9_S9_S8_S8_)
        /*00bc*/ 	.word	0x00000000


	//----- nvinfo : EIATTR_REGCOUNT
	.align		4
.L_59:
        /*00c0*/ 	.byte	0x04, 0x2f
        /*00c2*/ 	.short	(.L_61 - .L_60)
	.align		4
.L_60:
        /*00c4*/ 	.word	index@(_ZN2at6native38_GLOBAL__N__9a469cfd_6_RNN_cu_eca79a6d6kernel17lstm_cell_forwardIffiLi2EEEvNS_4cuda6detail10TensorInfoIT_T1_EES9_S9_S9_S9_S9_S9_S9_S8_S8_)
        /*00c8*/ 	.word	0x00000020


	//----- nvinfo : EIATTR_FRAME_SIZE
	.align		4
.L_61:
        /*00cc*/ 	.byte	0x04, 0x11
        /*00ce*/ 	.short	(.L_63 - .L_62)
	.align		4
.L_62:
        /*00d0*/ 	.word	index@(_ZN2at6native38_GLOBAL__N__9a469cfd_6_RNN_cu_eca79a6d6kernel17lstm_cell_forwardIffiLi2EEEvNS_4cuda6detail10TensorInfoIT_T1_EES9_S9_S9_S9_S9_S9_S9_S8_S8_)
        /*00d4*/ 	.word	0x00000020


	//----- nvinfo : EIATTR_REGCOUNT
	.align		4
.L_63:
        /*00d8*/ 	.byte	0x04, 0x2f
        /*00da*/ 	.short	(.L_65 - .L_64)
	.align		4
.L_64:
        /*00dc*/ 	.word	index@(_ZN2at6native38_GLOBAL__N__9a469cfd_6_RNN_cu_eca79a6d6kernel17lstm_cell_forwardIfflLi1EEEvNS_4cuda6detail10TensorInfoIT_T1_EES9_S9_S9_S9_S9_S9_S9_S8_S8_)
        /*00e0*/ 	.word	0x00000020


	//----- nvinfo : EIATTR_FRAME_SIZE
	.align		4
.L_65:
        /*00e4*/ 	.byte	0x04, 0x11
        /*00e6*/ 	.short	(.L_67 - .L_66)
	.align		4
.L_66:
        /*00e8*/ 	.word	index@($__internal_38_$__cuda_sm20_div_u64)
        /*00ec*/ 	.word	0x00000000


	//----- nvinfo : EIATTR_FRAME_SIZE
	.align		4
.L_67:
        /*00f0*/ 	.byte	0x04, 0x11
        /*00f2*/ 	.short	(.L_69 - .L_68)
	.align		4
.L_68:
        /*00f4*/ 	.word	index@($__internal_37_$__cuda_sm20_div_s64)
        /*00f8*/ 	.word	0x00000000


	//----- nvinfo : EIATTR_FRAME_SIZE
	.align		4
.L_69:
        /*00fc*/ 	.byte	0x04, 0x11
        /*00fe*/ 	.short	(.L_71 - .L_70)
	.align		4
.L_70:
        /*0100*/ 	.word	index@(_ZN2at6native38_GLOBAL__N__9a469cfd_6_RNN_cu_eca79a6d6kernel17lstm_cell_forwardIfflLi1EEEvNS_4cuda6detail10TensorInfoIT_T1_EES9_S9_S9_S9_S9_S9_S9_S8_S8_)
        /*0104*/ 	.word	0x00000000


	//----- nvinfo : EIATTR_REGCOUNT
	.align		4
.L_71:
        /*0108*/ 	.byte	0x04, 0x2f
        /*010a*/ 	.short	(.L_73 - .L_72)
	.align		4
.L_72:
        /*010c*/ 	.word	index@(_ZN2at6native38_GLOBAL__N__9a469cfd_6_RNN_cu_eca79a6d6kernel17lstm_cell_forwardIfflLi2EEEvNS_4cuda6detail10TensorInfoIT_T1_EES9_S9_S9_S9_S9_S9_S9_S8_S8_)
        /*0110*/ 	.word	0x00000020


	//----- nvinfo : EIATTR_FRAME_SIZE
	.align		4
.L_73:
        /*0114*/ 	.byte	0x04, 0x11
        /*0116*/ 	.short	(.L_75 - .L_74)
	.align		4
.L_74:
        /*0118*/ 	.word	index@($__internal_36_$__cuda_sm20_div_s64)
        /*011c*/ 	.word	0x00000038


	//----- nvinfo : EIATTR_FRAME_SIZE
	.align		4
.L_75:
        /*0120*/ 	.byte	0x04, 0x11
        /*0122*/ 	.short	(.L_77 - .L_76)
	.align		4
.L_76:
        /*0124*/ 	.word	index@(_ZN2at6native38_GLOBAL__N__9a469cfd_6_RNN_cu_eca79a6d6kernel17lstm_cell_forwardIfflLi2EEEvNS_4cuda6detail10TensorInfoIT_T1_EES9_S9_S9_S9_S9_S9_S9_S8_S8_)
        /*0128*/ 	.word	0x00000038


	//----- nvinfo : EIATTR_REGCOUNT
	.align		4
.L_77:
        /*012c*/ 	.byte	0x04, 0x2f
        /*012e*/ 	.short	(.L_79 - .L_78)
	.align		4
.L_78:
        /*0130*/ 	.word	index@(_ZN2at6native38_GLOBAL__N__9a469cfd_6_RNN_cu_eca79a6d6kernel17lstm_cell_forwardIN3c104HalfEfiLi1EEEvNS_4cuda6detail10TensorInfoIT_T1_EESB_SB_SB_SB_SB_SB_SB_SA_SA_)
        /*0134*/ 	.word	0x00000020


	//----- nvinfo : EIATTR_FRAME_SIZE
	.align		4
.L_79:
        /*0138*/ 	.byte	0x04, 0x11
        /*013a*/ 	.short	(.L_81 - .L_80)
	.align		4
.L_80:
        /*013c*/ 	.word	index@(_ZN2at6native38_GLOBAL__N__9a469cfd_6_RNN_cu_eca79a6d6kernel17lstm_cell_forwardIN3c104HalfEfiLi1EEEvNS_4cuda6detail10TensorInfoIT_T1_EESB_SB_SB_SB_SB_SB_SB_SA_SA_)
        /*0140*/ 	.word	0x00000000


	//----- nvinfo : EIATTR_REGCOUNT
	.align		4
.L_81:
        /*0144*/ 	.byte	0x04, 0x2f
        /*0146*/ 	.short	(.L_83 - .L_82)
	.align		4
.L_82:
        /*0148*/ 	.word	index@(_ZN2at6native38_GLOBAL__N__9a469cfd_6_RNN_cu_eca79a6d6kernel17lstm_cell_forwardIN3c104HalfEfiLi2EEEvNS_4cuda6detail10TensorInfoIT_T1_EESB_SB_SB_SB_SB_SB_SB_SA_SA_)
        /*014c*/ 	.word	0x00000020


	//----- nvinfo : EIATTR_FRAME_SIZE
	.align		4
.L_83:
        /*0150*/ 	.byte	0x04, 0x11
        /*0152*/ 	.short	(.L_85 - .L_84)
	.align		4
.L_84:
        /*0154*/ 	.word	index@(_ZN2at6native38_GLOBAL__N__9a469cfd_6_RNN_cu_eca79a6d6kernel17lstm_cell_forwardIN3c104HalfEfiLi2EEEvNS_4cuda6detail10TensorInfoIT_T1_EESB_SB_SB_SB_SB_SB_SB_SA_SA_)
        /*0158*/ 	.word	0x00000010


	//----- nvinfo : EIATTR_REGCOUNT
	.align		4
.L_85:
        /*015c*/ 	.byte	0x04, 0x2f
        /*015e*/ 	.short	(.L_87 - .L_86)
	.align		4
.L_86:
        /*0160*/ 	.word	index@(_ZN2at6native38_GLOBAL__N__9a469cfd_6_RNN_cu_eca79a6d6kernel17lstm_cell_forwardIN3c104HalfEflLi1EEEvNS_4cuda6detail10TensorInfoIT_T1_EESB_SB_SB_SB_SB_SB_SB_SA_SA_)
        /*0164*/ 	.word	0x00000020


	//----- nvinfo : EIATTR_FRAME_SIZE
	.align		4
.L_87:
        /*0168*/ 	.byte	0x04, 0x11
        /*016a*/ 	.short	(.L_89 - .L_88)
	.align		4
.L_88:
        /*016c*/ 	.word	index@($__internal_35_$__cuda_sm20_div_s64)
        /*0170*/ 	.word	0x00000000


	//----- nvinfo : EIATTR_FRAME_SIZE
	.align		4
.L_89:
        /*0174*/ 	.byte	0x04, 0x11
        /*0176*/ 	.short	(.L_91 - .L_90)
	.align		4
.L_90:
        /*0178*/ 	.word	index@(_ZN2at6native38_GLOBAL__N__9a469cfd_6_RNN_cu_eca79a6d6kernel17lstm_cell_forwardIN3c104HalfEflLi1EEEvNS_4cuda6detail10TensorInfoIT_T1_EESB_SB_SB_SB_SB_SB_SB_SA_SA_)
        /*017c*/ 	.word	0x00000000


	//----- nvinfo : EIATTR_REGCOUNT
	.align		4
.L_91:
        /*0180*/ 	.byte	0x04, 0x2f
        /*0182*/ 	.short	(.L_93 - .L_92)
	.align		4
.L_92:
        /*0184*/ 	.word	index@(_ZN2at6native38_GLOBAL__N__9a469cfd_6_RNN_cu_eca79a6d6kernel17lstm_cell_forwardIN3c104HalfEflLi2EEEvNS_4cuda6detail10TensorInfoIT_T1_EESB_SB_SB_SB_SB_SB_SB_SA_SA_)
        /*0188*/ 	.word	0x00000020


	//----- nvinfo : EIATTR_FRAME_SIZE
	.align		4
.L_93:
        /*018c*/ 	.byte	0x04, 0x11
        /*018e*/ 	.short	(.L_95 - .L_94)
	.align		4
.L_94:
        /*0190*/ 	.word	index@($__internal_34_$__cuda_sm20_div_s64)
        /*0194*/ 	.word	0x00000060


	//----- nvinfo : EIATTR_FRAME_SIZE
	.align		4
.L_95:
        /*0198*/ 	.byte	0x04, 0x11
        /*019a*/ 	.short	(.L_97 - .L_96)
	.align		4
.L_96:
        /*019c*/ 	.word	index@(_ZN2at6native38_GLOBAL__N__9a469cfd_6_RNN_cu_eca79a6d6kernel17lstm_cell_forwardIN3c104HalfEflLi2EEEvNS_4cuda6detail10TensorInfoIT_T1_EESB_SB_SB_SB_SB_SB_SB_SA_SA_)
        /*01a0*/ 	.word	0x00000060


	//----- nvinfo : EIATTR_REGCOUNT
	.align		4
.L_97:
        /*01a4*/ 	.byte	0x04, 0x2f
        /*01a6*/ 	.short	(.L_99 - .L_98)
	.align		4
.L_98:
        /*01a8*/ 	.word	index@(_ZN2at6native38_GLOBAL__N__9a469cfd_6_RNN_cu_eca79a6d6kernel17lstm_cell_forwardIN3c108BFloat16EfiLi1EEEvNS_4cuda6detail10TensorInfoIT_T1_EESB_SB_SB_SB_SB_SB_SB_SA_SA_)
        /*01ac*/ 	.word	0x00000020


	//----- nvinfo : EIATTR_FRAME_SIZE
	.align		4
.L_99:
        /*01b0*/ 	.byte	0x04, 0x11
        /*01b2*/ 	.short	(.L_101 - .L_100)
	.align		4
.L_100:
        /*01b4*/ 	.word	index@(_ZN2at6native38_GLOBAL__N__9a469cfd_6_RNN_cu_eca79a6d6kernel17lstm_cell_forwardIN3c108BFloat16EfiLi1EEEvNS_4cuda6detail10TensorInfoIT_T1_EESB_SB_SB_SB_SB_SB_SB_SA_SA_)
        /*01b8*/ 	.word	0x00000000


	//----- nvinfo : EIATTR_REGCOUNT
	.align		4
.L_101:
        /*01bc*/ 	.byte	0x04, 0x2f
        /*01be*/ 	.short	(.L_103 - .L_102)
	.align		4
.L_102:
        /*01c0*/ 	.word	index@(_ZN2at6native38_GLOBAL__N__9a469cfd_6_RNN_cu_eca79a6d6kernel17lstm_cell_forwardIN3c108BFloat16EfiLi2EEEvNS_4cuda6detail10TensorInfoIT_T1_EESB_SB_SB_SB_SB_SB_SB_SA_SA_)
        /*01c4*/ 	.word	0x00000020


	//----- nvinfo : EIATTR_FRAME_SIZE
	.align		4
.L_103:
        /*01c8*/ 	.byte	0x04, 0x11
        /*01ca*/ 	.short	(.L_105 - .L_104)
	.align		4
.L_104:
        /*01cc*/ 	.word	index@(_ZN2at6native38_GLOBAL__N__9a469cfd_6_RNN_cu_eca79a6d6kernel17lstm_cell_forwardIN3c108BFloat16EfiLi2EEEvNS_4cuda6detail10TensorInfoIT_T1_EESB_SB_SB_SB_SB_SB_SB_SA_SA_)
        /*01d0*/ 	.word	0x00000010


	//----- nvinfo : EIATTR_REGCOUNT
	.align		4
.L_105:
        /*01d4*/ 	.byte	0x04, 0x2f
        /*01d6*/ 	.short	(.L_107 - .L_106)
	.align		4
.L_106:
        /*01d8*/ 	.word	index@(_ZN2at6native38_GLOBAL__N__9a469cfd_6_RNN_cu_eca79a6d6kernel17lstm_cell_forwardIN3c108BFloat16EflLi1EEEvNS_4cuda6detail10TensorInfoIT_T1_EESB_SB_SB_SB_SB_SB_SB_SA_SA_)
        /*01dc*/ 	.word	0x00000020


	//----- nvinfo : EIATTR_FRAME_SIZE
	.align		4
.L_107:
        /*01e0*/ 	.byte	0x04, 0x11
        /*01e2*/ 	.short	(.L_109 - .L_108)
	.align		4
.L_108:
        /*01e4*/ 	.word	index@($__internal_33_$__cuda_sm20_div_s64)
        /*01e8*/ 	.word	0x00000000


	//----- nvinfo : EIATTR_FRAME_SIZE
	.align		4
.L_109:
        /*01ec*/ 	.byte	0x04, 0x11
        /*01ee*/ 	.short	(.L_111 - .L_110)
	.align		4
.L_110:
        /*01f0*/ 	.word	index@(_ZN2at6native38_GLOBAL__N__9a469cfd_6_RNN_cu_eca79a6d6kernel17lstm_cell_forwardIN3c108BFloat16EflLi1EEEvNS_4cuda6detail10TensorInfoIT_T1_EESB_SB_SB_SB_SB_SB_SB_SA_SA_)
        /*01f4*/ 	.word	0x00000000


	//----- nvinfo : EIATTR_REGCOUNT
	.align		4
.L_111:
        /*01f8*/ 	.byte	0x04, 0x2f
        /*01fa*/ 	.short	(.L_113 - .L_112)
	.align		4
.L_112:
        /*01fc*/ 	.word	index@(_ZN2at6native38_GLOBAL__N__9a469cfd_6_RNN_cu_eca79a6d6kernel17lstm_cell_forwardIN3c108BFloat16EflLi2EEEvNS_4cuda6detail10TensorInfoIT_T1_EESB_SB_SB_SB_SB_SB_SB_SA_SA_)
        /*0200*/ 	.word	0x00000020


	//----- nvinfo : EIATTR_FRAME_SIZE
	.align		4
.L_113:
        /*0204*/ 	.byte	0x04, 0x11
        /*0206*/ 	.short	(.L_115 - .L_114)
	.align		4
.L_114:
        /*0208*/ 	.word	index@($__internal_32_$__cuda_sm20_div_s64)
        /*020c*/ 	.word	0x00000060


	//----- nvinfo : EIATTR_FRAME_SIZE
	.align		4
.L_115:
        /*0210*/ 	.byte	0x04, 0x11
        /*0212*/ 	.short	(.L_117 - .L_116)
	.align		4
.L_116:
        /*0214*/ 	.word	index@(_ZN2at6native38_GLOBAL__N__9a469cfd_6_RNN_cu_eca79a6d6kernel17lstm_cell_forwardIN3c108BFloat16EflLi2EEEvNS_4cuda6detail10TensorInfoIT_T1_EESB_SB_SB_SB_SB_SB_SB_SA_SA_)
        /*0218*/ 	.word	0x00000060


	//----- nvinfo : EIATTR_REGCOUNT
	.align		4
.L_117:
        /*021c*/ 	.byte	0x04, 0x2f
        /*021e*/ 	.short	(.L_119 - .L_118)
	.align		4
.L_118:
        /*0220*/ 	.word	index@(_ZN2at6native38_GLOBAL__N__9a469cfd_6_RNN_cu_eca79a6d6kernel18lstm_cell_backwardIddiLi1EEEvNS_4cuda6detail10TensorInfoIT_T1_EES9_S9_S9_S9_S9_S9_S8_S8_)
        /*0224*/ 	.word	0x00000020


	//----- nvinfo : EIATTR_FRAME_SIZE
	.align		4
.L_119:
        /*0228*/ 	.byte	0x04, 0x11
        /*022a*/ 	.short	(.L_121 - .L_120)
	.align		4
.L_120:
        /*022c*/ 	.word	index@(_ZN2at6native38_GLOBAL__N__9a469cfd_6_RNN_cu_eca79a6d6kernel18lstm_cell_backwardIddiLi1EEEvNS_4cuda6detail10TensorInfoIT_T1_EES9_S9_S9_S9_S9_S9_S8_S8_)
        /*0230*/ 	.word	0x00000000


	//----- nvinfo : EIATTR_REGCOUNT
	.align		4
.L_121:
        /*0234*/ 	.byte	0x04, 0x2f
        /*0236*/ 	.short	(.L_123 - .L_122)
	.align		4
.L_122:
        /*0238*/ 	.word	index@(_ZN2at6native38_GLOBAL__N__9a469cfd_6_RNN_cu_eca79a6d6kernel18lstm_cell_backwardIddiLi2EEEvNS_4cuda6detail10TensorInfoIT_T1_EES9_S9_S9_S9_S9_S9_S8_S8_)
        /*023c*/ 	.word	0x00000020


	//----- nvinfo : EIATTR_FRAME_SIZE
	.align		4
.L_123:
        /*0240*/ 	.byte	0x04, 0x11
        /*0242*/ 	.short	(.L_125 - .L_124)
	.align		4
.L_124:
        /*0244*/ 	.word	index@(_ZN2at6native38_GLOBAL__N__9a469cfd_6_RNN_cu_eca79a6d6kernel18lstm_cell_backwardIddiLi2EEEvNS_4cuda6detail10TensorInfoIT_T1_EES9_S9_S9_S9_S9_S9_S8_S8_)
        /*0248*/ 	.word	0x00000018


	//----- nvinfo : EIATTR_REGCOUNT
	.align		4
.L_125:
        /*024c*/ 	.byte	0x04, 0x2f
        /*024e*/ 	.short	(.L_127 - .L_126)
	.align		4
.L_126:
        /*0250*/ 	.word	index@(_ZN2at6native38_GLOBAL__N__9a469cfd_6_RNN_cu_eca79a6d6kernel18lstm_cell_backwardIddlLi1EEEvNS_4cuda6detail10TensorInfoIT_T1_EES9_S9_S9_S9_S9_S9_S8_S8_)
        /*0254*/ 	.word	0x00000020


	//----- nvinfo : EIATTR_FRAME_SIZE
	.align		4
.L_127:
        /*0258*/ 	.byte	0x04, 0x11
        /*025a*/ 	.short	(.L_129 - .L_128)
	.align		4
.L_128:
        /*025c*/ 	.word	index@($__internal_31_$__cuda_sm20_div_s64)
        /*0260*/ 	.word	0x00000030


	//----- nvinfo : EIATTR_FRAME_SIZE
	.align		4
.L_129:
        /*0264*/ 	.byte	0x04, 0x11
        /*0266*/ 	.short	(.L_131 - .L_130)
	.align		4
.L_130:
        /*0268*/ 	.word	index@(_ZN2at6native38_GLOBAL__N__9a469cfd_6_RNN_cu_eca79a6d6kernel18lstm_cell_backwardIddlLi1EEEvNS_4cuda6detail10TensorInfoIT_T1_EES9_S9_S9_S9_S9_S9_S8_S8_)
        /*026c*/ 	.word	0x00000030


	//----- nvinfo : EIATTR_REGCOUNT
	.align		4
.L_131:
        /*0270*/ 	.byte	0x04, 0x2f
        /*0272*/ 	.short	(.L_133 - .L_132)
	.align		4
.L_132:
        /*0274*/ 	.word	index@(_ZN2at6native38_GLOBAL__N__9a469cfd_6_RNN_cu_eca79a6d6kernel18lstm_cell_backwardIddlLi2EEEvNS_4cuda6detail10TensorInfoIT_T1_EES9_S9_S9_S9_S9_S9_S8_S8_)
        /*0278*/ 	.word	0x00000020


	//----- nvinfo : EIATTR_FRAME_SIZE
	.align		4
.L_133:
        /*027c*/ 	.byte	0x04, 0x11
        /*027e*/ 	.short	(.L_135 - .L_134)
	.align		4
.L_134:
        /*0280*/ 	.word	index@($__internal_30_$__cuda_sm20_div_s64)
        /*0284*/ 	.word	0x00000038


	//----- nvinfo : EIATTR_FRAME_SIZE
	.align		4
.L_135:
        /*0288*/ 	.byte	0x04, 0x11
        /*028a*/ 	.short	(.L_137 - .L_136)
	.align		4
.L_136:
        /*028c*/ 	.word	index@(_ZN2at6native38_GLOBAL__N__9a469cfd_6_RNN_cu_eca79a6d6kernel18lstm_cell_backwardIddlLi2EEEvNS_4cuda6detail10TensorInfoIT_T1_EES9_S9_S9_S9_S9_S9_S8_S8_)
        /*0290*/ 	.word	0x00000038


	//----- nvinfo : EIATTR_REGCOUNT
	.align		4
.L_137:
        /*0294*/ 	.byte	0x04, 0x2f
        /*0296*/ 	.short	(.L_139 - .L_138)
	.align		4
.L_138:
        /*0298*/ 	.word	index@(_ZN2at6native38_GLOBAL__N__9a469cfd_6_RNN_cu_eca79a6d6kernel18lstm_cell_backwardIffiLi1EEEvNS_4cuda6detail10TensorInfoIT_T1_EES9_S9_S9_S9_S9_S9_S8_S8_)
        /*029c*/ 	.word	0x00000020


	//----- nvinfo : EIATTR_FRAME_SIZE
	.align		4
.L_139:
        /*02a0*/ 	.byte	0x04, 0x11
        /*02a2*/ 	.short	(.L_141 - .L_140)
	.align		4
.L_140:
        /*02a4*/ 	.word	index@(_ZN2at6native38_GLOBAL__N__9a469cfd_6_RNN_cu_eca79a6d6kernel18lstm_cell_backwardIffiLi1EEEvNS_4cuda6detail10TensorInfoIT_T1_EES9_S9_S9_S9_S9_S9_S8_S8_)
        /*02a8*/ 	.word	0x00000000


	//----- nvinfo : EIATTR_REGCOUNT
	.align		4
.L_141:
        /*02ac*/ 	.byte	0x04, 0x2f
        /*02ae*/ 	.short	(.L_143 - .L_142)
	.align		4
.L_142:
        /*02b0*/ 	.word	index@(_ZN2at6native38_GLOBAL__N__9a469cfd_6_RNN_cu_eca79a6d6kernel18lstm_cell_backwardIffiLi2EEEvNS_4cuda6detail10TensorInfoIT_T1_EES9_S9_S9_S9_S9_S9_S8_S8_)
        /*02b4*/ 	.word	0x00000020


	//----- nvinfo : EIATTR_FRAME_SIZE
	.align		4
.L_143:
        /*02b8*/ 	.byte	0x04, 0x11
        /*02ba*/ 	.short	(.L_145 - .L_144)
	.align		4
.L_144:
        /*02bc*/ 	.word	index@(_ZN2at6native38_GLOBAL__N__9a469cfd_6_RNN_cu_eca79a6d6kernel18lstm_cell_backwardIffiLi2EEEvNS_4cuda6detail10TensorInfoIT_T1_EES9_S9_S9_S9_S9_S9_S8_S8_)
        /*02c0*/ 	.word	0x00000000


	//----- nvinfo : EIATTR_REGCOUNT
	.align		4
.L_145:
        /*02c4*/ 	.byte	0x04, 0x2f
        /*02c6*/ 	.short	(.L_147 - .L_146)
	.align		4
.L_146:
        /*02c8*/ 	.word	index@(_ZN2at6native38_GLOBAL__N__9a469cfd_6_RNN_cu_eca79a6d6kernel18lstm_cell_backwardIfflLi1EEEvNS_4cuda6detail10TensorInfoIT_T1_EES9_S9_S9_S9_S9_S9_S8_S8_)
        /*02cc*/ 	.word	0x00000020


	//----- nvinfo : EIATTR_FRAME_SIZE
	.align		4
.L_147:
        /*02d0*/ 	.byte	0x04, 0x11
        /*02d2*/ 	.short	(.L_149 - .L_148)
	.align		4
.L_148:
        /*02d4*/ 	.word	index@($__internal_29_$__cuda_sm20_div_u64)
        /*02d8*/ 	.word	0x00000000


	//----- nvinfo : EIATTR_FRAME_SIZE
	.align		4
.L_149:
        /*02dc*/ 	.byte	0x04, 0x11
        /*02de*/ 	.short	(.L_151 - .L_150)
	.align		4
.L_150:
        /*02e0*/ 	.word	index@($__internal_28_$__cuda_sm20_div_s64)
        /*02e4*/ 	.word	0x00000000


	//----- nvinfo : EIATTR_FRAME_SIZE
	.align		4
.L_151:
        /*02e8*/ 	.byte	0x04, 0x11
        /*02ea*/ 	.short	(.L_153 - .L_152)
	.align		4
.L_152:
        /*02ec*/ 	.word	index@(_ZN2at6native38_GLOBAL__N__9a469cfd_6_RNN_cu_eca79a6d6kernel18lstm_cell_backwardIfflLi1EEEvNS_4cuda6detail10TensorInfoIT_T1_EES9_S9_S9_S9_S9_S9_S8_S8_)
        /*02f0*/ 	.word	0x00000000


	//----- nvinfo : EIATTR_REGCOUNT
	.align		4
.L_153:
        /*02f4*/ 	.byte	0x04, 0x2f
        /*02f6*/ 	.short	(.L_155 - .L_154)
	.align		4
.L_154:
        /*02f8*/ 	.word	index@(_ZN2at6native38_GLOBAL__N__9a469cfd_6_RNN_cu_eca79a6d6kernel18lstm_cell_backwardIfflLi2EEEvNS_4cuda6detail10TensorInfoIT_T1_EES9_S9_S9_S9_S9_S9_S8_S8_)
        /*02fc*/ 	.word	0x00000020


	//----- nvinfo : EIATTR_FRAME_SIZE
	.align		4
.L_155:
        /*0300*/ 	.byte	0x04, 0x11
        /*0302*/ 	.short	(.L_157 - .L_156)
	.align		4
.L_156:
        /*0304*/ 	.word	index@($__internal_27_$__cuda_sm20_div_s64)
        /*0308*/ 	.word	0x00000020


	//----- nvinfo : EIATTR_FRAME_SIZE
	.align		4
.L_157:
        /*030c*/ 	.byte	0x04, 0x11
        /*030e*/ 	.short	(.L_159 - .L_158)
	.align		4
.L_158:
        /*0310*/ 	.word	index@(_ZN2at6native38_GLOBAL__N__9a469cfd_6_RNN_cu_eca79a6d6kernel18lstm_cell_backwardIfflLi2EEEvNS_4cuda6detail10TensorInfoIT_T1_EES9_S9_S9_S9_S9_S9_S8_S8_)
        /*0314*/ 	.word	0x00000020


	//----- nvinfo : EIATTR_REGCOUNT
	.align		4
.L_159:
        /*0318*/ 	.byte	0x04, 0x2f
        /*031a*/ 	.short	(.L_161 - .L_160)
	.align		4
.L_160:
        /*031c*/ 	.word	index@(_ZN2at6native38_GLOBAL__N__9a469cfd_6_RNN_cu_eca79a6d6kernel18lstm_cell_backwardIN3c104HalfEfiLi1EEEvNS_4cuda6detail10TensorInfoIT_T1_EESB_SB_SB_SB_SB_SB_SA_SA_)
        /*0320*/ 	.word	0x00000020


	//----- nvinfo : EIATTR_FRAME_SIZE
	.align		4
.L_161:
        /*0324*/ 	.byte	0x04, 0x11
        /*0326*/ 	.short	(.L_163 - .L_162)
	.align		4
.L_162:
        /*0328*/ 	.word	index@(_ZN2at6native38_GLOBAL__N__9a469cfd_6_RNN_cu_eca79a6d6kernel18lstm_cell_backwardIN3c104HalfEfiLi1EEEvNS_4cuda6detail10TensorInfoIT_T1_EESB_SB_SB_SB_SB_SB_SA_SA_)
        /*032c*/ 	.word	0x00000000


	//----- nvinfo : EIATTR_REGCOUNT
	.align		4
.L_163:
        /*0330*/ 	.byte	0x04, 0x2f
        /*0332*/ 	.short	(.L_165 - .L_164)
	.align		4
.L_164:
        /*0334*/ 	.word	index@(_ZN2at6native38_GLOBAL__N__9a469cfd_6_RNN_cu_eca79a6d6kernel18lstm_cell_backwardIN3c104HalfEfiLi2EEEvNS_4cuda6detail10TensorInfoIT_T1_EESB_SB_SB_SB_SB_SB_SA_SA_)
        /*0338*/ 	.word	0x00000020


	//----- nvinfo : EIATTR_FRAME_SIZE
	.align		4
.L_165:
        /*033c*/ 	.byte	0x04, 0x11
        /*033e*/ 	.short	(.L_167 - .L_166)
	.align		4
.L_166:
        /*0340*/ 	.word	index@(_ZN2at6native38_GLOBAL__N__9a469cfd_6_RNN_cu_eca79a6d6kernel18lstm_cell_backwardIN3c104HalfEfiLi2EEEvNS_4cuda6detail10TensorInfoIT_T1_EESB_SB_SB_SB_SB_SB_SA_SA_)
        /*0344*/ 	.word	0x00000000


	//----- nvinfo : EIATTR_REGCOUNT
	.align		4
.L_167:
        /*0348*/ 	.byte	0x04, 0x2f
        /*034a*/ 	.short	(.L_169 - .L_168)
	.align		4
.L_168:
        /*034c*/ 	.word	index@(_ZN2at6native38_GLOBAL__N__9a469cfd_6_RNN_cu_eca79a6d6kernel18lstm_cell_backwardIN3c104HalfEflLi1EEEvNS_4cuda6detail10TensorInfoIT_T1_EESB_SB_SB_SB_SB_SB_SA_SA_)
        /*0350*/ 	.word	0x0000001c


	//----- nvinfo : EIATTR_FRAME_SIZE
	.align		4
.L_169:
        /*0354*/ 	.byte	0x04, 0x11
        /*0356*/ 	.short	(.L_171 - .L_170)
	.align		4
.L_170:
        /*0358*/ 	.word	index@($__internal_26_$__cuda_sm20_div_s64)
        /*035c*/ 	.word	0x00000000


	//----- nvinfo : EIATTR_FRAME_SIZE
	.align		4
.L_171:
        /*0360*/ 	.byte	0x04, 0x11
        /*0362*/ 	.short	(.L_173 - .L_172)
	.align		4
.L_172:
        /*0364*/ 	.word	index@(_ZN2at6native38_GLOBAL__N__9a469cfd_6_RNN_cu_eca79a6d6kernel18lstm_cell_backwardIN3c104HalfEflLi1EEEvNS_4cuda6detail10TensorInfoIT_T1_EESB_SB_SB_SB_SB_SB_SA_SA_)
        /*0368*/ 	.word	0x00000000


	//----- nvinfo : EIATTR_REGCOUNT
	.align		4
.L_173:
        /*036c*/ 	.byte	0x04, 0x2f
        /*036e*/ 	.short	(.L_175 - .L_174)
	.align		4
.L_174:
        /*0370*/ 	.word	index@(_ZN2at6native38_GLOBAL__N__9a469cfd_6_RNN_cu_eca79a6d6kernel18lstm_cell_backwardIN3c104HalfEflLi2EEEvNS_4cuda6detail10TensorInfoIT_T1_EESB_SB_SB_SB_SB_SB_SA_SA_)
        /*0374*/ 	.word	0x00000020


	//----- nvinfo : EIATTR_FRAME_SIZE
	.align		4
.L_175:
        /*0378*/ 	.byte	0x04, 0x11
        /*037a*/ 	.short	(.L_177 - .L_176)
	.align		4
.L_176:
        /*037c*/ 	.word	index@($__internal_25_$__cuda_sm20_div_s64)
        /*0380*/ 	.word	0x00000038


	//----- nvinfo : EIATTR_FRAME_SIZE
	.align		4
.L_177:
        /*0384*/ 	.byte	0x04, 0x11
        /*0386*/ 	.short	(.L_179 - .L_178)
	.align		4
.L_178:
        /*0388*/ 	.word	index@(_ZN2at6native38_GLOBAL__N__9a469cfd_6_RNN_cu_eca79a6d6kernel18lstm_cell_backwardIN3c104HalfEflLi2EEEvNS_4cuda6detail10TensorInfoIT_T1_EESB_SB_SB_SB_SB_SB_SA_SA_)
        /*038c*/ 	.word	0x00000038


	//----- nvinfo : EIATTR_REGCOUNT
	.align		4
.L_179:
        /*0390*/ 	.byte	0x04, 0x2f
        /*0392*/ 	.short	(.L_181 - .L_180)
	.align		4
.L_180:
        /*0394*/ 	.word	index@(_ZN2at6native38_GLOBAL__N__9a469cfd_6_RNN_cu_eca79a6d6kernel18lstm_cell_backwardIN3c108BFloat16EfiLi1EEEvNS_4cuda6detail10TensorInfoIT_T1_EESB_SB_SB_SB_SB_SB_SA_SA_)
        /*0398*/ 	.word	0x00000020


	//----- nvinfo : EIATTR_FRAME_SIZE
	.align		4
.L_181:
        /*039c*/ 	.byte	0x04, 0x11
        /*039e*/ 	.short	(.L_183 - .L_182)
	.align		4
.L_182:
        /*03a0*/ 	.word	index@(_ZN2at6native38_GLOBAL__N__9a469cfd_6_RNN_cu_eca79a6d6kernel18lstm_cell_backwardIN3c108BFloat16EfiLi1EEEvNS_4cuda6detail10TensorInfoIT_T1_EESB_SB_SB_SB_SB_SB_SA_SA_)
        /*03a4*/ 	.word	0x00000000


	//----- nvinfo : EIATTR_REGCOUNT
	.align		4
.L_183:
        /*03a8*/ 	.byte	0x04, 0x2f
        /*03aa*/ 	.short	(.L_185 - .L_184)
	.align		4
.L_184:
        /*03ac*/ 	.word	index@(_ZN2at6native38_GLOBAL__N__9a469cfd_6_RNN_cu_eca79a6d6kernel18lstm_cell_backwardIN3c108BFloat16EfiLi2EEEvNS_4cuda6detail10TensorInfoIT_T1_EESB_SB_SB_SB_SB_SB_SA_SA_)
        /*03b0*/ 	.word	0x00000020


	//----- nvinfo : EIATTR_FRAME_SIZE
	.align		4
.L_185:
        /*03b4*/ 	.byte	0x04, 0x11
        /*03b6*/ 	.short	(.L_187 - .L_186)
	.align		4
.L_186:
        /*03b8*/ 	.word	index@(_ZN2at6native38_GLOBAL__N__9a469cfd_6_RNN_cu_eca79a6d6kernel18lstm_cell_backwardIN3c108BFloat16EfiLi2EEEvNS_4cuda6detail10TensorInfoIT_T1_EESB_SB_SB_SB_SB_SB_SA_SA_)
        /*03bc*/ 	.word	0x00000000


	//----- nvinfo : EIATTR_REGCOUNT
	.align		4
.L_187:
        /*03c0*/ 	.byte	0x04, 0x2f
        /*03c2*/ 	.short	(.L_189 - .L_188)
	.align		4
.L_188:
        /*03c4*/ 	.word	index@(_ZN2at6native38_GLOBAL__N__9a469cfd_6_RNN_cu_eca79a6d6kernel18lstm_cell_backwardIN3c108BFloat16EflLi1EEEvNS_4cuda6detail10TensorInfoIT_T1_EESB_SB_SB_SB_SB_SB_SA_SA_)
        /*03c8*/ 	.word	0x0000001c


	//----- nvinfo : EIATTR_FRAME_SIZE
	.align		4
.L_189:
        /*03cc*/ 	.byte	0x04, 0x11
        /*03ce*/ 	.short	(.L_191 - .L_190)
	.align		4
.L_190:
        /*03d0*/ 	.word	index@($__internal_24_$__cuda_sm20_div_s64)
        /*03d4*/ 	.word	0x00000000


	//----- nvinfo : EIATTR_FRAME_SIZE
	.align		4
.L_191:
        /*03d8*/ 	.byte	0x04, 0x11
        /*03da*/ 	.short	(.L_193 - .L_192)
	.align		4
.L_192:
        /*03dc*/ 	.word	index@(_ZN2at6native38_GLOBAL__N__9a469cfd_6_RNN_cu_eca79a6d6kernel18lstm_cell_backwardIN3c108BFloat16EflLi1EEEvNS_4cuda6detail10TensorInfoIT_T1_EESB_SB_SB_SB_SB_SB_SA_SA_)
        /*03e0*/ 	.word	0x00000000


	//----- nvinfo : EIATTR_REGCOUNT
	.align		4
.L_193:
        /*03e4*/ 	.byte	0x04, 0x2f
        /*03e6*/ 	.short	(.L_195 - .L_194)
	.align		4
.L_194:
        /*03e8*/ 	.word	index@(_ZN2at6native38_GLOBAL__N__9a469cfd_6_RNN_cu_eca79a6d6kernel18lstm_cell_backwardIN3c108BFloat16EflLi2EEEvNS_4cuda6detail10TensorInfoIT_T1_EESB_SB_SB_SB_SB_SB_SA_SA_)
        /*03ec*/ 	.word	0x00000020


	//----- nvinfo : EIATTR_FRAME_SIZE
	.align		4
.L_195:
        /*03f0*/ 	.byte	0x04, 0x11
        /*03f2*/ 	.short	(.L_197 - .L_196)
	.align		4
.L_196:
        /*03f4*/ 	.word	index@($__internal_23_$__cuda_sm20_div_s64)
        /*03f8*/ 	.word	0x00000038


	//----- nvinfo : EIATTR_FRAME_SIZE
	.align		4
.L_197:
        /*03fc*/ 	.byte	0x04, 0x11
        /*03fe*/ 	.short	(.L_199 - .L_198)
	.align		4
.L_198:
        /*0400*/ 	.word	index@(_ZN2at6native38_GLOBAL__N__9a469cfd_6_RNN_cu_eca79a6d6kernel18lstm_cell_backwardIN3c108BFloat16EflLi2EEEvNS_4cuda6detail10TensorInfoIT_T1_EESB_SB_SB_SB_SB_SB_SA_SA_)
        /*0404*/ 	.word	0x00000038


	//----- nvinfo : EIATTR_REGCOUNT
	.align		4
.L_199:
        /*0408*/ 	.byte	0x04, 0x2f
        /*040a*/ 	.short	(.L_201 - .L_200)
	.align		4
.L_200:
        /*040c*/ 	.word	index@(_ZN2at6native38_GLOBAL__N__9a469cfd_6_RNN_cu_eca79a6d6kernel16gru_cell_forwardIddiLi1EEEvNS_4cuda6detail10TensorInfoIT_T1_EES9_S9_S9_S9_S9_S9_S8_S8_)
        /*0410*/ 	.word	0x00000020


	//----- nvinfo : EIATTR_FRAME_SIZE
	.align		4
.L_201:
        /*0414*/ 	.byte	0x04, 0x11
        /*0416*/ 	.short	(.L_203 - .L_202)
	.align		4
.L_202:
        /*0418*/ 	.word	index@($__internal_22_$__cuda_sm20_dblrcp_rn_slowpath_v3)
        /*041c*/ 	.word	0x00000008


	//----- nvinfo : EIATTR_FRAME_SIZE
	.align		4
.L_203:
        /*0420*/ 	.byte	0x04, 0x11
        /*0422*/ 	.short	(.L_205 - .L_204)
	.align		4
.L_204:
        /*0424*/ 	.word	index@(_ZN2at6native38_GLOBAL__N__9a469cfd_6_RNN_cu_eca79a6d6kernel16gru_cell_forwardIddiLi1EEEvNS_4cuda6detail10TensorInfoIT_T1_EES9_S9_S9_S9_S9_S9_S8_S8_)
        /*0428*/ 	.word	0x00000008


	//----- nvinfo : EIATTR_REGCOUNT
	.align		4
.L_205:
        /*042c*/ 	.byte	0x04, 0x2f
        /*042e*/ 	.short	(.L_207 - .L_206)
	.align		4
.L_206:
        /*0430*/ 	.word	index@(_ZN2at6native38_GLOBAL__N__9a469cfd_6_RNN_cu_eca79a6d6kernel16gru_cell_forwardIddiLi2EEEvNS_4cuda6detail10TensorInfoIT_T1_EES9_S9_S9_S9_S9_S9_S8_S8_)
        /*0434*/ 	.word	0x00000020


	//----- nvinfo : EIATTR_FRAME_SIZE
	.align		4
.L_207:
        /*0438*/ 	.byte	0x04, 0x11
        /*043a*/ 	.short	(.L_209 - .L_208)
	.align		4
.L_208:
        /*043c*/ 	.word	index@($__internal_21_$__cuda_sm20_dblrcp_rn_slowpath_v3)
        /*0440*/ 	.word	0x00000040


	//----- nvinfo : EIATTR_FRAME_SIZE
	.align		4
.L_209:
        /*0444*/ 	.byte	0x04, 0x11
        /*0446*/ 	.short	(.L_211 - .L_210)
	.align		4
.L_210:
        /*0448*/ 	.word	index@(_ZN2at6native38_GLOBAL__N__9a469cfd_6_RNN_cu_eca79a6d6kernel16gru_cell_forwardIddiLi2EEEvNS_4cuda6detail10TensorInfoIT_T1_EES9_S9_S9_S9_S9_S9_S8_S8_)
        /*044c*/ 	.word	0x00000040


	//----- nvinfo : EIATTR_REGCOUNT
	.align		4
.L_211:
        /*0450*/ 	.byte	0x04, 0x2f
        /*0452*/ 	.short	(.L_213 - .L_212)
	.align		4
.L_212:
        /*0454*/ 	.word	index@(_ZN2at6native38_GLOBAL__N__9a469cfd_6_RNN_cu_eca79a6d6kernel16gru_cell_forwardIddlLi1EEEvNS_4cuda6detail10TensorInfoIT_T1_EES9_S9_S9_S9_S9_S9_S8_S8_)
        /*0458*/ 	.word	0x00000020


	//----- nvinfo : EIATTR_FRAME_SIZE
	.align		4
.L_213:
        /*045c*/ 	.byte	0x04, 0x11
        /*045e*/ 	.short	(.L_215 - .L_214)
	.align		4
.L_214:
        /*0460*/ 	.word	index@($__internal_20_$__cuda_sm20_div_s64)
        /*0464*/ 	.word	0x00000030


	//----- nvinfo : EIATTR_FRAME_SIZE
	.align		4
.L_215:
        /*0468*/ 	.byte	0x04, 0x11
        /*046a*/ 	.short	(.L_217 - .L_216)
	.align		4
.L_216:
        /*046c*/ 	.word	index@($__internal_19_$__cuda_sm20_dblrcp_rn_slowpath_v3)
        /*0470*/ 	.word	0x00000030


	//----- nvinfo : EIATTR_FRAME_SIZE
	.align		4
.L_217:
        /*0474*/ 	.byte	0x04, 0x11
        /*0476*/ 	.short	(.L_219 - .L_218)
	.align		4
.L_218:
        /*0478*/ 	.word	index@(_ZN2at6native38_GLOBAL__N__9a469cfd_6_RNN_cu_eca79a6d6kernel16gru_cell_forwardIddlLi1EEEvNS_4cuda6detail10TensorInfoIT_T1_EES9_S9_S9_S9_S9_S9_S8_S8_)
        /*047c*/ 	.word	0x00000030


	//----- nvinfo : EIATTR_REGCOUNT
	.align		4
.L_219:
        /*0480*/ 	.byte	0x04, 0x2f
        /*0482*/ 	.short	(.L_221 - .L_220)
	.align		4
.L_220:
        /*0484*/ 	.word	index@(_ZN2at6native38_GLOBAL__N__9a469cfd_6_RNN_cu_eca79a6d6kernel16gru_cell_forwardIddlLi2EEEvNS_4cuda6detail10TensorInfoIT_T1_EES9_S9_S9_S9_S9_S9_S8_S8_)
        /*0488*/ 	.word	0x00000020


	//----- nvinfo : EIATTR_FRAME_SIZE
	.align		4
.L_221:
        /*048c*/ 	.byte	0x04, 0x11
        /*048e*/ 	.short	(.L_223 - .L_222)
	.align		4
.L_222:
        /*0490*/ 	.word	index@($__internal_18_$__cuda_sm20_div_s64)
        /*0494*/ 	.word	0x00000038


	//----- nvinfo : EIATTR_FRAME_SIZE
	.align		4
.L_223:
        /*0498*/ 	.byte	0x04, 0x11
        /*049a*/ 	.short	(.L_225 - .L_224)
	.align		4
.L_224:
        /*049c*/ 	.word	index@($__internal_17_$__cuda_sm20_dblrcp_rn_slowpath_v3)
        /*04a0*/ 	.word	0x00000038


	//----- nvinfo : EIATTR_FRAME_SIZE
	.align		4
.L_225:
        /*04a4*/ 	.byte	0x04, 0x11
        /*04a6*/ 	.short	(.L_227 - .L_226)
	.align		4
.L_226:
        /*04a8*/ 	.word	index@(_ZN2at6native38_GLOBAL__N__9a469cfd_6_RNN_cu_eca79a6d6kernel16gru_cell_forwardIddlLi2EEEvNS_4cuda6detail10TensorInfoIT_T1_EES9_S9_S9_S9_S9_S9_S8_S8_)
        /*04ac*/ 	.word	0x00000038


	//----- nvinfo : EIATTR_REGCOUNT
	.align		4
.L_227:
        /*04b0*/ 	.byte	0x04, 0x2f
        /*04b2*/ 	.short	(.L_229 - .L_228)
	.align		4
.L_228:
        /*04b4*/ 	.word	index@(_ZN2at6native38_GLOBAL__N__9a469cfd_6_RNN_cu_eca79a6d6kernel16gru_cell_forwardIffiLi1EEEvNS_4cuda6detail10TensorInfoIT_T1_EES9_S9_S9_S9_S9_S9_S8_S8_)
        /*04b8*/ 	.word	0x0000001e


	//----- nvinfo : EIATTR_FRAME_SIZE
	.align		4
.L_229:
        /*04bc*/ 	.byte	0x04, 0x11
        /*04be*/ 	.short	(.L_231 - .L_230)
	.align		4
.L_230:
        /*04c0*/ 	.word	index@(_ZN2at6native38_GLOBAL__N__9a469cfd_6_RNN_cu_eca79a6d6kernel16gru_cell_forwardIffiLi1EEEvNS_4cuda6detail10TensorInfoIT_T1_EES9_S9_S9_S9_S9_S9_S8_S8_)
        /*04c4*/ 	.word	0x00000000


	//----- nvinfo : EIATTR_REGCOUNT
	.align		4
.L_231:
        /*04c8*/ 	.byte	0x04, 0x2f
        /*04ca*/ 	.short	(.L_233 - .L_232)
	.align		4
.L_232:
        /*04cc*/ 	.word	index@(_ZN2at6native38_GLOBAL__N__9a469cfd_6_RNN_cu_eca79a6d6kernel16gru_cell_forwardIffiLi2EEEvNS_4cuda6detail10TensorInfoIT_T1_EES9_S9_S9_S9_S9_S9_S8_S8_)
        /*04d0*/ 	.word	0x00000020


	//----- nvinfo : EIATTR_FRAME_SIZE
	.align		4
.L_233:
        /*04d4*/ 	.byte	0x04, 0x11
        /*04d6*/ 	.short	(.L_235 - .L_234)
	.align		4
.L_234:
        /*04d8*/ 	.word	index@(_ZN2at6native38_GLOBAL__N__9a469cfd_6_RNN_cu_eca79a6d6kernel16gru_cell_forwardIffiLi2EEEvNS_4cuda6detail10TensorInfoIT_T1_EES9_S9_S9_S9_S9_S9_S8_S8_)
        /*04dc*/ 	.word	0x00000000


	//----- nvinfo : EIATTR_REGCOUNT
	.align		4
.L_235:
        /*04e0*/ 	.byte	0x04, 0x2f
        /*04e2*/ 	.short	(.L_237 - .L_236)
	.align		4
.L_236:
        /*04e4*/ 	.word	index@(_ZN2at6native38_GLOBAL__N__9a469cfd_6_RNN_cu_eca79a6d6kernel16gru_cell_forwardIfflLi1EEEvNS_4cuda6detail10TensorInfoIT_T1_EES9_S9_S9_S9_S9_S9_S8_S8_)
        /*04e8*/ 	.word	0x00000020


	//----- nvinfo : EIATTR_FRAME_SIZE
	.align		4
.L_237:
        /*04ec*/ 	.byte	0x04, 0x11
        /*04ee*/ 	.short	(.L_239 - .L_238)
	.align		4
.L_238:
        /*04f0*/ 	.word	index@($__internal_16_$__cuda_sm20_div_u64)
        /*04f4*/ 	.word	0x00000000


	//----- nvinfo : EIATTR_FRAME_SIZE
	.align		4
.L_239:
        /*04f8*/ 	.byte	0x04, 0x11
        /*04fa*/ 	.short	(.L_241 - .L_240)
	.align		4
.L_240:
        /*04fc*/ 	.word	index@($__internal_15_$__cuda_sm20_div_s64)
        /*0500*/ 	.word	0x00000000


	//----- nvinfo : EIATTR_FRAME_SIZE
	.align		4
.L_241:
        /*0504*/ 	.byte	0x04, 0x11
        /*0506*/ 	.short	(.L_243 - .L_242)
	.align		4
.L_242:
        /*0508*/ 	.word	index@(_ZN2at6native38_GLOBAL__N__9a469cfd_6_RNN_cu_eca79a6d6kernel16gru_cell_forwardIfflLi1EEEvNS_4cuda6detail10TensorInfoIT_T1_EES9_S9_S9_S9_S9_S9_S8_S8_)
        /*050c*/ 	.word	0x00000000


	//----- nvinfo : EIATTR_REGCOUNT
	.align		4
.L_243:
        /*0510*/ 	.byte	0x04, 0x2f
        /*0512*/ 	.short	(.L_245 - .L_244)
	.align		4
.L_244:
        /*0514*/ 	.word	index@(_ZN2at6native38_GLOBAL__N__9a469cfd_6_RNN_cu_eca79a6d6kernel16gru_cell_forwardIfflLi2EEEvNS_4cuda6detail10TensorInfoIT_T1_EES9_S9_S9_S9_S9_S9_S8_S8_)
        /*0518*/ 	.word	0x00000020


	//----- nvinfo : EIATTR_FRAME_SIZE
	.align		4
.L_245:
        /*051c*/ 	.byte	0x04, 0x11
        /*051e*/ 	.short	(.L_247 - .L_246)
	.align		4
.L_246:
        /*0520*/ 	.word	index@($__internal_14_$__cuda_sm20_div_s64)
        /*0524*/ 	.word	0x00000008


	//----- nvinfo : EIATTR_FRAME_SIZE
	.align		4
.L_247:
        /*0528*/ 	.byte	0x04, 0x11
        /*052a*/ 	.short	(.L_249 - .L_248)
	.align		4
.L_248:
        /*052c*/ 	.word	index@(_ZN2at6native38_GLOBAL__N__9a469cfd_6_RNN_cu_eca79a6d6kernel16gru_cell_forwardIfflLi2EEEvNS_4cuda6detail10TensorInfoIT_T1_EES9_S9_S9_S9_S9_S9_S8_S8_)
        /*0530*/ 	.word	0x00000008


	//----- nvinfo : EIATTR_REGCOUNT
	.align		4
.L_249:
        /*0534*/ 	.byte	0x04, 0x2f
        /*0536*/ 	.short	(.L_251 - .L_250)
	.align		4
.L_250:
        /*0538*/ 	.word	index@(_ZN2at6native38_GLOBAL__N__9a469cfd_6_RNN_cu_eca79a6d6kernel16gru_cell_forwardIN3c104HalfEfiLi1EEEvNS_4cuda6detail10TensorInfoIT_T1_EESB_SB_SB_SB_SB_SB_SA_SA_)
        /*053c*/ 	.word	0x00000020


	//----- nvinfo : EIATTR_FRAME_SIZE
	.align		4
.L_251:
        /*0540*/ 	.byte	0x04, 0x11
        /*0542*/ 	.short	(.L_253 - .L_252)
	.align		4
.L_252:
        /*0544*/ 	.word	index@(_ZN2at6native38_GLOBAL__N__9a469cfd_6_RNN_cu_eca79a6d6kernel16gru_cell_forwardIN3c104HalfEfiLi1EEEvNS_4cuda6detail10TensorInfoIT_T1_EESB_SB_SB_SB_SB_SB_SA_SA_)
        /*0548*/ 	.word	0x00000000


	//----- nvinfo : EIATTR_REGCOUNT
	.align		4
.L_253:
        /*054c*/ 	.byte	0x04, 0x2f
        /*054e*/ 	.short	(.L_255 - .L_254)
	.align		4
.L_254:
        /*0550*/ 	.word	index@(_ZN2at6native38_GLOBAL__N__9a469cfd_6_RNN_cu_eca79a6d6kernel16gru_cell_forwardIN3c104HalfEfiLi2EEEvNS_4cuda6detail10TensorInfoIT_T1_EESB_SB_SB_SB_SB_SB_SA_SA_)
        /*0554*/ 	.word	0x00000020


	//----- nvinfo : EIATTR_FRAME_SIZE
	.align		4
.L_255:
        /*0558*/ 	.byte	0x04, 0x11
        /*055a*/ 	.short	(.L_257 - .L_256)
	.align		4
.L_256:
        /*055c*/ 	.word	index@(_ZN2at6native38_GLOBAL__N__9a469cfd_6_RNN_cu_eca79a6d6kernel16gru_cell_forwardIN3c104HalfEfiLi2EEEvNS_4cuda6detail10TensorInfoIT_T1_EESB_SB_SB_SB_SB_SB_SA_SA_)
        /*0560*/ 	.word	0x00000000


	//----- nvinfo : EIATTR_REGCOUNT
	.align		4
.L_257:
        /*0564*/ 	.byte	0x04, 0x2f
        /*0566*/ 	.short	(.L_259 - .L_258)
	.align		4
.L_258:
        /*0568*/ 	.word	index@(_ZN2at6native38_GLOBAL__N__9a469cfd_6_RNN_cu_eca79a6d6kernel16gru_cell_forwardIN3c104HalfEflLi1EEEvNS_4cuda6detail10TensorInfoIT_T1_EESB_SB_SB_SB_SB_SB_SA_SA_)
        /*056c*/ 	.word	0x00000020


	//----- nvinfo : EIATTR_FRAME_SIZE
	.align		4
.L_259:
        /*0570*/ 	.byte	0x04, 0x11
        /*0572*/ 	.short	(.L_261 - .L_260)
	.align		4
.L_260:
        /*0574*/ 	.word	index@($__internal_13_$__cuda_sm20_div_s64)
        /*0578*/ 	.word	0x00000000


	//----- nvinfo : EIATTR_FRAME_SIZE
	.align		4
.L_261:
        /*057c*/ 	.byte	0x04, 0x11
        /*057e*/ 	.short	(.L_263 - .L_262)
	.align		4
.L_262:
        /*0580*/ 	.word	index@(_ZN2at6native38_GLOBAL__N__9a469cfd_6_RNN_cu_eca79a6d6kernel16gru_cell_forwardIN3c104HalfEflLi1EEEvNS_4cuda6detail10TensorInfoIT_T1_EESB_SB_SB_SB_SB_SB_SA_SA_)
        /*0584*/ 	.word	0x00000000


	//----- nvinfo : EIATTR_REGCOUNT
	.align		4
.L_263:
        /*0588*/ 	.byte	0x04, 0x2f
        /*058a*/ 	.short	(.L_265 - .L_264)
	.align		4
.L_264:
        /*058c*/ 	.word	index@(_ZN2at6native38_GLOBAL__N__9a469cfd_6_RNN_cu_eca79a6d6kernel16gru_cell_forwardIN3c104HalfEflLi2EEEvNS_4cuda6detail10TensorInfoIT_T1_EESB_SB_SB_SB_SB_SB_SA_SA_)
        /*0590*/ 	.word	0x00000020


	//----- nvinfo : EIATTR_FRAME_SIZE
	.align		4
.L_265:
        /*0594*/ 	.byte	0x04, 0x11
        /*0596*/ 	.short	(.L_267 - .L_266)
	.align		4
.L_266:
        /*0598*/ 	.word	index@($__internal_12_$__cuda_sm20_div_s64)
        /*059c*/ 	.word	0x00000008


	//----- nvinfo : EIATTR_FRAME_SIZE
	.align		4
.L_267:
        /*05a0*/ 	.byte	0x04, 0x11
        /*05a2*/ 	.short	(.L_269 - .L_268)
	.align		4
.L_268:
        /*05a4*/ 	.word	index@(_ZN2at6native38_GLOBAL__N__9a469cfd_6_RNN_cu_eca79a6d6kernel16gru_cell_forwardIN3c104HalfEflLi2EEEvNS_4cuda6detail10TensorInfoIT_T1_EESB_SB_SB_SB_SB_SB_SA_SA_)
        /*05a8*/ 	.word	0x00000008


	//----- nvinfo : EIATTR_REGCOUNT
	.align		4
.L_269:
        /*05ac*/ 	.byte	0x04, 0x2f
        /*05ae*/ 	.short	(.L_271 - .L_270)
	.align		4
.L_270:
        /*05b0*/ 	.word	index@(_ZN2at6native38_GLOBAL__N__9a469cfd_6_RNN_cu_eca79a6d6kernel16gru_cell_forwardIN3c108BFloat16EfiLi1EEEvNS_4cuda6detail10TensorInfoIT_T1_EESB_SB_SB_SB_SB_SB_SA_SA_)
        /*05b4*/ 	.word	0x00000020


	//----- nvinfo : EIATTR_FRAME_SIZE
	.align		4
.L_271:
        /*05b8*/ 	.byte	0x04, 0x11
        /*05ba*/ 	.short	(.L_273 - .L_272)
	.align		4
.L_272:
        /*05bc*/ 	.word	index@(_ZN2at6native38_GLOBAL__N__9a469cfd_6_RNN_cu_eca79a6d6kernel16gru_cell_forwardIN3c108BFloat16EfiLi1EEEvNS_4cuda6detail10TensorInfoIT_T1_EESB_SB_SB_SB_SB_SB_SA_SA_)
        /*05c0*/ 	.word	0x00000000


	//----- nvinfo : EIATTR_REGCOUNT
	.align		4
.L_273:
        /*05c4*/ 	.byte	0x04, 0x2f
        /*05c6*/ 	.short	(.L_275 - .L_274)
	.align		4
.L_274:
        /*05c8*/ 	.word	index@(_ZN2at6native38_GLOBAL__N__9a469cfd_6_RNN_cu_eca79a6d6kernel16gru_cell_forwardIN3c108BFloat16EfiLi2EEEvNS_4cuda6detail10TensorInfoIT_T1_EESB_SB_SB_SB_SB_SB_SA_SA_)
        /*05cc*/ 	.word	0x00000020


	//----- nvinfo : EIATTR_FRAME_SIZE
	.align		4
.L_275:
        /*05d0*/ 	.byte	0x04, 0x11
        /*05d2*/ 	.short	(.L_277 - .L_276)
	.align		4
.L_276:
        /*05d4*/ 	.word	index@(_ZN2at6native38_GLOBAL__N__9a469cfd_6_RNN_cu_eca79a6d6kernel16gru_cell_forwardIN3c108BFloat16EfiLi2EEEvNS_4cuda6detail10TensorInfoIT_T1_EESB_SB_SB_SB_SB_SB_SA_SA_)
        /*05d8*/ 	.word	0x00000000


	//----- nvinfo : EIATTR_REGCOUNT
	.align		4
.L_277:
        /*05dc*/ 	.byte	0x04, 0x2f
        /*05de*/ 	.short	(.L_279 - .L_278)
	.align		4
.L_278:
        /*05e0*/ 	.word	index@(_ZN2at6native38_GLOBAL__N__9a469cfd_6_RNN_cu_eca79a6d6kernel16gru_cell_forwardIN3c108BFloat16EflLi1EEEvNS_4cuda6detail10TensorInfoIT_T1_EESB_SB_SB_SB_SB_SB_SA_SA_)
        /*05e4*/ 	.word	0x00000020


	//----- nvinfo : EIATTR_FRAME_SIZE
	.align		4
.L_279:
        /*05e8*/ 	.byte	0x04, 0x11
        /*05ea*/ 	.short	(.L_281 - .L_280)
	.align		4
.L_280:
        /*05ec*/ 	.word	index@($__internal_11_$__cuda_sm20_div_s64)
        /*05f0*/ 	.word	0x00000000


	//----- nvinfo : EIATTR_FRAME_SIZE
	.align		4
.L_281:
        /*05f4*/ 	.byte	0x04, 0x11
        /*05f6*/ 	.short	(.L_283 - .L_282)
	.align		4
.L_282:
        /*05f8*/ 	.word	index@(_ZN2at6native38_GLOBAL__N__9a469cfd_6_RNN_cu_eca79a6d6kernel16gru_cell_forwardIN3c108BFloat16EflLi1EEEvNS_4cuda6detail10TensorInfoIT_T1_EESB_SB_SB_SB_SB_SB_SA_SA_)
        /*05fc*/ 	.word	0x00000000


	//----- nvinfo : EIATTR_REGCOUNT
	.align		4
.L_283:
        /*0600*/ 	.byte	0x04, 0x2f
        /*0602*/ 	.short	(.L_285 - .L_284)
	.align		4
.L_284:
        /*0604*/ 	.word	index@(_ZN2at6native38_GLOBAL__N__9a469cfd_6_RNN_cu_eca79a6d6kernel16gru_cell_forwardIN3c108BFloat16EflLi2EEEvNS_4cuda6detail10TensorInfoIT_T1_EESB_SB_SB_SB_SB_SB_SA_SA_)
        /*0608*/ 	.word	0x00000020


	//----- nvinfo : EIATTR_FRAME_SIZE
	.align		4
.L_285:
        /*060c*/ 	.byte	0x04, 0x11
        /*060e*/ 	.short	(.L_287 - .L_286)
	.align		4
.L_286:
        /*0610*/ 	.word	index@($__internal_10_$__cuda_sm20_div_s64)
        /*0614*/ 	.word	0x00000008


	//----- nvinfo : EIATTR_FRAME_SIZE
	.align		4
.L_287:
        /*0618*/ 	.byte	0x04, 0x11
        /*061a*/ 	.short	(.L_289 - .L_288)
	.align		4
.L_288:
        /*061c*/ 	.word	index@(_ZN2at6native38_GLOBAL__N__9a469cfd_6_RNN_cu_eca79a6d6kernel16gru_cell_forwardIN3c108BFloat16EflLi2EEEvNS_4cuda6detail10TensorInfoIT_T1_EESB_SB_SB_SB_SB_SB_SA_SA_)
        /*0620*/ 	.word	0x00000008


	//----- nvinfo : EIATTR_REGCOUNT
	.align		4
.L_289:
        /*0624*/ 	.byte	0x04, 0x2f
        /*0626*/ 	.short	(.L_291 - .L_290)
	.align		4
.L_290:
        /*0628*/ 	.word	index@(_ZN2at6native38_GLOBAL__N__9a469cfd_6_RNN_cu_eca79a6d6kernel17gru_cell_backwardIddiLi1EEEvNS_4cuda6detail10TensorInfoIT_T1_EES9_S9_S9_S9_S8_S8_)
        /*062c*/ 	.word	0x00000020


	//----- nvinfo : EIATTR_FRAME_SIZE
	.align		4
.L_291:
        /*0630*/ 	.byte	0x04, 0x11
        /*0632*/ 	.short	(.L_293 - .L_292)
	.align		4
.L_292:
        /*0634*/ 	.word	index@(_ZN2at6native38_GLOBAL__N__9a469cfd_6_RNN_cu_eca79a6d6kernel17gru_cell_backwardIddiLi1EEEvNS_4cuda6detail10TensorInfoIT_T1_EES9_S9_S9_S9_S8_S8_)
        /*0638*/ 	.word	0x00000000


	//----- nvinfo : EIATTR_REGCOUNT
	.align		4
.L_293:
        /*063c*/ 	.byte	0x04, 0x2f
        /*063e*/ 	.short	(.L_295 - .L_294)
	.align		4
.L_294:
        /*0640*/ 	.word	index@(_ZN2at6native38_GLOBAL__N__9a469cfd_6_RNN_cu_eca79a6d6kernel17gru_cell_backwardIddiLi2EEEvNS_4cuda6detail10TensorInfoIT_T1_EES9_S9_S9_S9_S8_S8_)
        /*0644*/ 	.word	0x00000020


	//----- nvinfo : EIATTR_FRAME_SIZE
	.align		4
.L_295:
        /*0648*/ 	.byte	0x04, 0x11
        /*064a*/ 	.short	(.L_297 - .L_296)
	.align		4
.L_296:
        /*064c*/ 	.word	index@(_ZN2at6native38_GLOBAL__N__9a469cfd_6_RNN_cu_eca79a6d6kernel17gru_cell_backwardIddiLi2EEEvNS_4cuda6detail10TensorInfoIT_T1_EES9_S9_S9_S9_S8_S8_)
        /*0650*/ 	.word	0x00000008


	//----- nvinfo : EIATTR_REGCOUNT
	.align		4
.L_297:
        /*0654*/ 	.byte	0x04, 0x2f
        /*0656*/ 	.short	(.L_299 - .L_298)
	.align		4
.L_298:
        /*0658*/ 	.word	index@(_ZN2at6native38_GLOBAL__N__9a469cfd_6_RNN_cu_eca79a6d6kernel17gru_cell_backwardIddlLi1EEEvNS_4cuda6detail10TensorInfoIT_T1_EES9_S9_S9_S9_S8_S8_)
        /*065c*/ 	.word	0x00000020


	//----- nvinfo : EIATTR_FRAME_SIZE
	.align		4
.L_299:
        /*0660*/ 	.byte	0x04, 0x11
        /*0662*/ 	.short	(.L_301 - .L_300)
	.align		4
.L_300:
        /*0664*/ 	.word	index@($__internal_9_$__cuda_sm20_div_u64)
        /*0668*/ 	.word	0x00000028


	//----- nvinfo : EIATTR_FRAME_SIZE
	.align		4
.L_301:
        /*066c*/ 	.byte	0x04, 0x11
        /*066e*/ 	.short	(.L_303 - .L_302)
	.align		4
.L_302:
        /*0670*/ 	.word	index@($__internal_8_$__cuda_sm20_div_s64)
        /*0674*/ 	.word	0x00000028


	//----- nvinfo : EIATTR_FRAME_SIZE
	.align		4
.L_303:
        /*0678*/ 	.byte	0x04, 0x11
        /*067a*/ 	.short	(.L_305 - .L_304)
	.align		4
.L_304:
        /*067c*/ 	.word	index@(_ZN2at6native38_GLOBAL__N__9a469cfd_6_RNN_cu_eca79a6d6kernel17gru_cell_backwardIddlLi1EEEvNS_4cuda6detail10TensorInfoIT_T1_EES9_S9_S9_S9_S8_S8_)
        /*0680*/ 	.word	0x00000028


	//----- nvinfo : EIATTR_REGCOUNT
	.align		4
.L_305:
        /*0684*/ 	.byte	0x04, 0x2f
        /*0686*/ 	.short	(.L_307 - .L_306)
	.align		4
.L_306:
        /*0688*/ 	.word	index@(_ZN2at6native38_GLOBAL__N__9a469cfd_6_RNN_cu_eca79a6d6kernel17gru_cell_backwardIddlLi2EEEvNS_4cuda6detail10TensorInfoIT_T1_EES9_S9_S9_S9_S8_S8_)
        /*068c*/ 	.word	0x00000020


	//----- nvinfo : EIATTR_FRAME_SIZE
	.align		4
.L_307:
        /*0690*/ 	.byte	0x04, 0x11
        /*0692*/ 	.short	(.L_309 - .L_308)
	.align		4
.L_308:
        /*0694*/ 	.word	index@($__internal_7_$__cuda_sm20_div_s64)
        /*0698*/ 	.word	0x00000010


	//----- nvinfo : EIATTR_FRAME_SIZE
	.align		4
.L_309:
        /*069c*/ 	.byte	0x04, 0x11
        /*069e*/ 	.short	(.L_311 - .L_310)
	.align		4
.L_310:
        /*06a0*/ 	.word	index@(_ZN2at6native38_GLOBAL__N__9a469cfd_6_RNN_cu_eca79a6d6kernel17gru_cell_backwardIddlLi2EEEvNS_4cuda6detail10TensorInfoIT_T1_EES9_S9_S9_S9_S8_S8_)
        /*06a4*/ 	.word	0x00000010


	//----- nvinfo : EIATTR_REGCOUNT
	.align		4
.L_311:
        /*06a8*/ 	.byte	0x04, 0x2f
        /*06aa*/ 	.short	(.L_313 - .L_312)
	.align		4
.L_312:
        /*06ac*/ 	.word	index@(_ZN2at6native38_GLOBAL__N__9a469cfd_6_RNN_cu_eca79a6d6kernel17gru_cell_backwardIffiLi1EEEvNS_4cuda6detail10TensorInfoIT_T1_EES9_S9_S9_S9_S8_S8_)
        /*06b0*/ 	.word	0x00000020


	//----- nvinfo : EIATTR_FRAME_SIZE
	.align		4
.L_313:
        /*06b4*/ 	.byte	0x04, 0x11
        /*06b6*/ 	.short	(.L_315 - .L_314)
	.align		4
.L_314:
        /*06b8*/ 	.word	index@(_ZN2at6native38_GLOBAL__N__9a469cfd_6_RNN_cu_eca79a6d6kernel17gru_cell_backwardIffiLi1EEEvNS_4cuda6detail10TensorInfoIT_T1_EES9_S9_S9_S9_S8_S8_)
        /*06bc*/ 	.word	0x00000000


	//----- nvinfo : EIATTR_REGCOUNT
	.align		4
.L_315:
        /*06c0*/ 	.byte	0x04, 0x2f
        /*06c2*/ 	.short	(.L_317 - .L_316)
	.align		4
.L_316:
        /*06c4*/ 	.word	index@(_ZN2at6native38_GLOBAL__N__9a469cfd_6_RNN_cu_eca79a6d6kernel17gru_cell_backwardIffiLi2EEEvNS_4cuda6detail10TensorInfoIT_T1_EES9_S9_S9_S9_S8_S8_)
        /*06c8*/ 	.word	0x00000020


	//----- nvinfo : EIATTR_FRAME_SIZE
	.align		4
.L_317:
        /*06cc*/ 	.byte	0x04, 0x11
        /*06ce*/ 	.short	(.L_319 - .L_318)
	.align		4
.L_318:
        /*06d0*/ 	.word	index@(_ZN2at6native38_GLOBAL__N__9a469cfd_6_RNN_cu_eca79a6d6kernel17gru_cell_backwardIffiLi2EEEvNS_4cuda6detail10TensorInfoIT_T1_EES9_S9_S9_S9_S8_S8_)
        /*06d4*/ 	.word	0x00000000


	//----- nvinfo : EIATTR_REGCOUNT
	.align		4
.L_319:
        /*06d8*/ 	.byte	0x04, 0x2f
        /*06da*/ 	.short	(.L_321 - .L_320)
	.align		4
.L_320:
        /*06dc*/ 	.word	index@(_ZN2at6native38_GLOBAL__N__9a469cfd_6_RNN_cu_eca79a6d6kernel17gru_cell_backwardIfflLi1EEEvNS_4cuda6detail10TensorInfoIT_T1_EES9_S9_S9_S9_S8_S8_)
        /*06e0*/ 	.word	0x00000020


	//----- nvinfo : EIATTR_FRAME_SIZE
	.align		4
.L_321:
        /*06e4*/ 	.byte	0x04, 0x11
        /*06e6*/ 	.short	(.L_323 - .L_322)
	.align		4
.L_322:
        /*06e8*/ 	.word	index@($__internal_6_$__cuda_sm20_div_u64)
        /*06ec*/ 	.word	0x00000000


	//----- nvinfo : EIATTR_FRAME_SIZE
	.align		4
.L_323:
        /*06f0*/ 	.byte	0x04, 0x11
        /*06f2*/ 	.short	(.L_325 - .L_324)
	.align		4
.L_324:
        /*06f4*/ 	.word	index@($__internal_5_$__cuda_sm20_div_s64)
        /*06f8*/ 	.word	0x00000000


	//----- nvinfo : EIATTR_FRAME_SIZE
	.align		4
.L_325:
        /*06fc*/ 	.byte	0x04, 0x11
        /*06fe*/ 	.short	(.L_327 - .L_326)
	.align		4
.L_326:
        /*0700*/ 	.word	index@(_ZN2at6native38_GLOBAL__N__9a469cfd_6_RNN_cu_eca79a6d6kernel17gru_cell_backwardIfflLi1EEEvNS_4cuda6detail10TensorInfoIT_T1_EES9_S9_S9_S9_S8_S8_)
        /*0704*/ 	.word	0x00000000


	//----- nvinfo : EIATTR_REGCOUNT
	.align		4
.L_327:
        /*0708*/ 	.byte	0x04, 0x2f
        /*070a*/ 	.short	(.L_329 - .L_328)
	.align		4
.L_328:
        /*070c*/ 	.word	index@(_ZN2at6native38_GLOBAL__N__9a469cfd_6_RNN_cu_eca79a6d6kernel17gru_cell_backwardIfflLi2EEEvNS_4cuda6detail10TensorInfoIT_T1_EES9_S9_S9_S9_S8_S8_)
        /*0710*/ 	.word	0x00000020


	//----- nvinfo : EIATTR_FRAME_SIZE
	.align		4
.L_329:
        /*0714*/ 	.byte	0x04, 0x11
        /*0716*/ 	.short	(.L_331 - .L_330)
	.align		4
.L_330:
        /*0718*/ 	.word	index@($__internal_4_$__cuda_sm20_div_s64)
        /*071c*/ 	.word	0x00000008


	//----- nvinfo : EIATTR_FRAME_SIZE
	.align		4
.L_331:
        /*0720*/ 	.byte	0x04, 0x11
        /*0722*/ 	.short	(.L_333 - .L_332)
	.align		4
.L_332:
        /*0724*/ 	.word	index@(_ZN2at6native38_GLOBAL__N__9a469cfd_6_RNN_cu_eca79a6d6kernel17gru_cell_backwardIfflLi2EEEvNS_4cuda6detail10TensorInfoIT_T1_EES9_S9_S9_S9_S8_S8_)
        /*0728*/ 	.word	0x00000008


	//----- nvinfo : EIATTR_REGCOUNT
	.align		4
.L_333:
        /*072c*/ 	.byte	0x04, 0x2f
        /*072e*/ 	.short	(.L_335 - .L_334)
	.align		4
.L_334:
        /*0730*/ 	.word	index@(_ZN2at6native38_GLOBAL__N__9a469cfd_6_RNN_cu_eca79a6d6kernel17gru_cell_backwardIN3c104HalfEfiLi1EEEvNS_4cuda6detail10TensorInfoIT_T1_EESB_SB_SB_SB_SA_SA_)
        /*0734*/ 	.word	0x00000020


	//----- nvinfo : EIATTR_FRAME_SIZE
	.align		4
.L_335:
        /*0738*/ 	.byte	0x04, 0x11
        /*073a*/ 	.short	(.L_337 - .L_336)
	.align		4
.L_336:
        /*073c*/ 	.word	index@(_ZN2at6native38_GLOBAL__N__9a469cfd_6_RNN_cu_eca79a6d6kernel17gru_cell_backwardIN3c104HalfEfiLi1EEEvNS_4cuda6detail10TensorInfoIT_T1_EESB_SB_SB_SB_SA_SA_)
        /*0740*/ 	.word	0x00000000


	//----- nvinfo : EIATTR_REGCOUNT
	.align		4
.L_337:
        /*0744*/ 	.byte	0x04, 0x2f
        /*0746*/ 	.short	(.L_339 - .L_338)
	.align		4
.L_338:
        /*0748*/ 	.word	index@(_ZN2at6native38_GLOBAL__N__9a469cfd_6_RNN_cu_eca79a6d6kernel17gru_cell_backwardIN3c104HalfEfiLi2EEEvNS_4cuda6detail10TensorInfoIT_T1_EESB_SB_SB_SB_SA_SA_)
        /*074c*/ 	.word	0x00000020


	//----- nvinfo : EIATTR_FRAME_SIZE
	.align		4
.L_339:
        /*0750*/ 	.byte	0x04, 0x11
        /*0752*/ 	.short	(.L_341 - .L_340)
	.align		4
.L_340:
        /*0754*/ 	.word	index@(_ZN2at6native38_GLOBAL__N__9a469cfd_6_RNN_cu_eca79a6d6kernel17gru_cell_backwardIN3c104HalfEfiLi2EEEvNS_4cuda6detail10TensorInfoIT_T1_EESB_SB_SB_SB_SA_SA_)
        /*0758*/ 	.word	0x00000000


	//----- nvinfo : EIATTR_REGCOUNT
	.align		4
.L_341:
        /*075c*/ 	.byte	0x04, 0x2f
        /*075e*/ 	.short	(.L_343 - .L_342)
	.align		4
.L_342:
        /*0760*/ 	.word	index@(_ZN2at6native38_GLOBAL__N__9a469cfd_6_RNN_cu_eca79a6d6kernel17gru_cell_backwardIN3c104HalfEflLi1EEEvNS_4cuda6detail10TensorInfoIT_T1_EESB_SB_SB_SB_SA_SA_)
        /*0764*/ 	.word	0x0000001a


	//----- nvinfo : EIATTR_FRAME_SIZE
	.align		4
.L_343:
        /*0768*/ 	.byte	0x04, 0x11
        /*076a*/ 	.short	(.L_345 - .L_344)
	.align		4
.L_344:
        /*076c*/ 	.word	index@($__internal_3_$__cuda_sm20_div_s64)
        /*0770*/ 	.word	0x00000000


	//----- nvinfo : EIATTR_FRAME_SIZE
	.align		4
.L_345:
        /*0774*/ 	.byte	0x04, 0x11
        /*0776*/ 	.short	(.L_347 - .L_346)
	.align		4
.L_346:
        /*0778*/ 	.word	index@(_ZN2at6native38_GLOBAL__N__9a469cfd_6_RNN_cu_eca79a6d6kernel17gru_cell_backwardIN3c104HalfEflLi1EEEvNS_4cuda6detail10TensorInfoIT_T1_EESB_SB_SB_SB_SA_SA_)
        /*077c*/ 	.word	0x00000000


	//----- nvinfo : EIATTR_REGCOUNT
	.align		4
.L_347:
        /*0780*/ 	.byte	0x04, 0x2f
        /*0782*/ 	.short	(.L_349 - .L_348)
	.align		4
.L_348:
        /*0784*/ 	.word	index@(_ZN2at6native38_GLOBAL__N__9a469cfd_6_RNN_cu_eca79a6d6kernel17gru_cell_backwardIN3c104HalfEflLi2EEEvNS_4cuda6detail10TensorInfoIT_T1_EESB_SB_SB_SB_SA_SA_)
        /*0788*/ 	.word	0x00000020


	//----- nvinfo : EIATTR_FRAME_SIZE
	.align		4
.L_349:
        /*078c*/ 	.byte	0x04, 0x11
        /*078e*/ 	.short	(.L_351 - .L_350)
	.align		4
.L_350:
        /*0790*/ 	.word	index@($__internal_2_$__cuda_sm20_div_s64)
        /*0794*/ 	.word	0x00000010


	//----- nvinfo : EIATTR_FRAME_SIZE
	.align		4
.L_351:
        /*0798*/ 	.byte	0x04, 0x11
        /*079a*/ 	.short	(.L_353 - .L_352)
	.align		4
.L_352:
        /*079c*/ 	.word	index@(_ZN2at6native38_GLOBAL__N__9a469cfd_6_RNN_cu_eca79a6d6kernel17gru_cell_backwardIN3c104HalfEflLi2EEEvNS_4cuda6detail10TensorInfoIT_T1_EESB_SB_SB_SB_SA_SA_)
        /*07a0*/ 	.word	0x00000010


	//----- nvinfo : EIATTR_REGCOUNT
	.align		4
.L_353:
        /*07a4*/ 	.byte	0x04, 0x2f
        /*07a6*/ 	.short	(.L_355 - .L_354)
	.align		4
.L_354:
        /*07a8*/ 	.word	index@(_ZN2at6native38_GLOBAL__N__9a469cfd_6_RNN_cu_eca79a6d6kernel17gru_cell_backwardIN3c108BFloat16EfiLi1EEEvNS_4cuda6detail10TensorInfoIT_T1_EESB_SB_SB_SB_SA_SA_)
        /*07ac*/ 	.word	0x00000020


	//----- nvinfo : EIATTR_FRAME_SIZE
	.align		4
.L_355:
        /*07b0*/ 	.byte	0x04, 0x11
        /*07b2*/ 	.short	(.L_357 - .L_356)
	.align		4
.L_356:
        /*07b4*/ 	.word	index@(_ZN2at6native38_GLOBAL__N__9a469cfd_6_RNN_cu_eca79a6d6kernel17gru_cell_backwardIN3c108BFloat16EfiLi1EEEvNS_4cuda6detail10TensorInfoIT_T1_EESB_SB_SB_SB_SA_SA_)
        /*07b8*/ 	.word	0x00000000


	//----- nvinfo : EIATTR_REGCOUNT
	.align		4
.L_357:
        /*07bc*/ 	.byte	0x04, 0x2f
        /*07be*/ 	.short	(.L_359 - .L_358)
	.align		4
.L_358:
        /*07c0*/ 	.word	index@(_ZN2at6native38_GLOBAL__N__9a469cfd_6_RNN_cu_eca79a6d6kernel17gru_cell_backwardIN3c108BFloat16EfiLi2EEEvNS_4cuda6detail10TensorInfoIT_T1_EESB_SB_SB_SB_SA_SA_)
        /*07c4*/ 	.word	0x00000020


	//----- nvinfo : EIATTR_FRAME_SIZE
	.align		4
.L_359:
        /*07c8*/ 	.byte	0x04, 0x11
        /*07ca*/ 	.short	(.L_361 - .L_360)
	.align		4
.L_360:
        /*07cc*/ 	.word	index@(_ZN2at6native38_GLOBAL__N__9a469cfd_6_RNN_cu_eca79a6d6kernel17gru_cell_backwardIN3c108BFloat16EfiLi2EEEvNS_4cuda6detail10TensorInfoIT_T1_EESB_SB_SB_SB_SA_SA_)
        /*07d0*/ 	.word	0x00000000


	//----- nvinfo : EIATTR_REGCOUNT
	.align		4
.L_361:
        /*07d4*/ 	.byte	0x04, 0x2f
        /*07d6*/ 	.short	(.L_363 - .L_362)
	.align		4
.L_362:
        /*07d8*/ 	.word	index@(_ZN2at6native38_GLOBAL__N__9a469cfd_6_RNN_cu_eca79a6d6kernel17gru_cell_backwardIN3c108BFloat16EflLi1EEEvNS_4cuda6detail10TensorInfoIT_T1_EESB_SB_SB_SB_SA_SA_)
        /*07dc*/ 	.word	0x0000001a


	//----- nvinfo : EIATTR_FRAME_SIZE
	.align		4
.L_363:
        /*07e0*/ 	.byte	0x04, 0x11
        /*07e2*/ 	.short	(.L_365 - .L_364)
	.align		4
.L_364:
        /*07e4*/ 	.word	index@($__internal_1_$__cuda_sm20_div_s64)
        /*07e8*/ 	.word	0x00000000


	//----- nvinfo : EIATTR_FRAME_SIZE
	.align		4
.L_365:
        /*07ec*/ 	.byte	0x04, 0x11
        /*07ee*/ 	.short	(.L_367 - .L_366)
	.align		4
.L_366:
        /*07f0*/ 	.word	index@(_ZN2at6native38_GLOBAL__N__9a469cfd_6_RNN_cu_eca79a6d6kernel17gru_cell_backwardIN3c108BFloat16EflLi1EEEvNS_4cuda6detail10TensorInfoIT_T1_EESB_SB_SB_SB_SA_SA_)
        /*07f4*/ 	.word	0x00000000


	//----- nvinfo : EIATTR_REGCOUNT
	.align		4
.L_367:
        /*07f8*/ 	.byte	0x04, 0x2f
        /*07fa*/ 	.short	(.L_369 - .L_368)
	.align		4
.L_368:
        /*07fc*/ 	.word	index@(_ZN2at6native38_GLOBAL__N__9a469cfd_6_RNN_cu_eca79a6d6kernel17gru_cell_backwardIN3c108BFloat16EflLi2EEEvNS_4cuda6detail10TensorInfoIT_T1_EESB_SB_SB_SB_SA_SA_)
        /*0800*/ 	.word	0x00000020


	//----- nvinfo : EIATTR_FRAME_SIZE
	.align		4
.L_369:
        /*0804*/ 	.byte	0x04, 0x11
        /*0806*/ 	.short	(.L_371 - .L_370)
	.align		4
.L_370:
        /*0808*/ 	.word	index@($__internal_0_$__cuda_sm20_div_s64)
        /*080c*/ 	.word	0x00000010


	//----- nvinfo : EIATTR_FRAME_SIZE
	.align		4
.L_371:
        /*0810*/ 	.byte	0x04, 0x11
        /*0812*/ 	.short	(.L_373 - .L_372)
	.align		4
.L_372:
        /*0814*/ 	.word	index@(_ZN2at6native38_GLOBAL__N__9a469cfd_6_RNN_cu_eca79a6d6kernel17gru_cell_backwardIN3c108BFloat16EflLi2EEEvNS_4cuda6detail10TensorInfoIT_T1_EESB_SB_SB_SB_SA_SA_)
        /*0818*/ 	.word	0x00000010


	//----- nvinfo : EIATTR_MIN_STACK_SIZE
	.align		4
.L_373:
        /*081c*/ 	.byte	0x04, 0x12
        /*081e*/ 	.short	(.L_375 - .L_374)
	.align		4
.L_374:
        /*0820*/ 	.word	index@(_ZN2at6native38_GLOBAL__N__9a469cfd_6_RNN_cu_eca79a6d6kernel17gru_cell_backwardIN3c108BFloat16EflLi2EEEvNS_4cuda6detail10TensorInfoIT_T1_EESB_SB_SB_SB_SA_SA_)
        /*0824*/ 	.word	0x00000010


	//----- nvinfo : EIATTR_MIN_STACK_SIZE
	.align		4
.L_375:
        /*0828*/ 	.byte	0x04, 0x12
        /*082a*/ 	.short	(.L_377 - .L_376)
	.align		4
.L_376:
        /*082c*/ 	.word	index@(_ZN2at6native38_GLOBAL__N__9a469cfd_6_RNN_cu_eca79a6d6kernel17gru_cell_backwardIN3c108BFloat16EflLi1EEEvNS_4cuda6detail10TensorInfoIT_T1_EESB_SB_SB_SB_SA_SA_)
        /*0830*/ 	.word	0x00000000


	//----- nvinfo : EIATTR_MIN_STACK_SIZE
	.align		4
.L_377:
        /*0834*/ 	.byte	0x04, 0x12
        /*0836*/ 	.short	(.L_379 - .L_378)
	.align		4
.L_378:
        /*0838*/ 	.word	index@(_ZN2at6native38_GLOBAL__N__9a469cfd_6_RNN_cu_eca79a6d6kernel17gru_cell_backwardIN3c108BFloat16EfiLi2EEEvNS_4cuda6detail10TensorInfoIT_T1_EESB_SB_SB_SB_SA_SA_)
        /*083c*/ 	.word	0x00000000


	//----- nvinfo : EIATTR_MIN_STACK_SIZE
	.align		4
.L_379:
        /*0840*/ 	.byte	0x04, 0x12
        /*0842*/ 	.short	(.L_381 - .L_380)
	.align		4
.L_380:
        /*0844*/ 	.word	index@(_ZN2at6native38_GLOBAL__N__9a469cfd_6_RNN_cu_eca79a6d6kernel17gru_cell_backwardIN3c108BFloat16EfiLi1EEEvNS_4cuda6detail10TensorInfoIT_T1_EESB_SB_SB_SB_SA_SA_)
        /*0848*/ 	.word	0x00000000


	//----- nvinfo : EIATTR_MIN_STACK_SIZE
	.align		4
.L_381:
        /*084c*/ 	.byte	0x04, 0x12
        /*084e*/ 	.short	(.L_383 - .L_382)
	.align		4
.L_382:
        /*0850*/ 	.word	index@(_ZN2at6native38_GLOBAL__N__9a469cfd_6_RNN_cu_eca79a6d6kernel17gru_cell_backwardIN3c104HalfEflLi2EEEvNS_4cuda6detail10TensorInfoIT_T1_EESB_SB_SB_SB_SA_SA_)
        /*0854*/ 	.word	0x00000010


	//----- nvinfo : EIATTR_MIN_STACK_SIZE
	.align		4
.L_383:
        /*0858*/ 	.byte	0x04, 0x12
        /*085a*/ 	.short	(.L_385 - .L_384)
	.align		4
.L_384:
        /*085c*/ 	.word	index@(_ZN2at6native38_GLOBAL__N__9a469cfd_6_RNN_cu_eca79a6d6kernel17gru_cell_backwardIN3c104HalfEflLi1EEEvNS_4cuda6detail10TensorInfoIT_T1_EESB_SB_SB_SB_SA_SA_)
        /*0860*/ 	.word	0x00000000


	//----- nvinfo : EIATTR_MIN_STACK_SIZE
	.align		4
.L_385:
        /*0864*/ 	.byte	0x04, 0x12
        /*0866*/ 	.short	(.L_387 - .L_386)
	.align		4
.L_386:
        /*0868*/ 	.word	index@(_ZN2at6native38_GLOBAL__N__9a469cfd_6_RNN_cu_eca79a6d6kernel17gru_cell_backwardIN3c104HalfEfiLi2EEEvNS_4cuda6detail10TensorInfoIT_T1_EESB_SB_SB_SB_SA_SA_)
        /*086c*/ 	.word	0x00000000


	//----- nvinfo : EIATTR_MIN_STACK_SIZE
	.align		4
.L_387:
        /*0870*/ 	.byte	0x04, 0x12
        /*0872*/ 	.short	(.L_389 - .L_388)
	.align		4
.L_388:
        /*0874*/ 	.word	index@(_ZN2at6native38_GLOBAL__N__9a469cfd_6_RNN_cu_eca79a6d6kernel17gru_cell_backwardIN3c104HalfEfiLi1EEEvNS_4cuda6detail10TensorInfoIT_T1_EESB_SB_SB_SB_SA_SA_)
        /*0878*/ 	.word	0x00000000


	//----- nvinfo : EIATTR_MIN_STACK_SIZE
	.align		4
.L_389:
        /*087c*/ 	.byte	0x04, 0x12
        /*087e*/ 	.short	(.L_391 - .L_390)
	.align		4
.L_390:
        /*0880*/ 	.word	index@(_ZN2at6native38_GLOBAL__N__9a469cfd_6_RNN_cu_eca79a6d6kernel17gru_cell_backwardIfflLi2EEEvNS_4cuda6detail10TensorInfoIT_T1_EES9_S9_S9_S9_S8_S8_)
        /*0884*/ 	.word	0x00000008


	//----- nvinfo : EIATTR_MIN_STACK_SIZE
	.align		4
.L_391:
        /*0888*/ 	.byte	0x04, 0x12
        /*088a*/ 	.short	(.L_393 - .L_392)
	.align		4
.L_392:
        /*088c*/ 	.word	index@(_ZN2at6native38_GLOBAL__N__9a469cfd_6_RNN_cu_eca79a6d6kernel17gru_cell_backwardIfflLi1EEEvNS_4cuda6detail10TensorInfoIT_T1_EES9_S9_S9_S9_S8_S8_)
        /*0890*/ 	.word	0x00000000


	//----- nvinfo : EIATTR_MIN_STACK_SIZE
	.align		4
.L_393:
        /*0894*/ 	.byte	0x04, 0x12
        /*0896*/ 	.short	(.L_395 - .L_394)
	.align		4
.L_394:
        /*0898*/ 	.word	index@(_ZN2at6native38_GLOBAL__N__9a469cfd_6_RNN_cu_eca79a6d6kernel17gru_cell_backwardIffiLi2EEEvNS_4cuda6detail10TensorInfoIT_T1_EES9_S9_S9_S9_S8_S8_)
        /*089c*/ 	.word	0x00000000


	//----- nvinfo : EIATTR_MIN_STACK_SIZE
	.align		4
.L_395:
        /*08a0*/ 	.byte	0x04, 0x12
        /*08a2*/ 	.short	(.L_397 - .L_396)
	.align		4
.L_396:
        /*08a4*/ 	.word	index@(_ZN2at6native38_GLOBAL__N__9a469cfd_6_RNN_cu_eca79a6d6kernel17gru_cell_backwardIffiLi1EEEvNS_4cuda6detail10TensorInfoIT_T1_EES9_S9_S9_S9_S8_S8_)
        /*08a8*/ 	.word	0x00000000


	//----- nvinfo : EIATTR_MIN_STACK_SIZE
	.align		4
.L_397:
        /*08ac*/ 	.byte	0x04, 0x12
        /*08ae*/ 	.short	(.L_399 - .L_398)
	.align		4
.L_398:
        /*08b0*/ 	.word	index@(_ZN2at6native38_GLOBAL__N__9a469cfd_6_RNN_cu_eca79a6d6kernel17gru_cell_backwardIddlLi2EEEvNS_4cuda6detail10TensorInfoIT_T1_EES9_S9_S9_S9_S8_S8_)
        /*08b4*/ 	.word	0x00000010


	//----- nvinfo : EIATTR_MIN_STACK_SIZE
	.align		4
.L_399:
        /*08b8*/ 	.byte	0x04, 0x12
        /*08ba*/ 	.short	(.L_401 - .L_400)
	.align		4
.L_400:
        /*08bc*/ 	.word	index@(_ZN2at6native38_GLOBAL__N__9a469cfd_6_RNN_cu_eca79a6d6kernel17gru_cell_backwardIddlLi1EEEvNS_4cuda6detail10TensorInfoIT_T1_EES9_S9_S9_S9_S8_S8_)
        /*08c0*/ 	.word	0x00000028


	//----- nvinfo : EIATTR_MIN_STACK_SIZE
	.align		4
.L_401:
        /*08c4*/ 	.byte	0x04, 0x12
        /*08c6*/ 	.short	(.L_403 - .L_402)
	.align		4
.L_402:
        /*08c8*/ 	.word	index@(_ZN2at6native38_GLOBAL__N__9a469cfd_6_RNN_cu_eca79a6d6kernel17gru_cell_backwardIddiLi2EEEvNS_4cuda6detail10TensorInfoIT_T1_EES9_S9_S9_S9_S8_S8_)
        /*08cc*/ 	.word	0x00000008


	//----- nvinfo : EIATTR_MIN_STACK_SIZE
	.align		4
.L_403:
        /*08d0*/ 	.byte	0x04, 0x12
        /*08d2*/ 	.short	(.L_405 - .L_404)
	.align		4
.L_404:
        /*08d4*/ 	.word	index@(_ZN2at6native38_GLOBAL__N__9a469cfd_6_RNN_cu_eca79a6d6kernel17gru_cell_backwardIddiLi1EEEvNS_4cuda6detail10TensorInfoIT_T1_EES9_S9_S9_S9_S8_S8_)
        /*08d8*/ 	.word	0x00000000


	//----- nvinfo : EIATTR_MIN_STACK_SIZE
	.align		4
.L_405:
        /*08dc*/ 	.byte	0x04, 0x12
        /*08de*/ 	.short	(.L_407 - .L_406)
	.align		4
.L_406:
        /*08e0*/ 	.word	index@(_ZN2at6native38_GLOBAL__N__9a469cfd_6_RNN_cu_eca79a6d6kernel16gru_cell_forwardIN3c108BFloat16EflLi2EEEvNS_4cuda6detail10TensorInfoIT_T1_EESB_SB_SB_SB_SB_SB_SA_SA_)
        /*08e4*/ 	.word	0x00000008


	//----- nvinfo : EIATTR_MIN_STACK_SIZE
	.align		4
.L_407:
        /*08e8*/ 	.byte	0x04, 0x12
        /*08ea*/ 	.short	(.L_409 - .L_408)
	.align		4
.L_408:
        /*08ec*/ 	.word	index@(_ZN2at6native38_GLOBAL__N__9a469cfd_6_RNN_cu_eca79a6d6kernel16gru_cell_forwardIN3c108BFloat16EflLi1EEEvNS_4cuda6detail10TensorInfoIT_T1_EESB_SB_SB_SB_SB_SB_SA_SA_)
        /*08f0*/ 	.word	0x00000000


	//----- nvinfo : EIATTR_MIN_STACK_SIZE
	.align		4
.L_409:
        /*08f4*/ 	.byte	0x04, 0x12
        /*08f6*/ 	.short	(.L_411 - .L_410)
	.align		4
.L_410:
        /*08f8*/ 	.word	index@(_ZN2at6native38_GLOBAL__N__9a469cfd_6_RNN_cu_eca79a6d6kernel16gru_cell_forwardIN3c108BFloat16EfiLi2EEEvNS_4cuda6detail10TensorInfoIT_T1_EESB_SB_SB_SB_SB_SB_SA_SA_)
        /*08fc*/ 	.word	0x00000000


	//----- nvinfo : EIATTR_MIN_STACK_SIZE
	.align		4
.L_411:
        /*0900*/ 	.byte	0x04, 0x12
        /*0902*/ 	.short	(.L_413 - .L_412)
	.align		4
.L_412:
        /*0904*/ 	.word	index@(_ZN2at6native38_GLOBAL__N__9a469cfd_6_RNN_cu_eca79a6d6kernel16gru_cell_forwardIN3c108BFloat16EfiLi1EEEvNS_4cuda6detail10TensorInfoIT_T1_EESB_SB_SB_SB_SB_SB_SA_SA_)
        /*0908*/ 	.word	0x00000000


	//----- nvinfo : EIATTR_MIN_STACK_SIZE
	.align		4
.L_413:
        /*090c*/ 	.byte	0x04, 0x12
        /*090e*/ 	.short	(.L_415 - .L_414)
	.align		4
.L_414:
        /*0910*/ 	.word	index@(_ZN2at6native38_GLOBAL__N__9a469cfd_6_RNN_cu_eca79a6d6kernel16gru_cell_forwardIN3c104HalfEflLi2EEEvNS_4cuda6detail10TensorInfoIT_T1_EESB_SB_SB_SB_SB_SB_SA_SA_)
        /*0914*/ 	.word	0x00000008


	//----- nvinfo : EIATTR_MIN_STACK_SIZE
	.align		4
.L_415:
        /*0918*/ 	.byte	0x04, 0x12
        /*091a*/ 	.short	(.L_417 - .L_416)
	.align		4
.L_416:
        /*091c*/ 	.word	index@(_ZN2at6native38_GLOBAL__N__9a469cfd_6_RNN_cu_eca79a6d6kernel16gru_cell_forwardIN3c104HalfEflLi1EEEvNS_4cuda6detail10TensorInfoIT_T1_EESB_SB_SB_SB_SB_SB_SA_SA_)
        /*0920*/ 	.word	0x00000000


	//----- nvinfo : EIATTR_MIN_STACK_SIZE
	.align		4
.L_417:
        /*0924*/ 	.byte	0x04, 0x12
        /*0926*/ 	.short	(.L_419 - .L_418)
	.align		4
.L_418:
        /*0928*/ 	.word	index@(_ZN2at6native38_GLOBAL__N__9a469cfd_6_RNN_cu_eca79a6d6kernel16gru_cell_forwardIN3c104HalfEfiLi2EEEvNS_4cuda6detail10TensorInfoIT_T1_EESB_SB_SB_SB_SB_SB_SA_SA_)
        /*092c*/ 	.word	0x00000000


	//----- nvinfo : EIATTR_MIN_STACK_SIZE
	.align		4
.L_419:
        /*0930*/ 	.byte	0x04, 0x12
        /*0932*/ 	.short	(.L_421 - .L_420)
	.align		4
.L_420:
        /*0934*/ 	.word	index@(_ZN2at6native38_GLOBAL__N__9a469cfd_6_RNN_cu_eca79a6d6kernel16gru_cell_forwardIN3c104HalfEfiLi1EEEvNS_4cuda6detail10TensorInfoIT_T1_EESB_SB_SB_SB_SB_SB_SA_SA_)
        /*0938*/ 	.word	0x00000000


	//----- nvinfo : EIATTR_MIN_STACK_SIZE
	.align		4
.L_421:
        /*093c*/ 	.byte	0x04, 0x12
        /*093e*/ 	.short	(.L_423 - .L_422)
	.align		4
.L_422:
        /*0940*/ 	.word	index@(_ZN2at6native38_GLOBAL__N__9a469cfd_6_RNN_cu_eca79a6d6kernel16gru_cell_forwardIfflLi2EEEvNS_4cuda6detail10TensorInfoIT_T1_EES9_S9_S9_S9_S9_S9_S8_S8_)
        /*0944*/ 	.word	0x00000008


	//----- nvinfo : EIATTR_MIN_STACK_SIZE
	.align		4
.L_423:
        /*0948*/ 	.byte	0x04, 0x12
        /*094a*/ 	.short	(.L_425 - .L_424)
	.align		4
.L_424:
        /*094c*/ 	.word	index@(_ZN2at6native38_GLOBAL__N__9a469cfd_6_RNN_cu_eca79a6d6kernel16gru_cell_forwardIfflLi1EEEvNS_4cuda6detail10TensorInfoIT_T1_EES9_S9_S9_S9_S9_S9_S8_S8_)
        /*0950*/ 	.word	0x00000000


	//----- nvinfo : EIATTR_MIN_STACK_SIZE
	.align		4
.L_425:
        /*0954*/ 	.byte	0x04, 0x12
        /*0956*/ 	.short	(.L_427 - .L_426)
	.align		4
.L_426:
        /*0958*/ 	.word	index@(_ZN2at6native38_GLOBAL__N__9a469cfd_6_RNN_cu_eca79a6d6kernel16gru_cell_forwardIffiLi2EEEvNS_4cuda6detail10TensorInfoIT_T1_EES9_S9_S9_S9_S9_S9_S8_S8_)
        /*095c*/ 	.word	0x00000000


	//----- nvinfo : EIATTR_MIN_STACK_SIZE
	.align		4
.L_427:
        /*0960*/ 	.byte	0x04, 0x12
        /*0962*/ 	.short	(.L_429 - .L_428)
	.align		4
.L_428:
        /*0964*/ 	.word	index@(_ZN2at6native38_GLOBAL__N__9a469cfd_6_RNN_cu_eca79a6d6kernel16gru_cell_forwardIffiLi1EEEvNS_4cuda6detail10TensorInfoIT_T1_EES9_S9_S9_S9_S9_S9_S8_S8_)
        /*0968*/ 	.word	0x00000000


	//----- nvinfo : EIATTR_MIN_STACK_SIZE
	.align		4
.L_429:
        /*096c*/ 	.byte	0x04, 0x12
        /*096e*/ 	.short	(.L_431 - .L_430)
	.align		4
.L_430:
        /*0970*/ 	.word	index@(_ZN2at6native38_GLOBAL__N__9a469cfd_6_RNN_cu_eca79a6d6kernel16gru_cell_forwardIddlLi2EEEvNS_4cuda6detail10TensorInfoIT_T1_EES9_S9_S9_S9_S9_S9_S8_S8_)
        /*0974*/ 	.word	0x00000038


	//----- nvinfo : EIATTR_MIN_STACK_SIZE
	.align		4
.L_431:
        /*0978*/ 	.byte	0x04, 0x12
        /*097a*/ 	.short	(.L_433 - .L_432)
	.align		4
.L_432:
        /*097c*/ 	.word	index@(_ZN2at6native38_GLOBAL__N__9a469cfd_6_RNN_cu_eca79a6d6kernel16gru_cell_forwardIddlLi1EEEvNS_4cuda6detail10TensorInfoIT_T1_EES9_S9_S9_S9_S9_S9_S8_S8_)
        /*0980*/ 	.word	0x00000030


	//----- nvinfo : EIATTR_MIN_STACK_SIZE
	.align		4
.L_433:
        /*0984*/ 	.byte	0x04, 0x12
        /*0986*/ 	.short	(.L_435 - .L_434)
	.align		4
.L_434:
        /*0988*/ 	.word	index@(_ZN2at6native38_GLOBAL__N__9a469cfd_6_RNN_cu_eca79a6d6kernel16gru_cell_forwardIddiLi2EEEvNS_4cuda6detail10TensorInfoIT_T1_EES9_S9_S9_S9_S9_S9_S8_S8_)
        /*098c*/ 	.word	0x00000040


	//----- nvinfo : EIATTR_MIN_STACK_SIZE
	.align		4
.L_435:
        /*0990*/ 	.byte	0x04, 0x12
        /*0992*/ 	.short	(.L_437 - .L_436)
	.align		4
.L_436:
        /*0994*/ 	.word	index@(_ZN2at6native38_GLOBAL__N__9a469cfd_6_RNN_cu_eca79a6d6kernel16gru_cell_forwardIddiLi1EEEvNS_4cuda6detail10TensorInfoIT_T1_EES9_S9_S9_S9_S9_S9_S8_S8_)
        /*0998*/ 	.word	0x00000008


	//----- nvinfo : EIATTR_MIN_STACK_SIZE
	.align		4
.L_437:
        /*099c*/ 	.byte	0x04, 0x12
        /*099e*/ 	.short	(.L_439 - .L_438)
	.align		4
.L_438:
        /*09a0*/ 	.word	index@(_ZN2at6native38_GLOBAL__N__9a469cfd_6_RNN_cu_eca79a6d6kernel18lstm_cell_backwardIN3c108BFloat16EflLi2EEEvNS_4cuda6detail10TensorInfoIT_T1_EESB_SB_SB_SB_SB_SB_SA_SA_)
        /*09a4*/ 	.word	0x00000038


	//----- nvinfo : EIATTR_MIN_STACK_SIZE
	.align		4
.L_439:
        /*09a8*/ 	.byte	0x04, 0x12
        /*09aa*/ 	.short	(.L_441 - .L_440)
	.align		4
.L_440:
        /*09ac*/ 	.word	index@(_ZN2at6native38_GLOBAL__N__9a469cfd_6_RNN_cu_eca79a6d6kernel18lstm_cell_backwardIN3c108BFloat16EflLi1EEEvNS_4cuda6detail10TensorInfoIT_T1_EESB_SB_SB_SB_SB_SB_SA_SA_)
        /*09b0*/ 	.word	0x00000000


	//----- nvinfo : EIATTR_MIN_STACK_SIZE
	.align		4
.L_441:
        /*09b4*/ 	.byte	0x04, 0x12
        /*09b6*/ 	.short	(.L_443 - .L_442)
	.align		4
.L_442:
        /*09b8*/ 	.word	index@(_ZN2at6native38_GLOBAL__N__9a469cfd_6_RNN_cu_eca79a6d6kernel18lstm_cell_backwardIN3c108BFloat16EfiLi2EEEvNS_4cuda6detail10TensorInfoIT_T1_EESB_SB_SB_SB_SB_SB_SA_SA_)
        /*09bc*/ 	.word	0x00000000


	//----- nvinfo : EIATTR_MIN_STACK_SIZE
	.align		4
.L_443:
        /*09c0*/ 	.byte	0x04, 0x12
        /*09c2*/ 	.short	(.L_445 - .L_444)
	.align		4
.L_444:
        /*09c4*/ 	.word	index@(_ZN2at6native38_GLOBAL__N__9a469cfd_6_RNN_cu_eca79a6d6kernel18lstm_cell_backwardIN3c108BFloat16EfiLi1EEEvNS_4cuda6detail10TensorInfoIT_T1_EESB_SB_SB_SB_SB_SB_SA_SA_)
        /*09c8*/ 	.word	0x00000000


	//----- nvinfo : EIATTR_MIN_STACK_SIZE
	.align		4
.L_445:
        /*09cc*/ 	.byte	0x04, 0x12
        /*09ce*/ 	.short	(.L_447 - .L_446)
	.align		4
.L_446:
        /*09d0*/ 	.word	index@(_ZN2at6native38_GLOBAL__N__9a469cfd_6_RNN_cu_eca79a6d6kernel18lstm_cell_backwardIN3c104HalfEflLi2EEEvNS_4cuda6detail10TensorInfoIT_T1_EESB_SB_SB_SB_SB_SB_SA_SA_)
        /*09d4*/ 	.word	0x00000038


	//----- nvinfo : EIATTR_MIN_STACK_SIZE
	.align		4
.L_447:
        /*09d8*/ 	.byte	0x04, 0x12
        /*09da*/ 	.short	(.L_449 - .L_448)
	.align		4
.L_448:
        /*09dc*/ 	.word	index@(_ZN2at6native38_GLOBAL__N__9a469cfd_6_RNN_cu_eca79a6d6kernel18lstm_cell_backwardIN3c104HalfEflLi1EEEvNS_4cuda6detail10TensorInfoIT_T1_EESB_SB_SB_SB_SB_SB_SA_SA_)
        /*09e0*/ 	.word	0x00000000


	//----- nvinfo : EIATTR_MIN_STACK_SIZE
	.align		4
.L_449:
        /*09e4*/ 	.byte	0x04, 0x12
        /*09e6*/ 	.short	(.L_451 - .L_450)
	.align		4
.L_450:
        /*09e8*/ 	.word	index@(_ZN2at6native38_GLOBAL__N__9a469cfd_6_RNN_cu_eca79a6d6kernel18lstm_cell_backwardIN3c104HalfEfiLi2EEEvNS_4cuda6detail10TensorInfoIT_T1_EESB_SB_SB_SB_SB_SB_SA_SA_)
        /*09ec*/ 	.word	0x00000000


	//----- nvinfo : EIATTR_MIN_STACK_SIZE
	.align		4
.L_451:
        /*09f0*/ 	.byte	0x04, 0x12
        /*09f2*/ 	.short	(.L_453 - .L_452)
	.align		4
.L_452:
        /*09f4*/ 	.word	index@(_ZN2at6native38_GLOBAL__N__9a469cfd_6_RNN_cu_eca79a6d6kernel18lstm_cell_backwardIN3c104HalfEfiLi1EEEvNS_4cuda6detail10TensorInfoIT_T1_EESB_SB_SB_SB_SB_SB_SA_SA_)
        /*09f8*/ 	.word	0x00000000


	//----- nvinfo : EIATTR_MIN_STACK_SIZE
	.align		4
.L_453:
        /*09fc*/ 	.byte	0x04, 0x12
        /*09fe*/ 	.short	(.L_455 - .L_454)
	.align		4
.L_454:
        /*0a00*/ 	.word	index@(_ZN2at6native38_GLOBAL__N__9a469cfd_6_RNN_cu_eca79a6d6kernel18lstm_cell_backwardIfflLi2EEEvNS_4cuda6detail10TensorInfoIT_T1_EES9_S9_S9_S9_S9_S9_S8_S8_)
        /*0a04*/ 	.word	0x00000020


	//----- nvinfo : EIATTR_MIN_STACK_SIZE
	.align		4
.L_455:
        /*0a08*/ 	.byte	0x04, 0x12
        /*0a0a*/ 	.short	(.L_457 - .L_456)
	.align		4
.L_456:
        /*0a0c*/ 	.word	index@(_ZN2at6native38_GLOBAL__N__9a469cfd_6_RNN_cu_eca79a6d6kernel18lstm_cell_backwardIfflLi1EEEvNS_4cuda6detail10TensorInfoIT_T1_EES9_S9_S9_S9_S9_S9_S8_S8_)
        /*0a10*/ 	.word	0x00000000


	//----- nvinfo : EIATTR_MIN_STACK_SIZE
	.align		4
.L_457:
        /*0a14*/ 	.byte	0x04, 0x12
        /*0a16*/ 	.short	(.L_459 - .L_458)
	.align		4
.L_458:
        /*0a18*/ 	.word	index@(_ZN2at6native38_GLOBAL__N__9a469cfd_6_RNN_cu_eca79a6d6kernel18lstm_cell_backwardIffiLi2EEEvNS_4cuda6detail10TensorInfoIT_T1_EES9_S9_S9_S9_S9_S9_S8_S8_)
        /*0a1c*/ 	.word	0x00000000


	//----- nvinfo : EIATTR_MIN_STACK_SIZE
	.align		4
.L_459:
        /*0a20*/ 	.byte	0x04, 0x12
        /*0a22*/ 	.short	(.L_461 - .L_460)
	.align		4
.L_460:
        /*0a24*/ 	.word	index@(_ZN2at6native38_GLOBAL__N__9a469cfd_6_RNN_cu_eca79a6d6kernel18lstm_cell_backwardIffiLi1EEEvNS_4cuda6detail10TensorInfoIT_T1_EES9_S9_S9_S9_S9_S9_S8_S8_)
        /*0a28*/ 	.word	0x00000000


	//----- nvinfo : EIATTR_MIN_STACK_SIZE
	.align		4
.L_461:
        /*0a2c*/ 	.byte	0x04, 0x12
        /*0a2e*/ 	.short	(.L_463 - .L_462)
	.align		4
.L_462:
        /*0a30*/ 	.word	index@(_ZN2at6native38_GLOBAL__N__9a469cfd_6_RNN_cu_eca79a6d6kernel18lstm_cell_backwardIddlLi2EEEvNS_4cuda6detail10TensorInfoIT_T1_EES9_S9_S9_S9_S9_S9_S8_S8_)
        /*0a34*/ 	.word	0x00000038


	//----- nvinfo : EIATTR_MIN_STACK_SIZE
	.align		4
.L_463:
        /*0a38*/ 	.byte	0x04, 0x12
        /*0a3a*/ 	.short	(.L_465 - .L_464)
	.align		4
.L_464:
        /*0a3c*/ 	.word	index@(_ZN2at6native38_GLOBAL__N__9a469cfd_6_RNN_cu_eca79a6d6kernel18lstm_cell_backwardIddlLi1EEEvNS_4cuda6detail10TensorInfoIT_T1_EES9_S9_S9_S9_S9_S9_S8_S8_)
        /*0a40*/ 	.word	0x00000030


	//----- nvinfo : EIATTR_MIN_STACK_SIZE
	.align		4
.L_465:
        /*0a44*/ 	.byte	0x04, 0x12
        /*0a46*/ 	.short	(.L_467 - .L_466)
	.align		4
.L_466:
        /*0a48*/ 	.word	index@(_ZN2at6native38_GLOBAL__N__9a469cfd_6_RNN_cu_eca79a6d6kernel18lstm_cell_backwardIddiLi2EEEvNS_4cuda6detail10TensorInfoIT_T1_EES9_S9_S9_S9_S9_S9_S8_S8_)
        /*0a4c*/ 	.word	0x00000018


	//----- nvinfo : EIATTR_MIN_STACK_SIZE
	.align		4
.L_467:
        /*0a50*/ 	.byte	0x04, 0x12
        /*0a52*/ 	.short	(.L_469 - .L_468)
	.align		4
.L_468:
        /*0a54*/ 	.word	index@(_ZN2at6native38_GLOBAL__N__9a469cfd_6_RNN_cu_eca79a6d6kernel18lstm_cell_backwardIddiLi1EEEvNS_4cuda6detail10TensorInfoIT_T1_EES9_S9_S9_S9_S9_S9_S8_S8_)
        /*0a58*/ 	.word	0x00000000


	//----- nvinfo : EIATTR_MIN_STACK_SIZE
	.align		4
.L_469:
        /*0a5c*/ 	.byte	0x04, 0x12
        /*0a5e*/ 	.short	(.L_471 - .L_470)
	.align		4
.L_470:
        /*0a60*/ 	.word	index@(_ZN2at6native38_GLOBAL__N__9a469cfd_6_RNN_cu_eca79a6d6kernel17lstm_cell_forwardIN3c108BFloat16EflLi2EEEvNS_4cuda6detail10TensorInfoIT_T1_EESB_SB_SB_SB_SB_SB_SB_SA_SA_)
        /*0a64*/ 	.word	0x00000060


	//----- nvinfo : EIATTR_MIN_STACK_SIZE
	.align		4
.L_471:
        /*0a68*/ 	.byte	0x04, 0x12
        /*0a6a*/ 	.short	(.L_473 - .L_472)
	.align		4
.L_472:
        /*0a6c*/ 	.word	index@(_ZN2at6native38_GLOBAL__N__9a469cfd_6_RNN_cu_eca79a6d6kernel17lstm_cell_forwardIN3c108BFloat16EflLi1EEEvNS_4cuda6detail10TensorInfoIT_T1_EESB_SB_SB_SB_SB_SB_SB_SA_SA_)
        /*0a70*/ 	.word	0x00000000


	//----- nvinfo : EIATTR_MIN_STACK_SIZE
	.align		4
.L_473:
        /*0a74*/ 	.byte	0x04, 0x12
        /*0a76*/ 	.short	(.L_475 - .L_474)
	.align		4
.L_474:
        /*0a78*/ 	.word	index@(_ZN2at6native38_GLOBAL__N__9a469cfd_6_RNN_cu_eca79a6d6kernel17lstm_cell_forwardIN3c108BFloat16EfiLi2EEEvNS_4cuda6detail10TensorInfoIT_T1_EESB_SB_SB_SB_SB_SB_SB_SA_SA_)
        /*0a7c*/ 	.word	0x00000010


	//----- nvinfo : EIATTR_MIN_STACK_SIZE
	.align		4
.L_475:
        /*0a80*/ 	.byte	0x04, 0x12
        /*0a82*/ 	.short	(.L_477 - .L_476)
	.align		4
.L_476:
        /*0a84*/ 	.word	index@(_ZN2at6native38_GLOBAL__N__9a469cfd_6_RNN_cu_eca79a6d6kernel17lstm_cell_forwardIN3c108BFloat16EfiLi1EEEvNS_4cuda6detail10TensorInfoIT_T1_EESB_SB_SB_SB_SB_SB_SB_SA_SA_)
        /*0a88*/ 	.word	0x00000000


	//----- nvinfo : EIATTR_MIN_STACK_SIZE
	.align		4
.L_477:
        /*0a8c*/ 	.byte	0x04, 0x12
        /*0a8e*/ 	.short	(.L_479 - .L_478)
	.align		4
.L_478:
        /*0a90*/ 	.word	index@(_ZN2at6native38_GLOBAL__N__9a469cfd_6_RNN_cu_eca79a6d6kernel17lstm_cell_forwardIN3c104HalfEflLi2EEEvNS_4cuda6detail10TensorInfoIT_T1_EESB_SB_SB_SB_SB_SB_SB_SA_SA_)
        /*0a94*/ 	.word	0x00000060


	//----- nvinfo : EIATTR_MIN_STACK_SIZE
	.align		4
.L_479:
        /*0a98*/ 	.byte	0x04, 0x12
        /*0a9a*/ 	.short	(.L_481 - .L_480)
	.align		4
.L_480:
        /*0a9c*/ 	.word	index@(_ZN2at6native38_GLOBAL__N__9a469cfd_6_RNN_cu_eca79a6d6kernel17lstm_cell_forwardIN3c104HalfEflLi1EEEvNS_4cuda6detail10TensorInfoIT_T1_EESB_SB_SB_SB_SB_SB_SB_SA_SA_)
        /*0aa0*/ 	.word	0x00000000


	//----- nvinfo : EIATTR_MIN_STACK_SIZE
	.align		4
.L_481:
        /*0aa4*/ 	.byte	0x04, 0x12
        /*0aa6*/ 	.short	(.L_483 - .L_482)
	.align		4
.L_482:
        /*0aa8*/ 	.word	index@(_ZN2at6native38_GLOBAL__N__9a469cfd_6_RNN_cu_eca79a6d6kernel17lstm_cell_forwardIN3c104HalfEfiLi2EEEvNS_4cuda6detail10TensorInfoIT_T1_EESB_SB_SB_SB_SB_SB_SB_SA_SA_)
        /*0aac*/ 	.word	0x00000010


	//----- nvinfo : EIATTR_MIN_STACK_SIZE
	.align		4
.L_483:
        /*0ab0*/ 	.byte	0x04, 0x12
        /*0ab2*/ 	.short	(.L_485 - .L_484)
	.align		4
.L_484:
        /*0ab4*/ 	.word	index@(_ZN2at6native38_GLOBAL__N__9a469cfd_6_RNN_cu_eca79a6d6kernel17lstm_cell_forwardIN3c104HalfEfiLi1EEEvNS_4cuda6detail10TensorInfoIT_T1_EESB_SB_SB_SB_SB_SB_SB_SA_SA_)
        /*0ab8*/ 	.word	0x00000000


	//----- nvinfo : EIATTR_MIN_STACK_SIZE
	.align		4
.L_485:
        /*0abc*/ 	.byte	0x04, 0x12
        /*0abe*/ 	.short	(.L_487 - .L_486)
	.align		4
.L_486:
        /*0ac0*/ 	.word	index@(_ZN2at6native38_GLOBAL__N__9a469cfd_6_RNN_cu_eca79a6d6kernel17lstm_cell_forwardIfflLi2EEEvNS_4cuda6detail10TensorInfoIT_T1_EES9_S9_S9_S9_S9_S9_S9_S8_S8_)
        /*0ac4*/ 	.word	0x00000038


	//----- nvinfo : EIATTR_MIN_STACK_SIZE
	.align		4
.L_487:
        /*0ac8*/ 	.byte	0x04, 0x12
        /*0aca*/ 	.short	(.L_489 - .L_488)
	.align		4
.L_488:
        /*0acc*/ 	.word	index@(_ZN2at6native38_GLOBAL__N__9a469cfd_6_RNN_cu_eca79a6d6kernel17lstm_cell_forwardIfflLi1EEEvNS_4cuda6detail10TensorInfoIT_T1_EES9_S9_S9_S9_S9_S9_S9_S8_S8_)
        /*0ad0*/ 	.word	0x00000000


	//----- nvinfo : EIATTR_MIN_STACK_SIZE
	.align		4
.L_489:
        /*0ad4*/ 	.byte	0x04, 0x12
        /*0ad6*/ 	.short	(.L_491 - .L_490)
	.align		4
.L_490:
        /*0ad8*/ 	.word	index@(_ZN2at6native38_GLOBAL__N__9a469cfd_6_RNN_cu_eca79a6d6kernel17lstm_cell_forwardIffiLi2EEEvNS_4cuda6detail10TensorInfoIT_T1_EES9_S9_S9_S9_S9_S9_S9_S8_S8_)
        /*0adc*/ 	.word	0x00000020


	//----- nvinfo : EIATTR_MIN_STACK_SIZE
	.align		4
.L_491:
        /*0ae0*/ 	.byte	0x04, 0x12
        /*0ae2*/ 	.short	(.L_493 - .L_492)
	.align		4
.L_492:
        /*0ae4*/ 	.word	index@(_ZN2at6native38_GLOBAL__N__9a469cfd_6_RNN_cu_eca79a6d6kernel17lstm_cell_forwardIffiLi1EEEvNS_4cuda6detail10TensorInfoIT_T1_EES9_S9_S9_S9_S9_S9_S9_S8_S8_)
        /*0ae8*/ 	.word	0x00000000


	//----- nvinfo : EIATTR_MIN_STACK_SIZE
	.align		4
.L_493:
        /*0aec*/ 	.byte	0x04, 0x12
        /*0aee*/ 	.short	(.L_495 - .L_494)
	.align		4
.L_494:
        /*0af0*/ 	.word	index@(_ZN2at6native38_GLOBAL__N__9a469cfd_6_RNN_cu_eca79a6d6kernel17lstm_cell_forwardIddlLi2EEEvNS_4cuda6detail10TensorInfoIT_T1_EES9_S9_S9_S9_S9_S9_S9_S8_S8_)
        /*0af4*/ 	.word	0x00000070


	//----- nvinfo : EIATTR_MIN_STACK_SIZE
	.align		4
.L_495:
        /*0af8*/ 	.byte	0x04, 0x12
        /*0afa*/ 	.short	(.L_497 - .L_496)
	.align		4
.L_496:
        /*0afc*/ 	.word	index@(_ZN2at6native38_GLOBAL__N__9a469cfd_6_RNN_cu_eca79a6d6kernel17lstm_cell_forwardIddlLi1EEEvNS_4cuda6detail10TensorInfoIT_T1_EES9_S9_S9_S9_S9_S9_S9_S8_S8_)
        /*0b00*/ 	.word	0x00000058


	//----- nvinfo : EIATTR_MIN_STACK_SIZE
	.align		4
.L_497:
        /*0b04*/ 	.byte	0x04, 0x12
        /*0b06*/ 	.short	(.L_499 - .L_498)
	.align		4
.L_498:
        /*0b08*/ 	.word	index@(_ZN2at6native38_GLOBAL__N__9a469cfd_6_RNN_cu_eca79a6d6kernel17lstm_cell_forwardIddiLi2EEEvNS_4cuda6detail10TensorInfoIT_T1_EES9_S9_S9_S9_S9_S9_S9_S8_S8_)
        /*0b0c*/ 	.word	0x00000078


	//----- nvinfo : EIATTR_MIN_STACK_SIZE
	.align		4
.L_499:
        /*0b10*/ 	.byte	0x04, 0x12
        /*0b12*/ 	.short	(.L_501 - .L_500)
	.align		4
.L_500:
        /*0b14*/ 	.word	index@(_ZN2at6native38_GLOBAL__N__9a469cfd_6_RNN_cu_eca79a6d6kernel17lstm_cell_forwardIddiLi1EEEvNS_4cuda6detail10TensorInfoIT_T1_EES9_S9_S9_S9_S9_S9_S9_S8_S8_)
        /*0b18*/ 	.word	0x00000028
.L_501:


//--------------------- .nv.compat                --------------------------
	.section	.nv.compat,"",@"SHT_CUDA_COMPAT_INFO"
	.align	4
        /*0000*/ 	.byte	0x02, 0x09, 0x01, 0x00, 0x02, 0x02, 0x01, 0x00, 0x02, 0x05, 0x05, 0x00, 0x03, 0x07, 0x01, 0x01
        /*0010*/ 	.byte	0x02, 0x03, 0x00, 0x00, 0x02, 0x06, 0x01, 0x00, 0x04, 0x0b, 0x08, 0x00, 0x00, 0x00, 0x00, 0x00
        /*0020*/ 	.byte	0x00, 0x00, 0x00, 0x00


//--------------------- .nv.info._ZN2at6native38_GLOBAL__N__9a469cfd_6_RNN_cu_eca79a6d6kernel17gru_cell_backwardIN3c108BFloat16EflLi2EEEvNS_4cuda6detail10TensorInfoIT_T1_EESB_SB_SB_SB_SA_SA_ --------------------------
	.section	.nv.info._ZN2at6native38_GLOBAL__N__9a469cfd_6_RNN_cu_eca79a6d6kernel17gru_cell_backwardIN3c108BFloat16EflLi2EEEvNS_4cuda6detail10TensorInfoIT_T1_EESB_SB_SB_SB_SA_SA_,"",@"SHT_CUDA_INFO"
	.sectionflags	@""
	.align	4


	//----- nvinfo : EIATTR_CUDA_API_VERSION
	.align		4
        /*0000*/ 	.byte	0x04, 0x37
        /*0002*/ 	.short	(.L_503 - .L_502)
.L_502:
        /*0004*/ 	.word	0x00000082


	//----- nvinfo : EIATTR_KPARAM_INFO
	.align		4
.L_503:
        /*0008*/ 	.byte	0x04, 0x17
        /*000a*/ 	.short	(.L_505 - .L_504)
.L_504:
        /*000c*/ 	.word	0x00000000
        /*0010*/ 	.short	0x0006
        /*0012*/ 	.short	0x0828
        /*0014*/ 	.byte	0x00, 0xf0, 0x21, 0x00


	//----- nvinfo : EIATTR_KPARAM_INFO
	.align		4
.L_505:
        /*0018*/ 	.byte	0x04, 0x17
        /*001a*/ 	.short	(.L_507 - .L_506)
.L_506:
        /*001c*/ 	.word	0x00000000
        /*0020*/ 	.short	0x0005
        /*0022*/ 	.short	0x0820
        /*0024*/ 	.byte	0x00, 0xf0, 0x21, 0x00


	//----- nvinfo : EIATTR_KPARAM_INFO
	.align		4
.L_507:
        /*0028*/ 	.byte	0x04, 0x17
        /*002a*/ 	.short	(.L_509 - .L_508)
.L_508:
        /*002c*/ 	.word	0x00000000
        /*0030*/ 	.short	0x0004
        /*0032*/ 	.short	0x0680
        /*0034*/ 	.byte	0x00, 0xf0, 0x81, 0x06


	//----- nvinfo : EIATTR_KPARAM_INFO
	.align		4
.L_509:
        /*0038*/ 	.byte	0x04, 0x17
        /*003a*/ 	.short	(.L_511 - .L_510)
.L_510:
        /*003c*/ 	.word	0x00000000
        /*0040*/ 	.short	0x0003
        /*0042*/ 	.short	0x04e0
        /*0044*/ 	.byte	0x00, 0xf0, 0x81, 0x06


	//----- nvinfo : EIATTR_KPARAM_INFO
	.align		4
.L_511:
        /*0048*/ 	.byte	0x04, 0x17
        /*004a*/ 	.short	(.L_513 - .L_512)
.L_512:
        /*004c*/ 	.word	0x00000000
        /*0050*/ 	.short	0x0002
        /*0052*/ 	.short	0x0340
        /*0054*/ 	.byte	0x00, 0xf0, 0x81, 0x06


	//----- nvinfo : EIATTR_KPARAM_INFO
	.align		4
.L_513:
        /*0058*/ 	.byte	0x04, 0x17
        /*005a*/ 	.short	(.L_515 - .L_514)
.L_514:
        /*005c*/ 	.word	0x00000000
        /*0060*/ 	.short	0x0001
        /*0062*/ 	.short	0x01a0
        /*0064*/ 	.byte	0x00, 0xf0, 0x81, 0x06


	//----- nvinfo : EIATTR_KPARAM_INFO
	.align		4
.L_515:
        /*0068*/ 	.byte	0x04, 0x17
        /*006a*/ 	.short	(.L_517 - .L_516)
.L_516:
        /*006c*/ 	.word	0x00000000
        /*0070*/ 	.short	0x0000
        /*0072*/ 	.short	0x0000
        /*0074*/ 	.byte	0x00, 0xf0, 0x81, 0x06


	//----- nvinfo : EIATTR_SPARSE_MMA_MASK
	.align		4
.L_517:
        /*0078*/ 	.byte	0x03, 0x50
        /*007a*/ 	.short	0x0000


	//----- nvinfo : EIATTR_MAXREG_COUNT
	.align		4
        /*007c*/ 	.byte	0x03, 0x1b
        /*007e*/ 	.short	0x0020


	//----- nvinfo : EIATTR_ANNOTATIONS
	.align		4
        /*0080*/ 	.byte	0x04, 0x55
        /*0082*/ 	.short	(.L_519 - .L_518)


	//   ....[0]....
.L_518:
        /*0084*/ 	.word	0x00000001
        /*0088*/ 	.byte	0x20, 0x02, 0x00, 0x00, 0x01, 0x00, 0x00, 0x00, 0xd0, 0x0a, 0x00, 0x00, 0x01, 0x00, 0x00, 0x00
        /*0098*/ 	.byte	0x20, 0x1c, 0x00, 0x00, 0x01, 0x00, 0x00, 0x00, 0x30, 0x25, 0x00, 0x00, 0x01, 0x00, 0x00, 0x00
        /*00a8*/ 	.byte	0x40, 0x25, 0x00, 0x00


	//----- nvinfo : EIATTR_MERCURY_ISA_VERSION
	.align		4
.L_519:
        /*00ac*/ 	.byte	0x03, 0x5f
        /*00ae*/ 	.short	0x0101


	//----- nvinfo : EIATTR_EXIT_INSTR_OFFSETS
	.align		4
        /*00b0*/ 	.byte	0x04, 0x1c
        /*00b2*/ 	.short	(.L_521 - .L_520)


	//   ....[0]....
.L_520:
        /*00b4*/ 	.word	0x00000090


	//   ....[1]....
        /*00b8*/ 	.word	0x00003980


	//----- nvinfo : EIATTR_MAX_THREADS
	.align		4
.L_521:
        /*00bc*/ 	.byte	0x04, 0x05
        /*00be*/ 	.short	(.L_523 - .L_522)
.L_522:
        /*00c0*/ 	.word	0x00000200
        /*00c4*/ 	.word	0x00000001
        /*00c8*/ 	.word	0x00000001


	//----- nvinfo : EIATTR_CRS_STACK_SIZE
	.align		4
.L_523:
        /*00cc*/ 	.byte	0x04, 0x1e
        /*00ce*/ 	.short	(.L_525 - .L_524)
.L_524:
        /*00d0*/ 	.word	0x00000000


	//----- nvinfo : EIATTR_CBANK_PARAM_SIZE
	.align		4
.L_525:
        /*00d4*/ 	.byte	0x03, 0x19
        /*00d6*/ 	.short	0x0830


	//----- nvinfo : EIATTR_PARAM_CBANK
	.align		4
        /*00d8*/ 	.byte	0x04, 0x0a
        /*00da*/ 	.short	(.L_527 - .L_526)
	.align		4
.L_526:
        /*00dc*/ 	.word	index@(.nv.constant0._ZN2at6native38_GLOBAL__N__9a469cfd_6_RNN_cu_eca79a6d6kernel17gru_cell_backwardIN3c108BFloat16EflLi2EEEvNS_4cuda6detail10TensorInfoIT_T1_EESB_SB_SB_SB_SA_SA_)
        /*00e0*/ 	.short	0x0210
        /*00e2*/ 	.short	0x0830


	//----- nvinfo : EIATTR_SW_WAR
	.align		4
.L_527:
        /*00e4*/ 	.byte	0x04, 0x36
        /*00e6*/ 	.short	(.L_529 - .L_528)
.L_528:
        /*00e8*/ 	.word	0x00000008
.L_529:


//--------------------- .nv.info._ZN2at6native38_GLOBAL__N__9a469cfd_6_RNN_cu_eca79a6d6kernel17gru_cell_backwardIN3c108BFloat16EflLi1EEEvNS_4cuda6detail10TensorInfoIT_T1_EESB_SB_SB_SB_SA_SA_ --------------------------
	.section	.nv.info._ZN2at6native38_GLOBAL__N__9a469cfd_6_RNN_cu_eca79a6d6kernel17gru_cell_backwardIN3c108BFloat16EflLi1EEEvNS_4cuda6detail10TensorInfoIT_T1_EESB_SB_SB_SB_SA_SA_,"",@"SHT_CUDA_INFO"
	.sectionflags	@""
	.align	4


	//----- nvinfo : EIATTR_CUDA_API_VERSION
	.align		4
        /*0000*/ 	.byte	0x04, 0x37
        /*0002*/ 	.short	(.L_531 - .L_530)
.L_530:
        /*0004*/ 	.word	0x00000082


	//----- nvinfo : EIATTR_KPARAM_INFO
	.align		4
.L_531:
        /*0008*/ 	.byte	0x04, 0x17
        /*000a*/ 	.short	(.L_533 - .L_532)
.L_532:
        /*000c*/ 	.word	0x00000000
        /*0010*/ 	.short	0x0006
        /*0012*/ 	.short	0x0828
        /*0014*/ 	.byte	0x00, 0xf0, 0x21, 0x00


	//----- nvinfo : EIATTR_KPARAM_INFO
	.align		4
.L_533:
        /*0018*/ 	.byte	0x04, 0x17
        /*001a*/ 	.short	(.L_535 - .L_534)
.L_534:
        /*001c*/ 	.word	0x00000000
        /*0020*/ 	.short	0x0005
        /*0022*/ 	.short	0x0820
        /*0024*/ 	.byte	0x00, 0xf0, 0x21, 0x00


	//----- nvinfo : EIATTR_KPARAM_INFO
	.align		4
.L_535:
        /*0028*/ 	.byte	0x04, 0x17
        /*002a*/ 	.short	(.L_537 - .L_536)
.L_536:
        /*002c*/ 	.word	0x00000000
        /*0030*/ 	.short	0x0004
        /*0032*/ 	.short	0x0680
        /*0034*/ 	.byte	0x00, 0xf0, 0x81, 0x06


	//----- nvinfo : EIATTR_KPARAM_INFO
	.align		4
.L_537:
        /*0038*/ 	.byte	0x04, 0x17
        /*003a*/ 	.short	(.L_539 - .L_538)
.L_538:
        /*003c*/ 	.word	0x00000000
        /*0040*/ 	.short	0x0003
        /*0042*/ 	.short	0x04e0
        /*0044*/ 	.byte	0x00, 0xf0, 0x81, 0x06


	//----- nvinfo : EIATTR_KPARAM_INFO
	.align		4
.L_539:
        /*0048*/ 	.byte	0x04, 0x17
        /*004a*/ 	.short	(.L_541 - .L_540)
.L_540:
        /*004c*/ 	.word	0x00000000
        /*0050*/ 	.short	0x0002
        /*0052*/ 	.short	0x0340
        /*0054*/ 	.byte	0x00, 0xf0, 0x81, 0x06


	//----- nvinfo : EIATTR_KPARAM_INFO
	.align		4
.L_541:
        /*0058*/ 	.byte	0x04, 0x17
        /*005a*/ 	.short	(.L_543 - .L_542)
.L_542:
        /*005c*/ 	.word	0x00000000
        /*0060*/ 	.short	0x0001
        /*0062*/ 	.short	0x01a0
        /*0064*/ 	.byte	0x00, 0xf0, 0x81, 0x06


	//----- nvinfo : EIATTR_KPARAM_INFO
	.align		4
.L_543:
        /*0068*/ 	.byte	0x04, 0x17
        /*006a*/ 	.short	(.L_545 - .L_544)
.L_544:
        /*006c*/ 	.word	0x00000000
        /*0070*/ 	.short	0x0000
        /*0072*/ 	.short	0x0000
        /*0074*/ 	.byte	0x00, 0xf0, 0x81, 0x06


	//----- nvinfo : EIATTR_SPARSE_MMA_MASK
	.align		4
.L_545:
        /*0078*/ 	.byte	0x03, 0x50
        /*007a*/ 	.short	0x0000


	//----- nvinfo : EIATTR_MAXREG_COUNT
	.align		4
        /*007c*/ 	.byte	0x03, 0x1b
        /*007e*/ 	.short	0x0020


	//----- nvinfo : EIATTR_MERCURY_ISA_VERSION
	.align		4
        /*0080*/ 	.byte	0x03, 0x5f
        /*0082*/ 	.short	0x0101


	//----- nvinfo : EIATTR_EXIT_INSTR_OFFSETS
	.align		4
        /*0084*/ 	.byte	0x04, 0x1c
        /*0086*/ 	.short	(.L_547 - .L_546)


	//   ....[0]....
.L_546:
        /*0088*/ 	.word	0x00000080


	//   ....[1]....
        /*008c*/ 	.word	0x00000cb0


	//----- nvinfo : EIATTR_MAX_THREADS
	.align		4
.L_547:
        /*0090*/ 	.byte	0x04, 0x05
        /*0092*/ 	.short	(.L_549 - .L_548)
.L_548:
        /*0094*/ 	.word	0x00000200
        /*0098*/ 	.word	0x00000001
        /*009c*/ 	.word	0x00000001


	//----- nvinfo : EIATTR_CRS_STACK_SIZE
	.align		4
.L_549:
        /*00a0*/ 	.byte	0x04, 0x1e
        /*00a2*/ 	.short	(.L_551 - .L_550)
.L_550:
        /*00a4*/ 	.word	0x00000000


	//----- nvinfo : EIATTR_CBANK_PARAM_SIZE
	.align		4
.L_551:
        /*00a8*/ 	.byte	0x03, 0x19
        /*00aa*/ 	.short	0x0830


	//----- nvinfo : EIATTR_PARAM_CBANK
	.align		4
        /*00ac*/ 	.byte	0x04, 0x0a
        /*00ae*/ 	.short	(.L_553 - .L_552)
	.align		4
.L_552:
        /*00b0*/ 	.word	index@(.nv.constant0._ZN2at6native38_GLOBAL__N__9a469cfd_6_RNN_cu_eca79a6d6kernel17gru_cell_backwardIN3c108BFloat16EflLi1EEEvNS_4cuda6detail10TensorInfoIT_T1_EESB_SB_SB_SB_SA_SA_)
        /*00b4*/ 	.short	0x0210
        /*00b6*/ 	.short	0x0830


	//----- nvinfo : EIATTR_SW_WAR
	.align		4
.L_553:
        /*00b8*/ 	.byte	0x04, 0x36
        /*00ba*/ 	.short	(.L_555 - .L_554)
.L_554:
        /*00bc*/ 	.word	0x00000008
.L_555:


//--------------------- .nv.info._ZN2at6native38_GLOBAL__N__9a469cfd_6_RNN_cu_eca79a6d6kernel17gru_cell_backwardIN3c108BFloat16EfiLi2EEEvNS_4cuda6detail10TensorInfoIT_T1_EESB_SB_SB_SB_SA_SA_ --------------------------
	.section	.nv.info._ZN2at6native38_GLOBAL__N__9a469cfd_6_RNN_cu_eca79a6d6kernel17gru_cell_backwardIN3c108BFloat16EfiLi2EEEvNS_4cuda6detail10TensorInfoIT_T1_EESB_SB_SB_SB_SA_SA_,"",@"SHT_CUDA_INFO"
	.sectionflags	@""
	.align	4


	//----- nvinfo : EIATTR_CUDA_API_VERSION
	.align		4
        /*0000*/ 	.byte	0x04, 0x37
        /*0002*/ 	.short	(.L_557 - .L_556)
.L_556:
        /*0004*/ 	.word	0x00000082


	//----- nvinfo : EIATTR_KPARAM_INFO
	.align		4
.L_557:
        /*0008*/ 	.byte	0x04, 0x17
        /*000a*/ 	.short	(.L_559 - .L_558)
.L_558:
        /*000c*/ 	.word	0x00000000
        /*0010*/ 	.short	0x0006
        /*0012*/ 	.short	0x043c
        /*0014*/ 	.byte	0x00, 0xf0, 0x11, 0x00


	//----- nvinfo : EIATTR_KPARAM_INFO
	.align		4
.L_559:
        /*0018*/ 	.byte	0x04, 0x17
        /*001a*/ 	.short	(.L_561 - .L_560)
.L_560:
        /*001c*/ 	.word	0x00000000
        /*0020*/ 	.short	0x0005
        /*0022*/ 	.short	0x0438
        /*0024*/ 	.byte	0x00, 0xf0, 0x11, 0x00


	//----- nvinfo : EIATTR_KPARAM_INFO
	.align		4
.L_561:
        /*0028*/ 	.byte	0x04, 0x17
        /*002a*/ 	.short	(.L_563 - .L_562)
.L_562:
        /*002c*/ 	.word	0x00000000
        /*0030*/ 	.short	0x0004
        /*0032*/ 	.short	0x0360
        /*0034*/ 	.byte	0x00, 0xf0, 0x61, 0x03


	//----- nvinfo : EIATTR_KPARAM_INFO
	.align		4
.L_563:
        /*0038*/ 	.byte	0x04, 0x17
        /*003a*/ 	.short	(.L_565 - .L_564)
.L_564:
        /*003c*/ 	.word	0x00000000
        /*0040*/ 	.short	0x0003
        /*0042*/ 	.short	0x0288
        /*0044*/ 	.byte	0x00, 0xf0, 0x61, 0x03


	//----- nvinfo : EIATTR_KPARAM_INFO
	.align		4
.L_565:
        /*0048*/ 	.byte	0x04, 0x17
        /*004a*/ 	.short	(.L_567 - .L_566)
.L_566:
        /*004c*/ 	.word	0x00000000
        /*0050*/ 	.short	0x0002
        /*0052*/ 	.short	0x01b0
        /*0054*/ 	.byte	0x00, 0xf0, 0x61, 0x03


	//----- nvinfo : EIATTR_KPARAM_INFO
	.align		4
.L_567:
        /*0058*/ 	.byte	0x04, 0x17
        /*005a*/ 	.short	(.L_569 - .L_568)
.L_568:
        /*005c*/ 	.word	0x00000000
        /*0060*/ 	.short	0x0001
        /*0062*/ 	.short	0x00d8
        /*0064*/ 	.byte	0x00, 0xf0, 0x61, 0x03


	//----- nvinfo : EIATTR_KPARAM_INFO
	.align		4
.L_569:
        /*0068*/ 	.byte	0x04, 0x17
        /*006a*/ 	.short	(.L_571 - .L_570)
.L_570:
        /*006c*/ 	.word	0x00000000
        /*0070*/ 	.short	0x0000
        /*0072*/ 	.short	0x0000
        /*0074*/ 	.byte	0x00, 0xf0, 0x61, 0x03


	//----- nvinfo : EIATTR_SPARSE_MMA_MASK
	.align		4
.L_571:
        /*0078*/ 	.byte	0x03, 0x50
        /*007a*/ 	.short	0x0000


	//----- nvinfo : EIATTR_MAXREG_COUNT
	.align		4
        /*007c*/ 	.byte	0x03, 0x1b
        /*007e*/ 	.short	0x0020


	//----- nvinfo : EIATTR_MERCURY_ISA_VERSION
	.align		4
        /*0080*/ 	.byte	0x03, 0x5f
        /*0082*/ 	.short	0x0101


	//----- nvinfo : EIATTR_EXIT_INSTR_OFFSETS
	.align		4
        /*0084*/ 	.byte	0x04, 0x1c
        /*0086*/ 	.short	(.L_573 - .L_572)


	//   ....[0]....
.L_572:
        /*0088*/ 	.word	0x00000070


	//   ....[1]....
        /*008c*/ 	.word	0x00001950


	//----- nvinfo : EIATTR_MAX_THREADS
	.align		4
.L_573:
        /*0090*/ 	.byte	0x04, 0x05
        /*0092*/ 	.short	(.L_575 - .L_574)
.L_574:
        /*0094*/ 	.word	0x00000200
        /*0098*/ 	.word	0x00000001
        /*009c*/ 	.word	0x00000001


	//----- nvinfo : EIATTR_CRS_STACK_SIZE
	.align		4
.L_575:
        /*00a0*/ 	.byte	0x04, 0x1e
        /*00a2*/ 	.short	(.L_577 - .L_576)
.L_576:
        /*00a4*/ 	.word	0x00000000


	//----- nvinfo : EIATTR_CBANK_PARAM_SIZE
	.align		4
.L_577:
        /*00a8*/ 	.byte	0x03, 0x19
        /*00aa*/ 	.short	0x0440


	//----- nvinfo : EIATTR_PARAM_CBANK
	.align		4
        /*00ac*/ 	.byte	0x04, 0x0a
        /*00ae*/ 	.short	(.L_579 - .L_578)
	.align		4
.L_578:
        /*00b0*/ 	.word	index@(.nv.constant0._ZN2at6native38_GLOBAL__N__9a469cfd_6_RNN_cu_eca79a6d6kernel17gru_cell_backwardIN3c108BFloat16EfiLi2EEEvNS_4cuda6detail10TensorInfoIT_T1_EESB_SB_SB_SB_SA_SA_)
        /*00b4*/ 	.short	0x0210
        /*00b6*/ 	.short	0x0440


	//----- nvinfo : EIATTR_SW_WAR
	.align		4
.L_579:
        /*00b8*/ 	.byte	0x04, 0x36
        /*00ba*/ 	.short	(.L_581 - .L_580)
.L_580:
        /*00bc*/ 	.word	0x00000008
.L_581:


//--------------------- .nv.info._ZN2at6native38_GLOBAL__N__9a469cfd_6_RNN_cu_eca79a6d6kernel17gru_cell_backwardIN3c108BFloat16EfiLi1EEEvNS_4cuda6detail10TensorInfoIT_T1_EESB_SB_SB_SB_SA_SA_ --------------------------
	.section	.nv.info._ZN2at6native38_GLOBAL__N__9a469cfd_6_RNN_cu_eca79a6d6kernel17gru_cell_backwardIN3c108BFloat16EfiLi1EEEvNS_4cuda6detail10TensorInfoIT_T1_EESB_SB_SB_SB_SA_SA_,"",@"SHT_CUDA_INFO"
	.sectionflags	@""
	.align	4


	//----- nvinfo : EIATTR_CUDA_API_VERSION
	.align		4
        /*0000*/ 	.byte	0x04, 0x37
        /*0002*/ 	.short	(.L_583 - .L_582)
.L_582:
        /*0004*/ 	.word	0x00000082


	//----- nvinfo : EIATTR_KPARAM_INFO
	.align		4
.L_583:
        /*0008*/ 	.byte	0x04, 0x17
        /*000a*/ 	.short	(.L_585 - .L_584)
.L_584:
        /*000c*/ 	.word	0x00000000
        /*0010*/ 	.short	0x0006
        /*0012*/ 	.short	0x043c
        /*0014*/ 	.byte	0x00, 0xf0, 0x11, 0x00


	//----- nvinfo : EIATTR_KPARAM_INFO
	.align		4
.L_585:
        /*0018*/ 	.byte	0x04, 0x17
        /*001a*/ 	.short	(.L_587 - .L_586)
.L_586:
        /*001c*/ 	.word	0x00000000
        /*0020*/ 	.short	0x0005
        /*0022*/ 	.short	0x0438
        /*0024*/ 	.byte	0x00, 0xf0, 0x11, 0x00


	//----- nvinfo : EIATTR_KPARAM_INFO
	.align		4
.L_587:
        /*0028*/ 	.byte	0x04, 0x17
        /*002a*/ 	.short	(.L_589 - .L_588)
.L_588:
        /*002c*/ 	.word	0x00000000
        /*0030*/ 	.short	0x0004
        /*0032*/ 	.short	0x0360
        /*0034*/ 	.byte	0x00, 0xf0, 0x61, 0x03


	//----- nvinfo : EIATTR_KPARAM_INFO
	.align		4
.L_589:
        /*0038*/ 	.byte	0x04, 0x17
        /*003a*/ 	.short	(.L_591 - .L_590)
.L_590:
        /*003c*/ 	.word	0x00000000
        /*0040*/ 	.short	0x0003
        /*0042*/ 	.short	0x0288
        /*0044*/ 	.byte	0x00, 0xf0, 0x61, 0x03


	//----- nvinfo : EIATTR_KPARAM_INFO
	.align		4
.L_591:
        /*0048*/ 	.byte	0x04, 0x17
        /*004a*/ 	.short	(.L_593 - .L_592)
.L_592:
        /*004c*/ 	.word	0x00000000
        /*0050*/ 	.short	0x0002
        /*0052*/ 	.short	0x01b0
        /*0054*/ 	.byte	0x00, 0xf0, 0x61, 0x03


	//----- nvinfo : EIATTR_KPARAM_INFO
	.align		4
.L_593:
        /*0058*/ 	.byte	0x04, 0x17
        /*005a*/ 	.short	(.L_595 - .L_594)
.L_594:
        /*005c*/ 	.word	0x00000000
        /*0060*/ 	.short	0x0001
        /*0062*/ 	.short	0x00d8
        /*0064*/ 	.byte	0x00, 0xf0, 0x61, 0x03


	//----- nvinfo : EIATTR_KPARAM_INFO
	.align		4
.L_595:
        /*0068*/ 	.byte	0x04, 0x17
        /*006a*/ 	.short	(.L_597 - .L_596)
.L_596:
        /*006c*/ 	.word	0x00000000
        /*0070*/ 	.short	0x0000
        /*0072*/ 	.short	0x0000
        /*0074*/ 	.byte	0x00, 0xf0, 0x61, 0x03


	//----- nvinfo : EIATTR_SPARSE_MMA_MASK
	.align		4
.L_597:
        /*0078*/ 	.byte	0x03, 0x50
        /*007a*/ 	.short	0x0000


	//----- nvinfo : EIATTR_MAXREG_COUNT
	.align		4
        /*007c*/ 	.byte	0x03, 0x1b
        /*007e*/ 	.short	0x0020


	//----- nvinfo : EIATTR_MERCURY_ISA_VERSION
	.align		4
        /*0080*/ 	.byte	0x03, 0x5f
        /*0082*/ 	.short	0x0101


	//----- nvinfo : EIATTR_EXIT_INSTR_OFFSETS
	.align		4
        /*0084*/ 	.byte	0x04, 0x1c
        /*0086*/ 	.short	(.L_599 - .L_598)


	//   ....[0]....
.L_598:
        /*0088*/ 	.word	0x00000070


	//   ....[1]....
        /*008c*/ 	.word	0x00000790


	//----- nvinfo : EIATTR_MAX_THREADS
	.align		4
.L_599:
        /*0090*/ 	.byte	0x04, 0x05
        /*0092*/ 	.short	(.L_601 - .L_600)
.L_600:
        /*0094*/ 	.word	0x00000200
        /*0098*/ 	.word	0x00000001
        /*009c*/ 	.word	0x00000001


	//----- nvinfo : EIATTR_CRS_STACK_SIZE
	.align		4
.L_601:
        /*00a0*/ 	.byte	0x04, 0x1e
        /*00a2*/ 	.short	(.L_603 - .L_602)
.L_602:
        /*00a4*/ 	.word	0x00000000


	//----- nvinfo : EIATTR_CBANK_PARAM_SIZE
	.align		4
.L_603:
        /*00a8*/ 	.byte	0x03, 0x19
        /*00aa*/ 	.short	0x0440


	//----- nvinfo : EIATTR_PARAM_CBANK
	.align		4
        /*00ac*/ 	.byte	0x04, 0x0a
        /*00ae*/ 	.short	(.L_605 - .L_604)
	.align		4
.L_604:
        /*00b0*/ 	.word	index@(.nv.constant0._ZN2at6native38_GLOBAL__N__9a469cfd_6_RNN_cu_eca79a6d6kernel17gru_cell_backwardIN3c108BFloat16EfiLi1EEEvNS_4cuda6detail10TensorInfoIT_T1_EESB_SB_SB_SB_SA_SA_)
        /*00b4*/ 	.short	0x0210
        /*00b6*/ 	.short	0x0440


	//----- nvinfo : EIATTR_SW_WAR
	.align		4
.L_605:
        /*00b8*/ 	.byte	0x04, 0x36
        /*00ba*/ 	.short	(.L_607 - .L_606)
.L_606:
        /*00bc*/ 	.word	0x00000008
.L_607:


//--------------------- .nv.info._ZN2at6native38_GLOBAL__N__9a469cfd_6_RNN_cu_eca79a6d6kernel17gru_cell_backwardIN3c104HalfEflLi2EEEvNS_4cuda6detail10TensorInfoIT_T1_EESB_SB_SB_SB_SA_SA_ --------------------------
	.section	.nv.info._ZN2at6native38_GLOBAL__N__9a469cfd_6_RNN_cu_eca79a6d6kernel17gru_cell_backwardIN3c104HalfEflLi2EEEvNS_4cuda6detail10TensorInfoIT_T1_EESB_SB_SB_SB_SA_SA_,"",@"SHT_CUDA_INFO"
	.sectionflags	@""
	.align	4


	//----- nvinfo : EIATTR_CUDA_API_VERSION
	.align		4
        /*0000*/ 	.byte	0x04, 0x37
        /*0002*/ 	.short	(.L_609 - .L_608)
.L_608:
        /*0004*/ 	.word	0x00000082


	//----- nvinfo : EIATTR_KPARAM_INFO
	.align		4
.L_609:
        /*0008*/ 	.byte	0x04, 0x17
        /*000a*/ 	.short	(.L_611 - .L_610)
.L_610:
        /*000c*/ 	.word	0x00000000
        /*0010*/ 	.short	0x0006
        /*0012*/ 	.short	0x0828
        /*0014*/ 	.byte	0x00, 0xf0, 0x21, 0x00


	//----- nvinfo : EIATTR_KPARAM_INFO
	.align		4
.L_611:
        /*0018*/ 	.byte	0x04, 0x17
        /*001a*/ 	.short	(.L_613 - .L_612)
.L_612:
        /*001c*/ 	.word	0x00000000
        /*0020*/ 	.short	0x0005
        /*0022*/ 	.short	0x0820
        /*0024*/ 	.byte	0x00, 0xf0, 0x21, 0x00


	//----- nvinfo : EIATTR_KPARAM_INFO
	.align		4
.L_613:
        /*0028*/ 	.byte	0x04, 0x17
        /*002a*/ 	.short	(.L_615 - .L_614)
.L_614:
        /*002c*/ 	.word	0x00000000
        /*0030*/ 	.short	0x0004
        /*0032*/ 	.short	0x0680
        /*0034*/ 	.byte	0x00, 0xf0, 0x81, 0x06


	//----- nvinfo : EIATTR_KPARAM_INFO
	.align		4
.L_615:
        /*0038*/ 	.byte	0x04, 0x17
        /*003a*/ 	.short	(.L_617 - .L_616)
.L_616:
        /*003c*/ 	.word	0x00000000
        /*0040*/ 	.short	0x0003
        /*0042*/ 	.short	0x04e0
        /*0044*/ 	.byte	0x00, 0xf0, 0x81, 0x06


	//----- nvinfo : EIATTR_KPARAM_INFO
	.align		4
.L_617:
        /*0048*/ 	.byte	0x04, 0x17
        /*004a*/ 	.short	(.L_619 - .L_618)
.L_618:
        /*004c*/ 	.word	0x00000000
        /*0050*/ 	.short	0x0002
        /*0052*/ 	.short	0x0340
        /*0054*/ 	.byte	0x00, 0xf0, 0x81, 0x06


	//----- nvinfo : EIATTR_KPARAM_INFO
	.align		4
.L_619:
        /*0058*/ 	.byte	0x04, 0x17
        /*005a*/ 	.short	(.L_621 - .L_620)
.L_620:
        /*005c*/ 	.word	0x00000000
        /*0060*/ 	.short	0x0001
        /*0062*/ 	.short	0x01a0
        /*0064*/ 	.byte	0x00, 0xf0, 0x81, 0x06


	//----- nvinfo : EIATTR_KPARAM_INFO
	.align		4
.L_621:
        /*0068*/ 	.byte	0x04, 0x17
        /*006a*/ 	.short	(.L_623 - .L_622)
.L_622:
        /*006c*/ 	.word	0x00000000
        /*0070*/ 	.short	0x0000
        /*0072*/ 	.short	0x0000
        /*0074*/ 	.byte	0x00, 0xf0, 0x81, 0x06


	//----- nvinfo : EIATTR_SPARSE_MMA_MASK
	.align		4
.L_623:
        /*0078*/ 	.byte	0x03, 0x50
        /*007a*/ 	.short	0x0000


	//----- nvinfo : EIATTR_MAXREG_COUNT
	.align		4
        /*007c*/ 	.byte	0x03, 0x1b
        /*007e*/ 	.short	0x0020


	//----- nvinfo : EIATTR_ANNOTATIONS
	.align		4
        /*0080*/ 	.byte	0x04, 0x55
        /*0082*/ 	.short	(.L_625 - .L_624)


	//   ....[0]....
.L_624:
        /*0084*/ 	.word	0x00000001
        /*0088*/ 	.byte	0x20, 0x02, 0x00, 0x00, 0x01, 0x00, 0x00, 0x00, 0xd0, 0x0a, 0x00, 0x00, 0x01, 0x00, 0x00, 0x00
        /*0098*/ 	.byte	0x20, 0x1c, 0x00, 0x00, 0x01, 0x00, 0x00, 0x00, 0x30, 0x25, 0x00, 0x00, 0x01, 0x00, 0x00, 0x00
        /*00a8*/ 	.byte	0x40, 0x25, 0x00, 0x00


	//----- nvinfo : EIATTR_MERCURY_ISA_VERSION
	.align		4
.L_625:
        /*00ac*/ 	.byte	0x03, 0x5f
        /*00ae*/ 	.short	0x0101


	//----- nvinfo : EIATTR_EXIT_INSTR_OFFSETS
	.align		4
        /*00b0*/ 	.byte	0x04, 0x1c
        /*00b2*/ 	.short	(.L_627 - .L_626)


	//   ....[0]....
.L_626:
        /*00b4*/ 	.word	0x00000090


	//   ....[1]....
        /*00b8*/ 	.word	0x00003980


	//----- nvinfo : EIATTR_MAX_THREADS
	.align		4
.L_627:
        /*00bc*/ 	.byte	0x04, 0x05
        /*00be*/ 	.short	(.L_629 - .L_628)
.L_628:
        /*00c0*/ 	.word	0x00000200
        /*00c4*/ 	.word	0x00000001
        /*00c8*/ 	.word	0x00000001


	//----- nvinfo : EIATTR_CRS_STACK_SIZE
	.align		4
.L_629:
        /*00cc*/ 	.byte	0x04, 0x1e
        /*00ce*/ 	.short	(.L_631 - .L_630)
.L_630:
        /*00d0*/ 	.word	0x00000000


	//----- nvinfo : EIATTR_CBANK_PARAM_SIZE
	.align		4
.L_631:
        /*00d4*/ 	.byte	0x03, 0x19
        /*00d6*/ 	.short	0x0830


	//----- nvinfo : EIATTR_PARAM_CBANK
	.align		4
        /*00d8*/ 	.byte	0x04, 0x0a
        /*00da*/ 	.short	(.L_633 - .L_632)
	.align		4
.L_632:
        /*00dc*/ 	.word	index@(.nv.constant0._ZN2at6native38_GLOBAL__N__9a469cfd_6_RNN_cu_eca79a6d6kernel17gru_cell_backwardIN3c104HalfEflLi2EEEvNS_4cuda6detail10TensorInfoIT_T1_EESB_SB_SB_SB_SA_SA_)
        /*00e0*/ 	.short	0x0210
        /*00e2*/ 	.short	0x0830


	//----- nvinfo : EIATTR_SW_WAR
	.align		4
.L_633:
        /*00e4*/ 	.byte	0x04, 0x36
        /*00e6*/ 	.short	(.L_635 - .L_634)
.L_634:
        /*00e8*/ 	.word	0x00000008
.L_635:


//--------------------- .nv.info._ZN2at6native38_GLOBAL__N__9a469cfd_6_RNN_cu_eca79a6d6kernel17gru_cell_backwardIN3c104HalfEflLi1EEEvNS_4cuda6detail10TensorInfoIT_T1_EESB_SB_SB_SB_SA_SA_ --------------------------
	.section	.nv.info._ZN2at6native38_GLOBAL__N__9a469cfd_6_RNN_cu_eca79a6d6kernel17gru_cell_backwardIN3c104HalfEflLi1EEEvNS_4cuda6detail10TensorInfoIT_T1_EESB_SB_SB_SB_SA_SA_,"",@"SHT_CUDA_INFO"
	.sectionflags	@""
	.align	4


	//----- nvinfo : EIATTR_CUDA_API_VERSION
	.align		4
        /*0000*/ 	.byte	0x04, 0x37
        /*0002*/ 	.short	(.L_637 - .L_636)
.L_636:
        /*0004*/ 	.word	0x00000082


	//----- nvinfo : EIATTR_KPARAM_INFO
	.align		4
.L_637:
        /*0008*/ 	.byte	0x04, 0x17
        /*000a*/ 	.short	(.L_639 - .L_638)
.L_638:
        /*000c*/ 	.word	0x00000000
        /*0010*/ 	.short	0x0006
        /*0012*/ 	.short	0x0828
        /*0014*/ 	.byte	0x00, 0xf0, 0x21, 0x00


	//----- nvinfo : EIATTR_KPARAM_INFO
	.align		4
.L_639:
        /*0018*/ 	.byte	0x04, 0x17
        /*001a*/ 	.short	(.L_641 - .L_640)
.L_640:
        /*001c*/ 	.word	0x00000000
        /*0020*/ 	.short	0x0005
        /*0022*/ 	.short	0x0820
        /*0024*/ 	.byte	0x00, 0xf0, 0x21, 0x00


	//----- nvinfo : EIATTR_KPARAM_INFO
	.align		4
.L_641:
        /*0028*/ 	.byte	0x04, 0x17
        /*002a*/ 	.short	(.L_643 - .L_642)
.L_642:
        /*002c*/ 	.word	0x00000000
        /*0030*/ 	.short	0x0004
        /*0032*/ 	.short	0x0680
        /*0034*/ 	.byte	0x00, 0xf0, 0x81, 0x06


	//----- nvinfo : EIATTR_KPARAM_INFO
	.align		4
.L_643:
        /*0038*/ 	.byte	0x04, 0x17
        /*003a*/ 	.short	(.L_645 - .L_644)
.L_644:
        /*003c*/ 	.word	0x00000000
        /*0040*/ 	.short	0x0003
        /*0042*/ 	.short	0x04e0
        /*0044*/ 	.byte	0x00, 0xf0, 0x81, 0x06


	//----- nvinfo : EIATTR_KPARAM_INFO
	.align		4
.L_645:
        /*0048*/ 	.byte	0x04, 0x17
        /*004a*/ 	.short	(.L_647 - .L_646)
.L_646:
        /*004c*/ 	.word	0x00000000
        /*0050*/ 	.short	0x0002
        /*0052*/ 	.short	0x0340
        /*0054*/ 	.byte	0x00, 0xf0, 0x81, 0x06


	//----- nvinfo : EIATTR_KPARAM_INFO
	.align		4
.L_647:
        /*0058*/ 	.byte	0x04, 0x17
        /*005a*/ 	.short	(.L_649 - .L_648)
.L_648:
        /*005c*/ 	.word	0x00000000
        /*0060*/ 	.short	0x0001
        /*0062*/ 	.short	0x01a0
        /*0064*/ 	.byte	0x00, 0xf0, 0x81, 0x06


	//----- nvinfo : EIATTR_KPARAM_INFO
	.align		4
.L_649:
        /*0068*/ 	.byte	0x04, 0x17
        /*006a*/ 	.short	(.L_651 - .L_650)
.L_650:
        /*006c*/ 	.word	0x00000000
        /*0070*/ 	.short	0x0000
        /*0072*/ 	.short	0x0000
        /*0074*/ 	.byte	0x00, 0xf0, 0x81, 0x06


	//----- nvinfo : EIATTR_SPARSE_MMA_MASK
	.align		4
.L_651:
        /*0078*/ 	.byte	0x03, 0x50
        /*007a*/ 	.short	0x0000


	//----- nvinfo : EIATTR_MAXREG_COUNT
	.align		4
        /*007c*/ 	.byte	0x03, 0x1b
        /*007e*/ 	.short	0x0020


	//----- nvinfo : EIATTR_MERCURY_ISA_VERSION
	.align		4
        /*0080*/ 	.byte	0x03, 0x5f
        /*0082*/ 	.short	0x0101


	//----- nvinfo : EIATTR_EXIT_INSTR_OFFSETS
	.align		4
        /*0084*/ 	.byte	0x04, 0x1c
        /*0086*/ 	.short	(.L_653 - .L_652)


	//   ....[0]....
.L_652:
        /*0088*/ 	.word	0x00000080


	//   ....[1]....
        /*008c*/ 	.word	0x00000cb0


	//----- nvinfo : EIATTR_MAX_THREADS
	.align		4
.L_653:
        /*0090*/ 	.byte	0x04, 0x05
        /*0092*/ 	.short	(.L_655 - .L_654)
.L_654:
        /*0094*/ 	.word	0x00000200
        /*0098*/ 	.word	0x00000001
        /*009c*/ 	.word	0x00000001


	//----- nvinfo : EIATTR_CRS_STACK_SIZE
	.align		4
.L_655:
        /*00a0*/ 	.byte	0x04, 0x1e
        /*00a2*/ 	.short	(.L_657 - .L_656)
.L_656:
        /*00a4*/ 	.word	0x00000000


	//----- nvinfo : EIATTR_CBANK_PARAM_SIZE
	.align		4
.L_657:
        /*00a8*/ 	.byte	0x03, 0x19
        /*00aa*/ 	.short	0x0830


	//----- nvinfo : EIATTR_PARAM_CBANK
	.align		4
        /*00ac*/ 	.byte	0x04, 0x0a
        /*00ae*/ 	.short	(.L_659 - .L_658)
	.align		4
.L_658:
        /*00b0*/ 	.word	index@(.nv.constant0._ZN2at6native38_GLOBAL__N__9a469cfd_6_RNN_cu_eca79a6d6kernel17gru_cell_backwardIN3c104HalfEflLi1EEEvNS_4cuda6detail10TensorInfoIT_T1_EESB_SB_SB_SB_SA_SA_)
        /*00b4*/ 	.short	0x0210
        /*00b6*/ 	.short	0x0830


	//----- nvinfo : EIATTR_SW_WAR
	.align		4
.L_659:
        /*00b8*/ 	.byte	0x04, 0x36
        /*00ba*/ 	.short	(.L_661 - .L_660)
.L_660:
        /*00bc*/ 	.word	0x00000008
.L_661:


//--------------------- .nv.info._ZN2at6native38_GLOBAL__N__9a469cfd_6_RNN_cu_eca79a6d6kernel17gru_cell_backwardIN3c104HalfEfiLi2EEEvNS_4cuda6detail10TensorInfoIT_T1_EESB_SB_SB_SB_SA_SA_ --------------------------
	.section	.nv.info._ZN2at6native38_GLOBAL__N__9a469cfd_6_RNN_cu_eca79a6d6kernel17gru_cell_backwardIN3c104HalfEfiLi2EEEvNS_4cuda6detail10TensorInfoIT_T1_EESB_SB_SB_SB_SA_SA_,"",@"SHT_CUDA_INFO"
	.sectionflags	@""
	.align	4


	//----- nvinfo : EIATTR_CUDA_API_VERSION
	.align		4
        /*0000*/ 	.byte	0x04, 0x37
        /*0002*/ 	.short	(.L_663 - .L_662)
.L_662:
        /*0004*/ 	.word	0x00000082


	//----- nvinfo : EIATTR_KPARAM_INFO
	.align		4
.L_663:
        /*0008*/ 	.byte	0x04, 0x17
        /*000a*/ 	.short	(.L_665 - .L_664)
.L_664:
        /*000c*/ 	.word	0x00000000
        /*0010*/ 	.short	0x0006
        /*0012*/ 	.short	0x043c
        /*0014*/ 	.byte	0x00, 0xf0, 0x11, 0x00


	//----- nvinfo : EIATTR_KPARAM_INFO
	.align		4
.L_665:
        /*0018*/ 	.byte	0x04, 0x17
        /*001a*/ 	.short	(.L_667 - .L_666)
.L_666:
        /*001c*/ 	.word	0x00000000
        /*0020*/ 	.short	0x0005
        /*0022*/ 	.short	0x0438
        /*0024*/ 	.byte	0x00, 0xf0, 0x11, 0x00


	//----- nvinfo : EIATTR_KPARAM_INFO
	.align		4
.L_667:
        /*0028*/ 	.byte	0x04, 0x17
        /*002a*/ 	.short	(.L_669 - .L_668)
.L_668:
        /*002c*/ 	.word	0x00000000
        /*0030*/ 	.short	0x0004
        /*0032*/ 	.short	0x0360
        /*0034*/ 	.byte	0x00, 0xf0, 0x61, 0x03


	//----- nvinfo : EIATTR_KPARAM_INFO
	.align		4
.L_669:
        /*0038*/ 	.byte	0x04, 0x17
        /*003a*/ 	.short	(.L_671 - .L_670)
.L_670:
        /*003c*/ 	.word	0x00000000
        /*0040*/ 	.short	0x0003
        /*0042*/ 	.short	0x0288
        /*0044*/ 	.byte	0x00, 0xf0, 0x61, 0x03


	//----- nvinfo : EIATTR_KPARAM_INFO
	.align		4
.L_671:
        /*0048*/ 	.byte	0x04, 0x17
        /*004a*/ 	.short	(.L_673 - .L_672)
.L_672:
        /*004c*/ 	.word	0x00000000
        /*0050*/ 	.short	0x0002
        /*0052*/ 	.short	0x01b0
        /*0054*/ 	.byte	0x00, 0xf0, 0x61, 0x03


	//----- nvinfo : EIATTR_KPARAM_INFO
	.align		4
.L_673:
        /*0058*/ 	.byte	0x04, 0x17
        /*005a*/ 	.short	(.L_675 - .L_674)
.L_674:
        /*005c*/ 	.word	0x00000000
        /*0060*/ 	.short	0x0001
        /*0062*/ 	.short	0x00d8
        /*0064*/ 	.byte	0x00, 0xf0, 0x61, 0x03


	//----- nvinfo : EIATTR_KPARAM_INFO
	.align		4
.L_675:
        /*0068*/ 	.byte	0x04, 0x17
        /*006a*/ 	.short	(.L_677 - .L_676)
.L_676:
        /*006c*/ 	.word	0x00000000
        /*0070*/ 	.short	0x0000
        /*0072*/ 	.short	0x0000
        /*0074*/ 	.byte	0x00, 0xf0, 0x61, 0x03


	//----- nvinfo : EIATTR_SPARSE_MMA_MASK
	.align		4
.L_677:
        /*0078*/ 	.byte	0x03, 0x50
        /*007a*/ 	.short	0x0000


	//----- nvinfo : EIATTR_MAXREG_COUNT
	.align		4
        /*007c*/ 	.byte	0x03, 0x1b
        /*007e*/ 	.short	0x0020


	//----- nvinfo : EIATTR_MERCURY_ISA_VERSION
	.align		4
        /*0080*/ 	.byte	0x03, 0x5f
        /*0082*/ 	.short	0x0101


	//----- nvinfo : EIATTR_EXIT_INSTR_OFFSETS
	.align		4
        /*0084*/ 	.byte	0x04, 0x1c
        /*0086*/ 	.short	(.L_679 - .L_678)


	//   ....[0]....
.L_678:
        /*0088*/ 	.word	0x00000070


	//   ....[1]....
        /*008c*/ 	.word	0x00001950


	//----- nvinfo : EIATTR_MAX_THREADS
	.align		4
.L_679:
        /*0090*/ 	.byte	0x04, 0x05
        /*0092*/ 	.short	(.L_681 - .L_680)
.L_680:
        /*0094*/ 	.word	0x00000200
        /*0098*/ 	.word	0x00000001
        /*009c*/ 	.word	0x00000001


	//----- nvinfo : EIATTR_CRS_STACK_SIZE
	.align		4
.L_681:
        /*00a0*/ 	.byte	0x04, 0x1e
        /*00a2*/ 	.short	(.L_683 - .L_682)
.L_682:
        /*00a4*/ 	.word	0x00000000


	//----- nvinfo : EIATTR_CBANK_PARAM_SIZE
	.align		4
.L_683:
        /*00a8*/ 	.byte	0x03, 0x19
        /*00aa*/ 	.short	0x0440


	//----- nvinfo : EIATTR_PARAM_CBANK
	.align		4
        /*00ac*/ 	.byte	0x04, 0x0a
        /*00ae*/ 	.short	(.L_685 - .L_684)
	.align		4
.L_684:
        /*00b0*/ 	.word	index@(.nv.constant0._ZN2at6native38_GLOBAL__N__9a469cfd_6_RNN_cu_eca79a6d6kernel17gru_cell_backwardIN3c104HalfEfiLi2EEEvNS_4cuda6detail10TensorInfoIT_T1_EESB_SB_SB_SB_SA_SA_)
        /*00b4*/ 	.short	0x0210
        /*00b6*/ 	.short	0x0440


	//----- nvinfo : EIATTR_SW_WAR
	.align		4
.L_685:
        /*00b8*/ 	.byte	0x04, 0x36
        /*00ba*/ 	.short	(.L_687 - .L_686)
.L_686:
        /*00bc*/ 	.word	0x00000008
.L_687:


//--------------------- .nv.info._ZN2at6native38_GLOBAL__N__9a469cfd_6_RNN_cu_eca79a6d6kernel17gru_cell_backwardIN3c104HalfEfiLi1EEEvNS_4cuda6detail10TensorInfoIT_T1_EESB_SB_SB_SB_SA_SA_ --------------------------
	.section	.nv.info._ZN2at6native38_GLOBAL__N__9a469cfd_6_RNN_cu_eca79a6d6kernel17gru_cell_backwardIN3c104HalfEfiLi1EEEvNS_4cuda6detail10TensorInfoIT_T1_EESB_SB_SB_SB_SA_SA_,"",@"SHT_CUDA_INFO"
	.sectionflags	@""
	.align	4


	//----- nvinfo : EIATTR_CUDA_API_VERSION
	.align		4
        /*0000*/ 	.byte	0x04, 0x37
        /*0002*/ 	.short	(.L_689 - .L_688)
.L_688:
        /*0004*/ 	.word	0x00000082


	//----- nvinfo : EIATTR_KPARAM_INFO
	.align		4
.L_689:
        /*0008*/ 	.byte	0x04, 0x17
        /*000a*/ 	.short	(.L_691 - .L_690)
.L_690:
        /*000c*/ 	.word	0x00000000
        /*0010*/ 	.short	0x0006
        /*0012*/ 	.short	0x043c
        /*0014*/ 	.byte	0x00, 0xf0, 0x11, 0x00


	//----- nvinfo : EIATTR_KPARAM_INFO
	.align		4
.L_691:
        /*0018*/ 	.byte	0x04, 0x17
        /*001a*/ 	.short	(.L_693 - .L_692)
.L_692:
        /*001c*/ 	.word	0x00000000
        /*0020*/ 	.short	0x0005
        /*0022*/ 	.short	0x0438
        /*0024*/ 	.byte	0x00, 0xf0, 0x11, 0x00


	//----- nvinfo : EIATTR_KPARAM_INFO
	.align		4
.L_693:
        /*0028*/ 	.byte	0x04, 0x17
        /*002a*/ 	.short	(.L_695 - .L_694)
.L_694:
        /*002c*/ 	.word	0x00000000
        /*0030*/ 	.short	0x0004
        /*0032*/ 	.short	0x0360
        /*0034*/ 	.byte	0x00, 0xf0, 0x61, 0x03


	//----- nvinfo : EIATTR_KPARAM_INFO
	.align		4
.L_695:
        /*0038*/ 	.byte	0x04, 0x17
        /*003a*/ 	.short	(.L_697 - .L_696)
.L_696:
        /*003c*/ 	.word	0x00000000
        /*0040*/ 	.short	0x0003
        /*0042*/ 	.short	0x0288
        /*0044*/ 	.byte	0x00, 0xf0, 0x61, 0x03


	//----- nvinfo : EIATTR_KPARAM_INFO
	.align		4
.L_697:
        /*0048*/ 	.byte	0x04, 0x17
        /*004a*/ 	.short	(.L_699 - .L_698)
.L_698:
        /*004c*/ 	.word	0x00000000
        /*0050*/ 	.short	0x0002
        /*0052*/ 	.short	0x01b0
        /*0054*/ 	.byte	0x00, 0xf0, 0x61, 0x03


	//----- nvinfo : EIATTR_KPARAM_INFO
	.align		4
.L_699:
        /*0058*/ 	.byte	0x04, 0x17
        /*005a*/ 	.short	(.L_701 - .L_700)
.L_700:
        /*005c*/ 	.word	0x00000000
        /*0060*/ 	.short	0x0001
        /*0062*/ 	.short	0x00d8
        /*0064*/ 	.byte	0x00, 0xf0, 0x61, 0x03


	//----- nvinfo : EIATTR_KPARAM_INFO
	.align		4
.L_701:
        /*0068*/ 	.byte	0x04, 0x17
        /*006a*/ 	.short	(.L_703 - .L_702)
.L_702:
        /*006c*/ 	.word	0x00000000
        /*0070*/ 	.short	0x0000
        /*0072*/ 	.short	0x0000
        /*0074*/ 	.byte	0x00, 0xf0, 0x61, 0x03


	//----- nvinfo : EIATTR_SPARSE_MMA_MASK
	.align		4
.L_703:
        /*0078*/ 	.byte	0x03, 0x50
        /*007a*/ 	.short	0x0000


	//----- nvinfo : EIATTR_MAXREG_COUNT
	.align		4
        /*007c*/ 	.byte	0x03, 0x1b
        /*007e*/ 	.short	0x0020


	//----- nvinfo : EIATTR_MERCURY_ISA_VERSION
	.align		4
        /*0080*/ 	.byte	0x03, 0x5f
        /*0082*/ 	.short	0x0101


	//----- nvinfo : EIATTR_EXIT_INSTR_OFFSETS
	.align		4
        /*0084*/ 	.byte	0x04, 0x1c
        /*0086*/ 	.short	(.L_705 - .L_704)


	//   ....[0]....
.L_704:
        /*0088*/ 	.word	0x00000070


	//   ....[1]....
        /*008c*/ 	.word	0x00000790


	//----- nvinfo : EIATTR_MAX_THREADS
	.align		4
.L_705:
        /*0090*/ 	.byte	0x04, 0x05
        /*0092*/ 	.short	(.L_707 - .L_706)
.L_706:
        /*0094*/ 	.word	0x00000200
        /*0098*/ 	.word	0x00000001
        /*009c*/ 	.word	0x00000001


	//----- nvinfo : EIATTR_CRS_STACK_SIZE
	.align		4
.L_707:
        /*00a0*/ 	.byte	0x04, 0x1e
        /*00a2*/ 	.short	(.L_709 - .L_708)
.L_708:
        /*00a4*/ 	.word	0x00000000


	//----- nvinfo : EIATTR_CBANK_PARAM_SIZE
	.align		4
.L_709:
        /*00a8*/ 	.byte	0x03, 0x19
        /*00aa*/ 	.short	0x0440


	//----- nvinfo : EIATTR_PARAM_CBANK
	.align		4
        /*00ac*/ 	.byte	0x04, 0x0a
        /*00ae*/ 	.short	(.L_711 - .L_710)
	.align		4
.L_710:
        /*00b0*/ 	.word	index@(.nv.constant0._ZN2at6native38_GLOBAL__N__9a469cfd_6_RNN_cu_eca79a6d6kernel17gru_cell_backwardIN3c104HalfEfiLi1EEEvNS_4cuda6detail10TensorInfoIT_T1_EESB_SB_SB_SB_SA_SA_)
        /*00b4*/ 	.short	0x0210
        /*00b6*/ 	.short	0x0440


	//----- nvinfo : EIATTR_SW_WAR
	.align		4
.L_711:
        /*00b8*/ 	.byte	0x04, 0x36
        /*00ba*/ 	.short	(.L_713 - .L_712)
.L_712:
        /*00bc*/ 	.word	0x00000008
.L_713:


//--------------------- .nv.info._ZN2at6native38_GLOBAL__N__9a469cfd_6_RNN_cu_eca79a6d6kernel17gru_cell_backwardIfflLi2EEEvNS_4cuda6detail10TensorInfoIT_T1_EES9_S9_S9_S9_S8_S8_ --------------------------
	.section	.nv.info._ZN2at6native38_GLOBAL__N__9a469cfd_6_RNN_cu_eca79a6d6kernel17gru_cell_backwardIfflLi2EEEvNS_4cuda6detail10TensorInfoIT_T1_EES9_S9_S9_S9_S8_S8_,"",@"SHT_CUDA_INFO"
	.sectionflags	@""
	.align	4


	//----- nvinfo : EIATTR_CUDA_API_VERSION
	.align		4
        /*0000*/ 	.byte	0x04, 0x37
        /*0002*/ 	.short	(.L_715 - .L_714)
.L_714:
        /*0004*/ 	.word	0x00000082


	//----- nvinfo : EIATTR_KPARAM_INFO
	.align		4
.L_715:
        /*0008*/ 	.byte	0x04, 0x17
        /*000a*/ 	.short	(.L_717 - .L_716)
.L_716:
        /*000c*/ 	.word	0x00000000
        /*0010*/ 	.short	0x0006
        /*0012*/ 	.short	0x0828
        /*0014*/ 	.byte	0x00, 0xf0, 0x21, 0x00


	//----- nvinfo : EIATTR_KPARAM_INFO
	.align		4
.L_717:
        /*0018*/ 	.byte	0x04, 0x17
        /*001a*/ 	.short	(.L_719 - .L_718)
.L_718:
        /*001c*/ 	.word	0x00000000
        /*0020*/ 	.short	0x0005
        /*0022*/ 	.short	0x0820
        /*0024*/ 	.byte	0x00, 0xf0, 0x21, 0x00


	//----- nvinfo : EIATTR_KPARAM_INFO
	.align		4
.L_719:
        /*0028*/ 	.byte	0x04, 0x17
        /*002a*/ 	.short	(.L_721 - .L_720)
.L_720:
        /*002c*/ 	.word	0x00000000
        /*0030*/ 	.short	0x0004
        /*0032*/ 	.short	0x0680
        /*0034*/ 	.byte	0x00, 0xf0, 0x81, 0x06


	//----- nvinfo : EIATTR_KPARAM_INFO
	.align		4
.L_721:
        /*0038*/ 	.byte	0x04, 0x17
        /*003a*/ 	.short	(.L_723 - .L_722)
.L_722:
        /*003c*/ 	.word	0x00000000
        /*0040*/ 	.short	0x0003
        /*0042*/ 	.short	0x04e0
        /*0044*/ 	.byte	0x00, 0xf0, 0x81, 0x06


	//----- nvinfo : EIATTR_KPARAM_INFO
	.align		4
.L_723:
        /*0048*/ 	.byte	0x04, 0x17
        /*004a*/ 	.short	(.L_725 - .L_724)
.L_724:
        /*004c*/ 	.word	0x00000000
        /*0050*/ 	.short	0x0002
        /*0052*/ 	.short	0x0340
        /*0054*/ 	.byte	0x00, 0xf0, 0x81, 0x06


	//----- nvinfo : EIATTR_KPARAM_INFO
	.align		4
.L_725:
        /*0058*/ 	.byte	0x04, 0x17
        /*005a*/ 	.short	(.L_727 - .L_726)
.L_726:
        /*005c*/ 	.word	0x00000000
        /*0060*/ 	.short	0x0001
        /*0062*/ 	.short	0x01a0
        /*0064*/ 	.byte	0x00, 0xf0, 0x81, 0x06


	//----- nvinfo : EIATTR_KPARAM_INFO
	.align		4
.L_727:
        /*0068*/ 	.byte	0x04, 0x17
        /*006a*/ 	.short	(.L_729 - .L_728)
.L_728:
        /*006c*/ 	.word	0x00000000
        /*0070*/ 	.short	0x0000
        /*0072*/ 	.short	0x0000
        /*0074*/ 	.byte	0x00, 0xf0, 0x81, 0x06


	//----- nvinfo : EIATTR_SPARSE_MMA_MASK
	.align		4
.L_729:
        /*0078*/ 	.byte	0x03, 0x50
        /*007a*/ 	.short	0x0000


	//----- nvinfo : EIATTR_MAXREG_COUNT
	.align		4
        /*007c*/ 	.byte	0x03, 0x1b
        /*007e*/ 	.short	0x0020


	//----- nvinfo : EIATTR_ANNOTATIONS
	.align		4
        /*0080*/ 	.byte	0x04, 0x55
        /*0082*/ 	.short	(.L_731 - .L_730)


	//   ....[0]....
.L_730:
        /*0084*/ 	.word	0x00000001
        /*0088*/ 	.byte	0xb0, 0x15, 0x00, 0x00, 0x01, 0x00, 0x00, 0x00, 0x30, 0x19, 0x00, 0x00, 0x01, 0x00, 0x00, 0x00
        /*0098*/ 	.byte	0x00, 0x1c, 0x00, 0x00, 0x01, 0x00, 0x00, 0x00, 0x90, 0x20, 0x00, 0x00


	//----- nvinfo : EIATTR_MERCURY_ISA_VERSION
	.align		4
.L_731:
        /*00a4*/ 	.byte	0x03, 0x5f
        /*00a6*/ 	.short	0x0101


	//----- nvinfo : EIATTR_EXIT_INSTR_OFFSETS
	.align		4
        /*00a8*/ 	.byte	0x04, 0x1c
        /*00aa*/ 	.short	(.L_733 - .L_732)


	//   ....[0]....
.L_732:
        /*00ac*/ 	.word	0x00000090


	//   ....[1]....
        /*00b0*/ 	.word	0x00003860


	//----- nvinfo : EIATTR_MAX_THREADS
	.align		4
.L_733:
        /*00b4*/ 	.byte	0x04, 0x05
        /*00b6*/ 	.short	(.L_735 - .L_734)
.L_734:
        /*00b8*/ 	.word	0x00000200
        /*00bc*/ 	.word	0x00000001
        /*00c0*/ 	.word	0x00000001


	//----- nvinfo : EIATTR_CRS_STACK_SIZE
	.align		4
.L_735:
        /*00c4*/ 	.byte	0x04, 0x1e
        /*00c6*/ 	.short	(.L_737 - .L_736)
.L_736:
        /*00c8*/ 	.word	0x00000000


	//----- nvinfo : EIATTR_CBANK_PARAM_SIZE
	.align		4
.L_737:
        /*00cc*/ 	.byte	0x03, 0x19
        /*00ce*/ 	.short	0x0830


	//----- nvinfo : EIATTR_PARAM_CBANK
	.align		4
        /*00d0*/ 	.byte	0x04, 0x0a
        /*00d2*/ 	.short	(.L_739 - .L_738)
	.align		4
.L_738:
        /*00d4*/ 	.word	index@(.nv.constant0._ZN2at6native38_GLOBAL__N__9a469cfd_6_RNN_cu_eca79a6d6kernel17gru_cell_backwardIfflLi2EEEvNS_4cuda6detail10TensorInfoIT_T1_EES9_S9_S9_S9_S8_S8_)
        /*00d8*/ 	.short	0x0210
        /*00da*/ 	.short	0x0830


	//----- nvinfo : EIATTR_SW_WAR
	.align		4
.L_739:
        /*00dc*/ 	.byte	0x04, 0x36
        /*00de*/ 	.short	(.L_741 - .L_740)
.L_740:
        /*00e0*/ 	.word	0x00000008
.L_741:


//--------------------- .nv.info._ZN2at6native38_GLOBAL__N__9a469cfd_6_RNN_cu_eca79a6d6kernel17gru_cell_backwardIfflLi1EEEvNS_4cuda6detail10TensorInfoIT_T1_EES9_S9_S9_S9_S8_S8_ --------------------------
	.section	.nv.info._ZN2at6native38_GLOBAL__N__9a469cfd_6_RNN_cu_eca79a6d6kernel17gru_cell_backwardIfflLi1EEEvNS_4cuda6detail10TensorInfoIT_T1_EES9_S9_S9_S9_S8_S8_,"",@"SHT_CUDA_INFO"
	.sectionflags	@""
	.align	4


	//----- nvinfo : EIATTR_CUDA_API_VERSION
	.align		4
        /*0000*/ 	.byte	0x04, 0x37
        /*0002*/ 	.short	(.L_743 - .L_742)
.L_742:
        /*0004*/ 	.word	0x00000082


	//----- nvinfo : EIATTR_KPARAM_INFO
	.align		4
.L_743:
        /*0008*/ 	.byte	0x04, 0x17
        /*000a*/ 	.short	(.L_745 - .L_744)
.L_744:
        /*000c*/ 	.word	0x00000000
        /*0010*/ 	.short	0x0006
        /*0012*/ 	.short	0x0828
        /*0014*/ 	.byte	0x00, 0xf0, 0x21, 0x00


	//----- nvinfo : EIATTR_KPARAM_INFO
	.align		4
.L_745:
        /*0018*/ 	.byte	0x04, 0x17
        /*001a*/ 	.short	(.L_747 - .L_746)
.L_746:
        /*001c*/ 	.word	0x00000000
        /*0020*/ 	.short	0x0005
        /*0022*/ 	.short	0x0820
        /*0024*/ 	.byte	0x00, 0xf0, 0x21, 0x00


	//----- nvinfo : EIATTR_KPARAM_INFO
	.align		4
.L_747:
        /*0028*/ 	.byte	0x04, 0x17
        /*002a*/ 	.short	(.L_749 - .L_748)
.L_748:
        /*002c*/ 	.word	0x00000000
        /*0030*/ 	.short	0x0004
        /*0032*/ 	.short	0x0680
        /*0034*/ 	.byte	0x00, 0xf0, 0x81, 0x06


	//----- nvinfo : EIATTR_KPARAM_INFO
	.align		4
.L_749:
        /*0038*/ 	.byte	0x04, 0x17
        /*003a*/ 	.short	(.L_751 - .L_750)
.L_750:
        /*003c*/ 	.word	0x00000000
        /*0040*/ 	.short	0x0003
        /*0042*/ 	.short	0x04e0
        /*0044*/ 	.byte	0x00, 0xf0, 0x81, 0x06


	//----- nvinfo : EIATTR_KPARAM_INFO
	.align		4
.L_751:
        /*0048*/ 	.byte	0x04, 0x17
        /*004a*/ 	.short	(.L_753 - .L_752)
.L_752:
        /*004c*/ 	.word	0x00000000
        /*0050*/ 	.short	0x0002
        /*0052*/ 	.short	0x0340
        /*0054*/ 	.byte	0x00, 0xf0, 0x81, 0x06


	//----- nvinfo : EIATTR_KPARAM_INFO
	.align		4
.L_753:
        /*0058*/ 	.byte	0x04, 0x17
        /*005a*/ 	.short	(.L_755 - .L_754)
.L_754:
        /*005c*/ 	.word	0x00000000
        /*0060*/ 	.short	0x0001
        /*0062*/ 	.short	0x01a0
        /*0064*/ 	.byte	0x00, 0xf0, 0x81, 0x06


	//----- nvinfo : EIATTR_KPARAM_INFO
	.align		4
.L_755:
        /*0068*/ 	.byte	0x04, 0x17
        /*006a*/ 	.short	(.L_757 - .L_756)
.L_756:
        /*006c*/ 	.word	0x00000000
        /*0070*/ 	.short	0x0000
        /*0072*/ 	.short	0x0000
        /*0074*/ 	.byte	0x00, 0xf0, 0x81, 0x06


	//----- nvinfo : EIATTR_SPARSE_MMA_MASK
	.align		4
.L_757:
        /*0078*/ 	.byte	0x03, 0x50
        /*007a*/ 	.short	0x0000


	//----- nvinfo : EIATTR_MAXREG_COUNT
	.align		4
        /*007c*/ 	.byte	0x03, 0x1b
        /*007e*/ 	.short	0x0020


	//----- nvinfo : EIATTR_MERCURY_ISA_VERSION
	.align		4
        /*0080*/ 	.byte	0x03, 0x5f
        /*0082*/ 	.short	0x0101


	//----- nvinfo : EIATTR_EXIT_INSTR_OFFSETS
	.align		4
        /*0084*/ 	.byte	0x04, 0x1c
        /*0086*/ 	.short	(.L_759 - .L_758)


	//   ....[0]....
.L_758:
        /*0088*/ 	.word	0x00000080


	//   ....[1]....
        /*008c*/ 	.word	0x00000e10


	//   ....[2]....
        /*0090*/ 	.word	0x00001fb0


	//----- nvinfo : EIATTR_MAX_THREADS
	.align		4
.L_759:
        /*0094*/ 	.byte	0x04, 0x05
        /*0096*/ 	.short	(.L_761 - .L_760)
.L_760:
        /*0098*/ 	.word	0x00000200
        /*009c*/ 	.word	0x00000001
        /*00a0*/ 	.word	0x00000001


	//----- nvinfo : EIATTR_CRS_STACK_SIZE
	.align		4
.L_761:
        /*00a4*/ 	.byte	0x04, 0x1e
        /*00a6*/ 	.short	(.L_763 - .L_762)
.L_762:
        /*00a8*/ 	.word	0x00000000


	//----- nvinfo : EIATTR_CBANK_PARAM_SIZE
	.align		4
.L_763:
        /*00ac*/ 	.byte	0x03, 0x19
        /*00ae*/ 	.short	0x0830


	//----- nvinfo : EIATTR_PARAM_CBANK
	.align		4
        /*00b0*/ 	.byte	0x04, 0x0a
        /*00b2*/ 	.short	(.L_765 - .L_764)
	.align		4
.L_764:
        /*00b4*/ 	.word	index@(.nv.constant0._ZN2at6native38_GLOBAL__N__9a469cfd_6_RNN_cu_eca79a6d6kernel17gru_cell_backwardIfflLi1EEEvNS_4cuda6detail10TensorInfoIT_T1_EES9_S9_S9_S9_S8_S8_)
        /*00b8*/ 	.short	0x0210
        /*00ba*/ 	.short	0x0830


	//----- nvinfo : EIATTR_SW_WAR
	.align		4
.L_765:
        /*00bc*/ 	.byte	0x04, 0x36
        /*00be*/ 	.short	(.L_767 - .L_766)
.L_766:
        /*00c0*/ 	.word	0x00000008
.L_767:


//--------------------- .nv.info._ZN2at6native38_GLOBAL__N__9a469cfd_6_RNN_cu_eca79a6d6kernel17gru_cell_backwardIffiLi2EEEvNS_4cuda6detail10TensorInfoIT_T1_EES9_S9_S9_S9_S8_S8_ --------------------------
	.section	.nv.info._ZN2at6native38_GLOBAL__N__9a469cfd_6_RNN_cu_eca79a6d6kernel17gru_cell_backwardIffiLi2EEEvNS_4cuda6detail10TensorInfoIT_T1_EES9_S9_S9_S9_S8_S8_,"",@"SHT_CUDA_INFO"
	.sectionflags	@""
	.align	4


	//----- nvinfo : EIATTR_CUDA_API_VERSION
	.align		4
        /*0000*/ 	.byte	0x04, 0x37
        /*0002*/ 	.short	(.L_769 - .L_768)
.L_768:
        /*0004*/ 	.word	0x00000082


	//----- nvinfo : EIATTR_KPARAM_INFO
	.align		4
.L_769:
        /*0008*/ 	.byte	0x04, 0x17
        /*000a*/ 	.short	(.L_771 - .L_770)
.L_770:
        /*000c*/ 	.word	0x00000000
        /*0010*/ 	.short	0x0006
        /*0012*/ 	.short	0x043c
        /*0014*/ 	.byte	0x00, 0xf0, 0x11, 0x00


	//----- nvinfo : EIATTR_KPARAM_INFO
	.align		4
.L_771:
        /*0018*/ 	.byte	0x04, 0x17
        /*001a*/ 	.short	(.L_773 - .L_772)
.L_772:
        /*001c*/ 	.word	0x00000000
        /*0020*/ 	.short	0x0005
        /*0022*/ 	.short	0x0438
        /*0024*/ 	.byte	0x00, 0xf0, 0x11, 0x00


	//----- nvinfo : EIATTR_KPARAM_INFO
	.align		4
.L_773:
        /*0028*/ 	.byte	0x04, 0x17
        /*002a*/ 	.short	(.L_775 - .L_774)
.L_774:
        /*002c*/ 	.word	0x00000000
        /*0030*/ 	.short	0x0004
        /*0032*/ 	.short	0x0360
        /*0034*/ 	.byte	0x00, 0xf0, 0x61, 0x03


	//----- nvinfo : EIATTR_KPARAM_INFO
	.align		4
.L_775:
        /*0038*/ 	.byte	0x04, 0x17
        /*003a*/ 	.short	(.L_777 - .L_776)
.L_776:
        /*003c*/ 	.word	0x00000000
        /*0040*/ 	.short	0x0003
        /*0042*/ 	.short	0x0288
        /*0044*/ 	.byte	0x00, 0xf0, 0x61, 0x03


	//----- nvinfo : EIATTR_KPARAM_INFO
	.align		4
.L_777:
        /*0048*/ 	.byte	0x04, 0x17
        /*004a*/ 	.short	(.L_779 - .L_778)
.L_778:
        /*004c*/ 	.word	0x00000000
        /*0050*/ 	.short	0x0002
        /*0052*/ 	.short	0x01b0
        /*0054*/ 	.byte	0x00, 0xf0, 0x61, 0x03


	//----- nvinfo : EIATTR_KPARAM_INFO
	.align		4
.L_779:
        /*0058*/ 	.byte	0x04, 0x17
        /*005a*/ 	.short	(.L_781 - .L_780)
.L_780:
        /*005c*/ 	.word	0x00000000
        /*0060*/ 	.short	0x0001
        /*0062*/ 	.short	0x00d8
        /*0064*/ 	.byte	0x00, 0xf0, 0x61, 0x03


	//----- nvinfo : EIATTR_KPARAM_INFO
	.align		4
.L_781:
        /*0068*/ 	.byte	0x04, 0x17
        /*006a*/ 	.short	(.L_783 - .L_782)
.L_782:
        /*006c*/ 	.word	0x00000000
        /*0070*/ 	.short	0x0000
        /*0072*/ 	.short	0x0000
        /*0074*/ 	.byte	0x00, 0xf0, 0x61, 0x03


	//----- nvinfo : EIATTR_SPARSE_MMA_MASK
	.align		4
.L_783:
        /*0078*/ 	.byte	0x03, 0x50
        /*007a*/ 	.short	0x0000


	//----- nvinfo : EIATTR_MAXREG_COUNT
	.align		4
        /*007c*/ 	.byte	0x03, 0x1b
        /*007e*/ 	.short	0x0020


	//----- nvinfo : EIATTR_MERCURY_ISA_VERSION
	.align		4
        /*0080*/ 	.byte	0x03, 0x5f
        /*0082*/ 	.short	0x0101


	//----- nvinfo : EIATTR_EXIT_INSTR_OFFSETS
	.align		4
        /*0084*/ 	.byte	0x04, 0x1c
        /*0086*/ 	.short	(.L_785 - .L_784)


	//   ....[0]....
.L_784:
        /*0088*/ 	.word	0x00000070


	//   ....[1]....
        /*008c*/ 	.word	0x00001880


	//----- nvinfo : EIATTR_MAX_THREADS
	.align		4
.L_785:
        /*0090*/ 	.byte	0x04, 0x05
        /*0092*/ 	.short	(.L_787 - .L_786)
.L_786:
        /*0094*/ 	.word	0x00000200
        /*0098*/ 	.word	0x00000001
        /*009c*/ 	.word	0x00000001


	//----- nvinfo : EIATTR_CRS_STACK_SIZE
	.align		4
.L_787:
        /*00a0*/ 	.byte	0x04, 0x1e
        /*00a2*/ 	.short	(.L_789 - .L_788)
.L_788:
        /*00a4*/ 	.word	0x00000000


	//----- nvinfo : EIATTR_CBANK_PARAM_SIZE
	.align		4
.L_789:
        /*00a8*/ 	.byte	0x03, 0x19
        /*00aa*/ 	.short	0x0440


	//----- nvinfo : EIATTR_PARAM_CBANK
	.align		4
        /*00ac*/ 	.byte	0x04, 0x0a
        /*00ae*/ 	.short	(.L_791 - .L_790)
	.align		4
.L_790:
        /*00b0*/ 	.word	index@(.nv.constant0._ZN2at6native38_GLOBAL__N__9a469cfd_6_RNN_cu_eca79a6d6kernel17gru_cell_backwardIffiLi2EEEvNS_4cuda6detail10TensorInfoIT_T1_EES9_S9_S9_S9_S8_S8_)
        /*00b4*/ 	.short	0x0210
        /*00b6*/ 	.short	0x0440


	//----- nvinfo : EIATTR_SW_WAR
	.align		4
.L_791:
        /*00b8*/ 	.byte	0x04, 0x36
        /*00ba*/ 	.short	(.L_793 - .L_792)
.L_792:
        /*00bc*/ 	.word	0x00000008
.L_793:


//--------------------- .nv.info._ZN2at6native38_GLOBAL__N__9a469cfd_6_RNN_cu_eca79a6d6kernel17gru_cell_backwardIffiLi1EEEvNS_4cuda6detail10TensorInfoIT_T1_EES9_S9_S9_S9_S8_S8_ --------------------------
	.section	.nv.info._ZN2at6native38_GLOBAL__N__9a469cfd_6_RNN_cu_eca79a6d6kernel17gru_cell_backwardIffiLi1EEEvNS_4cuda6detail10TensorInfoIT_T1_EES9_S9_S9_S9_S8_S8_,"",@"SHT_CUDA_INFO"
	.sectionflags	@""
	.align	4


	//----- nvinfo : EIATTR_CUDA_API_VERSION
	.align		4
        /*0000*/ 	.byte	0x04, 0x37
        /*0002*/ 	.short	(.L_795 - .L_794)
.L_794:
        /*0004*/ 	.word	0x00000082


	//----- nvinfo : EIATTR_KPARAM_INFO
	.align		4
.L_795:
        /*0008*/ 	.byte	0x04, 0x17
        /*000a*/ 	.short	(.L_797 - .L_796)
.L_796:
        /*000c*/ 	.word	0x00000000
        /*0010*/ 	.short	0x0006
        /*0012*/ 	.short	0x043c
        /*0014*/ 	.byte	0x00, 0xf0, 0x11, 0x00


	//----- nvinfo : EIATTR_KPARAM_INFO
	.align		4
.L_797:
        /*0018*/ 	.byte	0x04, 0x17
        /*001a*/ 	.short	(.L_799 - .L_798)
.L_798:
        /*001c*/ 	.word	0x00000000
        /*0020*/ 	.short	0x0005
        /*0022*/ 	.short	0x0438
        /*0024*/ 	.byte	0x00, 0xf0, 0x11, 0x00


	//----- nvinfo : EIATTR_KPARAM_INFO
	.align		4
.L_799:
        /*0028*/ 	.byte	0x04, 0x17
        /*002a*/ 	.short	(.L_801 - .L_800)
.L_800:
        /*002c*/ 	.word	0x00000000
        /*0030*/ 	.short	0x0004
        /*0032*/ 	.short	0x0360
        /*0034*/ 	.byte	0x00, 0xf0, 0x61, 0x03


	//----- nvinfo : EIATTR_KPARAM_INFO
	.align		4
.L_801:
        /*0038*/ 	.byte	0x04, 0x17
        /*003a*/ 	.short	(.L_803 - .L_802)
.L_802:
        /*003c*/ 	.word	0x00000000
        /*0040*/ 	.short	0x0003
        /*0042*/ 	.short	0x0288
        /*0044*/ 	.byte	0x00, 0xf0, 0x61, 0x03


	//----- nvinfo : EIATTR_KPARAM_INFO
	.align		4
.L_803:
        /*0048*/ 	.byte	0x04, 0x17
        /*004a*/ 	.short	(.L_805 - .L_804)
.L_804:
        /*004c*/ 	.word	0x00000000
        /*0050*/ 	.short	0x0002
        /*0052*/ 	.short	0x01b0
        /*0054*/ 	.byte	0x00, 0xf0, 0x61, 0x03


	//----- nvinfo : EIATTR_KPARAM_INFO
	.align		4
.L_805:
        /*0058*/ 	.byte	0x04, 0x17
        /*005a*/ 	.short	(.L_807 - .L_806)
.L_806:
        /*005c*/ 	.word	0x00000000
        /*0060*/ 	.short	0x0001
        /*0062*/ 	.short	0x00d8
        /*0064*/ 	.byte	0x00, 0xf0, 0x61, 0x03


	//----- nvinfo : EIATTR_KPARAM_INFO
	.align		4
.L_807:
        /*0068*/ 	.byte	0x04, 0x17
        /*006a*/ 	.short	(.L_809 - .L_808)
.L_808:
        /*006c*/ 	.word	0x00000000
        /*0070*/ 	.short	0x0000
        /*0072*/ 	.short	0x0000
        /*0074*/ 	.byte	0x00, 0xf0, 0x61, 0x03


	//----- nvinfo : EIATTR_SPARSE_MMA_MASK
	.align		4
.L_809:
        /*0078*/ 	.byte	0x03, 0x50
        /*007a*/ 	.short	0x0000


	//----- nvinfo : EIATTR_MAXREG_COUNT
	.align		4
        /*007c*/ 	.byte	0x03, 0x1b
        /*007e*/ 	.short	0x0020


	//----- nvinfo : EIATTR_MERCURY_ISA_VERSION
	.align		4
        /*0080*/ 	.byte	0x03, 0x5f
        /*0082*/ 	.short	0x0101


	//----- nvinfo : EIATTR_EXIT_INSTR_OFFSETS
	.align		4
        /*0084*/ 	.byte	0x04, 0x1c
        /*0086*/ 	.short	(.L_811 - .L_810)


	//   ....[0]....
.L_810:
        /*0088*/ 	.word	0x00000070


	//   ....[1]....
        /*008c*/ 	.word	0x000006d0


	//----- nvinfo : EIATTR_MAX_THREADS
	.align		4
.L_811:
        /*0090*/ 	.byte	0x04, 0x05
        /*0092*/ 	.short	(.L_813 - .L_812)
.L_812:
        /*0094*/ 	.word	0x00000200
        /*0098*/ 	.word	0x00000001
        /*009c*/ 	.word	0x00000001


	//----- nvinfo : EIATTR_CRS_STACK_SIZE
	.align		4
.L_813:
        /*00a0*/ 	.byte	0x04, 0x1e
        /*00a2*/ 	.short	(.L_815 - .L_814)
.L_814:
        /*00a4*/ 	.word	0x00000000


	//----- nvinfo : EIATTR_CBANK_PARAM_SIZE
	.align		4
.L_815:
        /*00a8*/ 	.byte	0x03, 0x19
        /*00aa*/ 	.short	0x0440


	//----- nvinfo : EIATTR_PARAM_CBANK
	.align		4
        /*00ac*/ 	.byte	0x04, 0x0a
        /*00ae*/ 	.short	(.L_817 - .L_816)
	.align		4
.L_816:
        /*00b0*/ 	.word	index@(.nv.constant0._ZN2at6native38_GLOBAL__N__9a469cfd_6_RNN_cu_eca79a6d6kernel17gru_cell_backwardIffiLi1EEEvNS_4cuda6detail10TensorInfoIT_T1_EES9_S9_S9_S9_S8_S8_)
        /*00b4*/ 	.short	0x0210
        /*00b6*/ 	.short	0x0440


	//----- nvinfo : EIATTR_SW_WAR
	.align		4
.L_817:
        /*00b8*/ 	.byte	0x04, 0x36
        /*00ba*/ 	.short	(.L_819 - .L_818)
.L_818:
        /*00bc*/ 	.word	0x00000008
.L_819:


//--------------------- .nv.info._ZN2at6native38_GLOBAL__N__9a469cfd_6_RNN_cu_eca79a6d6kernel17gru_cell_backwardIddlLi2EEEvNS_4cuda6detail10TensorInfoIT_T1_EES9_S9_S9_S9_S8_S8_ --------------------------
	.section	.nv.info._ZN2at6native38_GLOBAL__N__9a469cfd_6_RNN_cu_eca79a6d6kernel17gru_cell_backwardIddlLi2EEEvNS_4cuda6detail10TensorInfoIT_T1_EES9_S9_S9_S9_S8_S8_,"",@"SHT_CUDA_INFO"
	.sectionflags	@""
	.align	4


	//----- nvinfo : EIATTR_CUDA_API_VERSION
	.align		4
        /*0000*/ 	.byte	0x04, 0x37
        /*0002*/ 	.short	(.L_821 - .L_820)
.L_820:
        /*0004*/ 	.word	0x00000082


	//----- nvinfo : EIATTR_KPARAM_INFO
	.align		4
.L_821:
        /*0008*/ 	.byte	0x04, 0x17
        /*000a*/ 	.short	(.L_823 - .L_822)
.L_822:
        /*000c*/ 	.word	0x00000000
        /*0010*/ 	.short	0x0006
        /*0012*/ 	.short	0x0828
        /*0014*/ 	.byte	0x00, 0xf0, 0x21, 0x00


	//----- nvinfo : EIATTR_KPARAM_INFO
	.align		4
.L_823:
        /*0018*/ 	.byte	0x04, 0x17
        /*001a*/ 	.short	(.L_825 - .L_824)
.L_824:
        /*001c*/ 	.word	0x00000000
        /*0020*/ 	.short	0x0005
        /*0022*/ 	.short	0x0820
        /*0024*/ 	.byte	0x00, 0xf0, 0x21, 0x00


	//----- nvinfo : EIATTR_KPARAM_INFO
	.align		4
.L_825:
        /*0028*/ 	.byte	0x04, 0x17
        /*002a*/ 	.short	(.L_827 - .L_826)
.L_826:
        /*002c*/ 	.word	0x00000000
        /*0030*/ 	.short	0x0004
        /*0032*/ 	.short	0x0680
        /*0034*/ 	.byte	0x00, 0xf0, 0x81, 0x06


	//----- nvinfo : EIATTR_KPARAM_INFO
	.align		4
.L_827:
        /*0038*/ 	.byte	0x04, 0x17
        /*003a*/ 	.short	(.L_829 - .L_828)
.L_828:
        /*003c*/ 	.word	0x00000000
        /*0040*/ 	.short	0x0003
        /*0042*/ 	.short	0x04e0
        /*0044*/ 	.byte	0x00, 0xf0, 0x81, 0x06


	//----- nvinfo : EIATTR_KPARAM_INFO
	.align		4
.L_829:
        /*0048*/ 	.byte	0x04, 0x17
        /*004a*/ 	.short	(.L_831 - .L_830)
.L_830:
        /*004c*/ 	.word	0x00000000
        /*0050*/ 	.short	0x0002
        /*0052*/ 	.short	0x0340
        /*0054*/ 	.byte	0x00, 0xf0, 0x81, 0x06


	//----- nvinfo : EIATTR_KPARAM_INFO
	.align		4
.L_831:
        /*0058*/ 	.byte	0x04, 0x17
        /*005a*/ 	.short	(.L_833 - .L_832)
.L_832:
        /*005c*/ 	.word	0x00000000
        /*0060*/ 	.short	0x0001
        /*0062*/ 	.short	0x01a0
        /*0064*/ 	.byte	0x00, 0xf0, 0x81, 0x06


	//----- nvinfo : EIATTR_KPARAM_INFO
	.align		4
.L_833:
        /*0068*/ 	.byte	0x04, 0x17
        /*006a*/ 	.short	(.L_835 - .L_834)
.L_834:
        /*006c*/ 	.word	0x00000000
        /*0070*/ 	.short	0x0000
        /*0072*/ 	.short	0x0000
        /*0074*/ 	.byte	0x00, 0xf0, 0x81, 0x06


	//----- nvinfo : EIATTR_SPARSE_MMA_MASK
	.align		4
.L_835:
        /*0078*/ 	.byte	0x03, 0x50
        /*007a*/ 	.short	0x0000


	//----- nvinfo : EIATTR_MAXREG_COUNT
	.align		4
        /*007c*/ 	.byte	0x03, 0x1b
        /*007e*/ 	.short	0x0020


	//----- nvinfo : EIATTR_ANNOTATIONS
	.align		4
        /*0080*/ 	.byte	0x04, 0x55
        /*0082*/ 	.short	(.L_837 - .L_836)


	//   ....[0]....
.L_836:
        /*0084*/ 	.word	0x00000001
        /*0088*/ 	.byte	0x40, 0x12, 0x00, 0x00, 0x01, 0x00, 0x00, 0x00, 0x10, 0x16, 0x00, 0x00, 0x01, 0x00, 0x00, 0x00
        /*0098*/ 	.byte	0x40, 0x1c, 0x00, 0x00, 0x01, 0x00, 0x00, 0x00, 0x60, 0x1c, 0x00, 0x00, 0x01, 0x00, 0x00, 0x00
        /*00a8*/ 	.byte	0x10, 0x1e, 0x00, 0x00, 0x01, 0x00, 0x00, 0x00, 0x10, 0x22, 0x00, 0x00, 0x01, 0x00, 0x00, 0x00
        /*00b8*/ 	.byte	0x00, 0x25, 0x00, 0x00, 0x01, 0x00, 0x00, 0x00, 0x30, 0x26, 0x00, 0x00, 0x01, 0x00, 0x00, 0x00
        /*00c8*/ 	.byte	0xb0, 0x2c, 0x00, 0x00, 0x01, 0x00, 0x00, 0x00, 0x60, 0x30, 0x00, 0x00


	//----- nvinfo : EIATTR_MERCURY_ISA_VERSION
	.align		4
.L_837:
        /*00d4*/ 	.byte	0x03, 0x5f
        /*00d6*/ 	.short	0x0101


	//----- nvinfo : EIATTR_EXIT_INSTR_OFFSETS
	.align		4
        /*00d8*/ 	.byte	0x04, 0x1c
        /*00da*/ 	.short	(.L_839 - .L_838)


	//   ....[0]....
.L_838:
        /*00dc*/ 	.word	0x00000090


	//   ....[1]....
        /*00e0*/ 	.word	0x00003940


	//----- nvinfo : EIATTR_MAX_THREADS
	.align		4
.L_839:
        /*00e4*/ 	.byte	0x04, 0x05
        /*00e6*/ 	.short	(.L_841 - .L_840)
.L_840:
        /*00e8*/ 	.word	0x00000200
        /*00ec*/ 	.word	0x00000001
        /*00f0*/ 	.word	0x00000001


	//----- nvinfo : EIATTR_CRS_STACK_SIZE
	.align		4
.L_841:
        /*00f4*/ 	.byte	0x04, 0x1e
        /*00f6*/ 	.short	(.L_843 - .L_842)
.L_842:
        /*00f8*/ 	.word	0x00000000


	//----- nvinfo : EIATTR_CBANK_PARAM_SIZE
	.align		4
.L_843:
        /*00fc*/ 	.byte	0x03, 0x19
        /*00fe*/ 	.short	0x0830


	//----- nvinfo : EIATTR_PARAM_CBANK
	.align		4
        /*0100*/ 	.byte	0x04, 0x0a
        /*0102*/ 	.short	(.L_845 - .L_844)
	.align		4
.L_844:
        /*0104*/ 	.word	index@(.nv.constant0._ZN2at6native38_GLOBAL__N__9a469cfd_6_RNN_cu_eca79a6d6kernel17gru_cell_backwardIddlLi2EEEvNS_4cuda6detail10TensorInfoIT_T1_EES9_S9_S9_S9_S8_S8_)
        /*0108*/ 	.short	0x0210
        /*010a*/ 	.short	0x0830


	//----- nvinfo : EIATTR_SW_WAR
	.align		4
.L_845:
        /*010c*/ 	.byte	0x04, 0x36
        /*010e*/ 	.short	(.L_847 - .L_846)
.L_846:
        /*0110*/ 	.word	0x00000008
.L_847:


//--------------------- .nv.info._ZN2at6native38_GLOBAL__N__9a469cfd_6_RNN_cu_eca79a6d6kernel17gru_cell_backwardIddlLi1EEEvNS_4cuda6detail10TensorInfoIT_T1_EES9_S9_S9_S9_S8_S8_ --------------------------
	.section	.nv.info._ZN2at6native38_GLOBAL__N__9a469cfd_6_RNN_cu_eca79a6d6kernel17gru_cell_backwardIddlLi1EEEvNS_4cuda6detail10TensorInfoIT_T1_EES9_S9_S9_S9_S8_S8_,"",@"SHT_CUDA_INFO"
	.sectionflags	@""
	.align	4


	//----- nvinfo : EIATTR_CUDA_API_VERSION
	.align		4
        /*0000*/ 	.byte	0x04, 0x37
        /*0002*/ 	.short	(.L_849 - .L_848)
.L_848:
        /*0004*/ 	.word	0x00000082


	//----- nvinfo : EIATTR_KPARAM_INFO
	.align		4
.L_849:
        /*0008*/ 	.byte	0x04, 0x17
        /*000a*/ 	.short	(.L_851 - .L_850)
.L_850:
        /*000c*/ 	.word	0x00000000
        /*0010*/ 	.short	0x0006
        /*0012*/ 	.short	0x0828
        /*0014*/ 	.byte	0x00, 0xf0, 0x21, 0x00


	//----- nvinfo : EIATTR_KPARAM_INFO
	.align		4
.L_851:
        /*0018*/ 	.byte	0x04, 0x17
        /*001a*/ 	.short	(.L_853 - .L_852)
.L_852:
        /*001c*/ 	.word	0x00000000
        /*0020*/ 	.short	0x0005
        /*0022*/ 	.short	0x0820
        /*0024*/ 	.byte	0x00, 0xf0, 0x21, 0x00


	//----- nvinfo : EIATTR_KPARAM_INFO
	.align		4
.L_853:
        /*0028*/ 	.byte	0x04, 0x17
        /*002a*/ 	.short	(.L_855 - .L_854)
.L_854:
        /*002c*/ 	.word	0x00000000
        /*0030*/ 	.short	0x0004
        /*0032*/ 	.short	0x0680
        /*0034*/ 	.byte	0x00, 0xf0, 0x81, 0x06


	//----- nvinfo : EIATTR_KPARAM_INFO
	.align		4
.L_855:
        /*0038*/ 	.byte	0x04, 0x17
        /*003a*/ 	.short	(.L_857 - .L_856)
.L_856:
        /*003c*/ 	.word	0x00000000
        /*0040*/ 	.short	0x0003
        /*0042*/ 	.short	0x04e0
        /*0044*/ 	.byte	0x00, 0xf0, 0x81, 0x06


	//----- nvinfo : EIATTR_KPARAM_INFO
	.align		4
.L_857:
        /*0048*/ 	.byte	0x04, 0x17
        /*004a*/ 	.short	(.L_859 - .L_858)
.L_858:
        /*004c*/ 	.word	0x00000000
        /*0050*/ 	.short	0x0002
        /*0052*/ 	.short	0x0340
        /*0054*/ 	.byte	0x00, 0xf0, 0x81, 0x06


	//----- nvinfo : EIATTR_KPARAM_INFO
	.align		4
.L_859:
        /*0058*/ 	.byte	0x04, 0x17
        /*005a*/ 	.short	(.L_861 - .L_860)
.L_860:
        /*005c*/ 	.word	0x00000000
        /*0060*/ 	.short	0x0001
        /*0062*/ 	.short	0x01a0
        /*0064*/ 	.byte	0x00, 0xf0, 0x81, 0x06


	//----- nvinfo : EIATTR_KPARAM_INFO
	.align		4
.L_861:
        /*0068*/ 	.byte	0x04, 0x17
        /*006a*/ 	.short	(.L_863 - .L_862)
.L_862:
        /*006c*/ 	.word	0x00000000
        /*0070*/ 	.short	0x0000
        /*0072*/ 	.short	0x0000
        /*0074*/ 	.byte	0x00, 0xf0, 0x81, 0x06


	//----- nvinfo : EIATTR_SPARSE_MMA_MASK
	.align		4
.L_863:
        /*0078*/ 	.byte	0x03, 0x50
        /*007a*/ 	.short	0x0000


	//----- nvinfo : EIATTR_MAXREG_COUNT
	.align		4
        /*007c*/ 	.byte	0x03, 0x1b
        /*007e*/ 	.short	0x0020


	//----- nvinfo : EIATTR_ANNOTATIONS
	.align		4
        /*0080*/ 	.byte	0x04, 0x55
        /*0082*/ 	.short	(.L_865 - .L_864)


	//   ....[0]....
.L_864:
        /*0084*/ 	.word	0x00000001
        /*0088*/ 	.byte	0x60, 0x03, 0x00, 0x00, 0x01, 0x00, 0x00, 0x00, 0x70, 0x03, 0x00, 0x00, 0x01, 0x00, 0x00, 0x00
        /* <DEDUP_REMOVED lines=8> */
        /*0118*/ 	.byte	0x50, 0x1b, 0x00, 0x00, 0x01, 0x00, 0x00, 0x00, 0x60, 0x1b, 0x00, 0x00


	//----- nvinfo : EIATTR_MERCURY_ISA_VERSION
	.align		4
.L_865:
        /*0124*/ 	.byte	0x03, 0x5f
        /*0126*/ 	.short	0x0101


	//----- nvinfo : EIATTR_EXIT_INSTR_OFFSETS
	.align		4
        /*0128*/ 	.byte	0x04, 0x1c
        /*012a*/ 	.short	(.L_867 - .L_866)


	//   ....[0]....
.L_866:
        /*012c*/ 	.word	0x00000090


	//   ....[1]....
        /*0130*/ 	.word	0x00000e70


	//   ....[2]....
        /*0134*/ 	.word	0x00002160


	//----- nvinfo : EIATTR_MAX_THREADS
	.align		4
.L_867:
        /*0138*/ 	.byte	0x04, 0x05
        /*013a*/ 	.short	(.L_869 - .L_868)
.L_868:
        /*013c*/ 	.word	0x00000200
        /*0140*/ 	.word	0x00000001
        /*0144*/ 	.word	0x00000001


	//----- nvinfo : EIATTR_CRS_STACK_SIZE
	.align		4
.L_869:
        /*0148*/ 	.byte	0x04, 0x1e
        /*014a*/ 	.short	(.L_871 - .L_870)
.L_870:
        /*014c*/ 	.word	0x00000000


	//----- nvinfo : EIATTR_CBANK_PARAM_SIZE
	.align		4
.L_871:
        /*0150*/ 	.byte	0x03, 0x19
        /*0152*/ 	.short	0x0830


	//----- nvinfo : EIATTR_PARAM_CBANK
	.align		4
        /*0154*/ 	.byte	0x04, 0x0a
        /*0156*/ 	.short	(.L_873 - .L_872)
	.align		4
.L_872:
        /*0158*/ 	.word	index@(.nv.constant0._ZN2at6native38_GLOBAL__N__9a469cfd_6_RNN_cu_eca79a6d6kernel17gru_cell_backwardIddlLi1EEEvNS_4cuda6detail10TensorInfoIT_T1_EES9_S9_S9_S9_S8_S8_)
        /*015c*/ 	.short	0x0210
        /*015e*/ 	.short	0x0830


	//----- nvinfo : EIATTR_SW_WAR
	.align		4
.L_873:
        /*0160*/ 	.byte	0x04, 0x36
        /*0162*/ 	.short	(.L_875 - .L_874)
.L_874:
        /*0164*/ 	.word	0x00000008
.L_875:


//--------------------- .nv.info._ZN2at6native38_GLOBAL__N__9a469cfd_6_RNN_cu_eca79a6d6kernel17gru_cell_backwardIddiLi2EEEvNS_4cuda6detail10TensorInfoIT_T1_EES9_S9_S9_S9_S8_S8_ --------------------------
	.section	.nv.info._ZN2at6native38_GLOBAL__N__9a469cfd_6_RNN_cu_eca79a6d6kernel17gru_cell_backwardIddiLi2EEEvNS_4cuda6detail10TensorInfoIT_T1_EES9_S9_S9_S9_S8_S8_,"",@"SHT_CUDA_INFO"
	.sectionflags	@""
	.align	4


	//----- nvinfo : EIATTR_CUDA_API_VERSION
	.align		4
        /*0000*/ 	.byte	0x04, 0x37
        /*0002*/ 	.short	(.L_877 - .L_876)
.L_876:
        /*0004*/ 	.word	0x00000082


	//----- nvinfo : EIATTR_KPARAM_INFO
	.align		4
.L_877:
        /*0008*/ 	.byte	0x04, 0x17
        /*000a*/ 	.short	(.L_879 - .L_878)
.L_878:
        /*000c*/ 	.word	0x00000000
        /*0010*/ 	.short	0x0006
        /*0012*/ 	.short	0x043c
        /*0014*/ 	.byte	0x00, 0xf0, 0x11, 0x00


	//----- nvinfo : EIATTR_KPARAM_INFO
	.align		4
.L_879:
        /*0018*/ 	.byte	0x04, 0x17
        /*001a*/ 	.short	(.L_881 - .L_880)
.L_880:
        /*001c*/ 	.word	0x00000000
        /*0020*/ 	.short	0x0005
        /*0022*/ 	.short	0x0438
        /*0024*/ 	.byte	0x00, 0xf0, 0x11, 0x00


	//----- nvinfo : EIATTR_KPARAM_INFO
	.align		4
.L_881:
        /*0028*/ 	.byte	0x04, 0x17
        /*002a*/ 	.short	(.L_883 - .L_882)
.L_882:
        /*002c*/ 	.word	0x00000000
        /*0030*/ 	.short	0x0004
        /*0032*/ 	.short	0x0360
        /*0034*/ 	.byte	0x00, 0xf0, 0x61, 0x03


	//----- nvinfo : EIATTR_KPARAM_INFO
	.align		4
.L_883:
        /*0038*/ 	.byte	0x04, 0x17
        /*003a*/ 	.short	(.L_885 - .L_884)
.L_884:
        /*003c*/ 	.word	0x00000000
        /*0040*/ 	.short	0x0003
        /*0042*/ 	.short	0x0288
        /*0044*/ 	.byte	0x00, 0xf0, 0x61, 0x03


	//----- nvinfo : EIATTR_KPARAM_INFO
	.align		4
.L_885:
        /*0048*/ 	.byte	0x04, 0x17
        /*004a*/ 	.short	(.L_887 - .L_886)
.L_886:
        /*004c*/ 	.word	0x00000000
        /*0050*/ 	.short	0x0002
        /*0052*/ 	.short	0x01b0
        /*0054*/ 	.byte	0x00, 0xf0, 0x61, 0x03


	//----- nvinfo : EIATTR_KPARAM_INFO
	.align		4
.L_887:
        /*0058*/ 	.byte	0x04, 0x17
        /*005a*/ 	.short	(.L_889 - .L_888)
.L_888:
        /*005c*/ 	.word	0x00000000
        /*0060*/ 	.short	0x0001
        /*0062*/ 	.short	0x00d8
        /*0064*/ 	.byte	0x00, 0xf0, 0x61, 0x03


	//----- nvinfo : EIATTR_KPARAM_INFO
	.align		4
.L_889:
        /*0068*/ 	.byte	0x04, 0x17
        /*006a*/ 	.short	(.L_891 - .L_890)
.L_890:
        /*006c*/ 	.word	0x00000000
        /*0070*/ 	.short	0x0000
        /*0072*/ 	.short	0x0000
        /*0074*/ 	.byte	0x00, 0xf0, 0x61, 0x03


	//----- nvinfo : EIATTR_SPARSE_MMA_MASK
	.align		4
.L_891:
        /*0078*/ 	.byte	0x03, 0x50
        /*007a*/ 	.short	0x0000


	//----- nvinfo : EIATTR_MAXREG_COUNT
	.align		4
        /*007c*/ 	.byte	0x03, 0x1b
        /*007e*/ 	.short	0x0020


	//----- nvinfo : EIATTR_ANNOTATIONS
	.align		4
        /*0080*/ 	.byte	0x04, 0x55
        /*0082*/ 	.short	(.L_893 - .L_892)


	//   ....[0]....
.L_892:
        /*0084*/ 	.word	0x00000001
        /*0088*/ 	.byte	0x40, 0x02, 0x00, 0x00, 0x01, 0x00, 0x00, 0x00, 0x70, 0x02, 0x00, 0x00, 0x01, 0x00, 0x00, 0x00
        /*0098*/ 	.byte	0xd0, 0x02, 0x00, 0x00, 0x01, 0x00, 0x00, 0x00, 0xc0, 0x12, 0x00, 0x00


	//----- nvinfo : EIATTR_MERCURY_ISA_VERSION
	.align		4
.L_893:
        /*00a4*/ 	.byte	0x03, 0x5f
        /*00a6*/ 	.short	0x0101


	//----- nvinfo : EIATTR_EXIT_INSTR_OFFSETS
	.align		4
        /*00a8*/ 	.byte	0x04, 0x1c
        /*00aa*/ 	.short	(.L_895 - .L_894)


	//   ....[0]....
.L_894:
        /*00ac*/ 	.word	0x00000080


	//   ....[1]....
        /*00b0*/ 	.word	0x000019a0


	//----- nvinfo : EIATTR_MAX_THREADS
	.align		4
.L_895:
        /*00b4*/ 	.byte	0x04, 0x05
        /*00b6*/ 	.short	(.L_897 - .L_896)
.L_896:
        /*00b8*/ 	.word	0x00000200
        /*00bc*/ 	.word	0x00000001
        /*00c0*/ 	.word	0x00000001


	//----- nvinfo : EIATTR_CRS_STACK_SIZE
	.align		4
.L_897:
        /*00c4*/ 	.byte	0x04, 0x1e
        /*00c6*/ 	.short	(.L_899 - .L_898)
.L_898:
        /*00c8*/ 	.word	0x00000000


	//----- nvinfo : EIATTR_CBANK_PARAM_SIZE
	.align		4
.L_899:
        /*00cc*/ 	.byte	0x03, 0x19
        /*00ce*/ 	.short	0x0440


	//----- nvinfo : EIATTR_PARAM_CBANK
	.align		4
        /*00d0*/ 	.byte	0x04, 0x0a
        /*00d2*/ 	.short	(.L_901 - .L_900)
	.align		4
.L_900:
        /*00d4*/ 	.word	index@(.nv.constant0._ZN2at6native38_GLOBAL__N__9a469cfd_6_RNN_cu_eca79a6d6kernel17gru_cell_backwardIddiLi2EEEvNS_4cuda6detail10TensorInfoIT_T1_EES9_S9_S9_S9_S8_S8_)
        /*00d8*/ 	.short	0x0210
        /*00da*/ 	.short	0x0440


	//----- nvinfo : EIATTR_SW_WAR
	.align		4
.L_901:
        /*00dc*/ 	.byte	0x04, 0x36
        /*00de*/ 	.short	(.L_903 - .L_902)
.L_902:
        /*00e0*/ 	.word	0x00000008
.L_903:


//--------------------- .nv.info._ZN2at6native38_GLOBAL__N__9a469cfd_6_RNN_cu_eca79a6d6kernel17gru_cell_backwardIddiLi1EEEvNS_4cuda6detail10TensorInfoIT_T1_EES9_S9_S9_S9_S8_S8_ --------------------------
	.section	.nv.info._ZN2at6native38_GLOBAL__N__9a469cfd_6_RNN_cu_eca79a6d6kernel17gru_cell_backwardIddiLi1EEEvNS_4cuda6detail10TensorInfoIT_T1_EES9_S9_S9_S9_S8_S8_,"",@"SHT_CUDA_INFO"
	.sectionflags	@""
	.align	4


	//----- nvinfo : EIATTR_CUDA_API_VERSION
	.align		4
        /*0000*/ 	.byte	0x04, 0x37
        /*0002*/ 	.short	(.L_905 - .L_904)
.L_904:
        /*0004*/ 	.word	0x00000082


	//----- nvinfo : EIATTR_KPARAM_INFO
	.align		4
.L_905:
        /*0008*/ 	.byte	0x04, 0x17
        /*000a*/ 	.short	(.L_907 - .L_906)
.L_906:
        /*000c*/ 	.word	0x00000000
        /*0010*/ 	.short	0x0006
        /*0012*/ 	.short	0x043c
        /*0014*/ 	.byte	0x00, 0xf0, 0x11, 0x00


	//----- nvinfo : EIATTR_KPARAM_INFO
	.align		4
.L_907:
        /*0018*/ 	.byte	0x04, 0x17
        /*001a*/ 	.short	(.L_909 - .L_908)
.L_908:
        /*001c*/ 	.word	0x00000000
        /*0020*/ 	.short	0x0005
        /*0022*/ 	.short	0x0438
        /*0024*/ 	.byte	0x00, 0xf0, 0x11, 0x00


	//----- nvinfo : EIATTR_KPARAM_INFO
	.align		4
.L_909:
        /*0028*/ 	.byte	0x04, 0x17
        /*002a*/ 	.short	(.L_911 - .L_910)
.L_910:
        /*002c*/ 	.word	0x00000000
        /*0030*/ 	.short	0x0004
        /*0032*/ 	.short	0x0360
        /*0034*/ 	.byte	0x00, 0xf0, 0x61, 0x03


	//----- nvinfo : EIATTR_KPARAM_INFO
	.align		4
.L_911:
        /*0038*/ 	.byte	0x04, 0x17
        /*003a*/ 	.short	(.L_913 - .L_912)
.L_912:
        /*003c*/ 	.word	0x00000000
        /*0040*/ 	.short	0x0003
        /*0042*/ 	.short	0x0288
        /*0044*/ 	.byte	0x00, 0xf0, 0x61, 0x03


	//----- nvinfo : EIATTR_KPARAM_INFO
	.align		4
.L_913:
        /*0048*/ 	.byte	0x04, 0x17
        /*004a*/ 	.short	(.L_915 - .L_914)
.L_914:
        /*004c*/ 	.word	0x00000000
        /*0050*/ 	.short	0x0002
        /*0052*/ 	.short	0x01b0
        /*0054*/ 	.byte	0x00, 0xf0, 0x61, 0x03


	//----- nvinfo : EIATTR_KPARAM_INFO
	.align		4
.L_915:
        /*0058*/ 	.byte	0x04, 0x17
        /*005a*/ 	.short	(.L_917 - .L_916)
.L_916:
        /*005c*/ 	.word	0x00000000
        /*0060*/ 	.short	0x0001
        /*0062*/ 	.short	0x00d8
        /*0064*/ 	.byte	0x00, 0xf0, 0x61, 0x03


	//----- nvinfo : EIATTR_KPARAM_INFO
	.align		4
.L_917:
        /*0068*/ 	.byte	0x04, 0x17
        /*006a*/ 	.short	(.L_919 - .L_918)
.L_918:
        /*006c*/ 	.word	0x00000000
        /*0070*/ 	.short	0x0000
        /*0072*/ 	.short	0x0000
        /*0074*/ 	.byte	0x00, 0xf0, 0x61, 0x03


	//----- nvinfo : EIATTR_SPARSE_MMA_MASK
	.align		4
.L_919:
        /*0078*/ 	.byte	0x03, 0x50
        /*007a*/ 	.short	0x0000


	//----- nvinfo : EIATTR_MAXREG_COUNT
	.align		4
        /*007c*/ 	.byte	0x03, 0x1b
        /*007e*/ 	.short	0x0020


	//----- nvinfo : EIATTR_MERCURY_ISA_VERSION
	.align		4
        /*0080*/ 	.byte	0x03, 0x5f
        /*0082*/ 	.short	0x0101


	//----- nvinfo : EIATTR_EXIT_INSTR_OFFSETS
	.align		4
        /*0084*/ 	.byte	0x04, 0x1c
        /*0086*/ 	.short	(.L_921 - .L_920)


	//   ....[0]....
.L_920:
        /*0088*/ 	.word	0x00000070


	//   ....[1]....
        /*008c*/ 	.word	0x000006e0


	//----- nvinfo : EIATTR_MAX_THREADS
	.align		4
.L_921:
        /*0090*/ 	.byte	0x04, 0x05
        /*0092*/ 	.short	(.L_923 - .L_922)
.L_922:
        /*0094*/ 	.word	0x00000200
        /*0098*/ 	.word	0x00000001
        /*009c*/ 	.word	0x00000001


	//----- nvinfo : EIATTR_CRS_STACK_SIZE
	.align		4
.L_923:
        /*00a0*/ 	.byte	0x04, 0x1e
        /*00a2*/ 	.short	(.L_925 - .L_924)
.L_924:
        /*00a4*/ 	.word	0x00000000


	//----- nvinfo : EIATTR_CBANK_PARAM_SIZE
	.align		4
.L_925:
        /*00a8*/ 	.byte	0x03, 0x19
        /*00aa*/ 	.short	0x0440


	//----- nvinfo : EIATTR_PARAM_CBANK
	.align		4
        /*00ac*/ 	.byte	0x04, 0x0a
        /*00ae*/ 	.short	(.L_927 - .L_926)
	.align		4
.L_926:
        /*00b0*/ 	.word	index@(.nv.constant0._ZN2at6native38_GLOBAL__N__9a469cfd_6_RNN_cu_eca79a6d6kernel17gru_cell_backwardIddiLi1EEEvNS_4cuda6detail10TensorInfoIT_T1_EES9_S9_S9_S9_S8_S8_)
        /*00b4*/ 	.short	0x0210
        /*00b6*/ 	.short	0x0440


	//----- nvinfo : EIATTR_SW_WAR
	.align		4
.L_927:
        /*00b8*/ 	.byte	0x04, 0x36
        /*00ba*/ 	.short	(.L_929 - .L_928)
.L_928:
        /*00bc*/ 	.word	0x00000008
.L_929:


//--------------------- .nv.info._ZN2at6native38_GLOBAL__N__9a469cfd_6_RNN_cu_eca79a6d6kernel16gru_cell_forwardIN3c108BFloat16EflLi2EEEvNS_4cuda6detail10TensorInfoIT_T1_EESB_SB_SB_SB_SB_SB_SA_SA_ --------------------------
	.section	.nv.info._ZN2at6native38_GLOBAL__N__9a469cfd_6_RNN_cu_eca79a6d6kernel16gru_cell_forwardIN3c108BFloat16EflLi2EEEvNS_4cuda6detail10TensorInfoIT_T1_EESB_SB_SB_SB_SB_SB_SA_SA_,"",@"SHT_CUDA_INFO"
	.sectionflags	@""
	.align	4


	//----- nvinfo : EIATTR_CUDA_API_VERSION
	.align		4
        /*0000*/ 	.byte	0x04, 0x37
        /*0002*/ 	.short	(.L_931 - .L_930)
.L_930:
        /*0004*/ 	.word	0x00000082


	//----- nvinfo : EIATTR_KPARAM_INFO
	.align		4
.L_931:
        /*0008*/ 	.byte	0x04, 0x17
        /*000a*/ 	.short	(.L_933 - .L_932)
.L_932:
        /*000c*/ 	.word	0x00000000
        /*0010*/ 	.short	0x0008
        /*0012*/ 	.short	0x0b68
        /*0014*/ 	.byte	0x00, 0xf0, 0x21, 0x00


	//----- nvinfo : EIATTR_KPARAM_INFO
	.align		4
.L_933:
        /*0018*/ 	.byte	0x04, 0x17
        /*001a*/ 	.short	(.L_935 - .L_934)
.L_934:
        /*001c*/ 	.word	0x00000000
        /*0020*/ 	.short	0x0007
        /*0022*/ 	.short	0x0b60
        /*0024*/ 	.byte	0x00, 0xf0, 0x21, 0x00


	//----- nvinfo : EIATTR_KPARAM_INFO
	.align		4
.L_935:
        /*0028*/ 	.byte	0x04, 0x17
        /*002a*/ 	.short	(.L_937 - .L_936)
.L_936:
        /*002c*/ 	.word	0x00000000
        /*0030*/ 	.short	0x0006
        /*0032*/ 	.short	0x09c0
        /*0034*/ 	.byte	0x00, 0xf0, 0x81, 0x06


	//----- nvinfo : EIATTR_KPARAM_INFO
	.align		4
.L_937:
        /*0038*/ 	.byte	0x04, 0x17
        /*003a*/ 	.short	(.L_939 - .L_938)
.L_938:
        /*003c*/ 	.word	0x00000000
        /*0040*/ 	.short	0x0005
        /*0042*/ 	.short	0x0820
        /*0044*/ 	.byte	0x00, 0xf0, 0x81, 0x06


	//----- nvinfo : EIATTR_KPARAM_INFO
	.align		4
.L_939:
        /*0048*/ 	.byte	0x04, 0x17
        /*004a*/ 	.short	(.L_941 - .L_940)
.L_940:
        /*004c*/ 	.word	0x00000000
        /*0050*/ 	.short	0x0004
        /*0052*/ 	.short	0x0680
        /*0054*/ 	.byte	0x00, 0xf0, 0x81, 0x06


	//----- nvinfo : EIATTR_KPARAM_INFO
	.align		4
.L_941:
        /*0058*/ 	.byte	0x04, 0x17
        /*005a*/ 	.short	(.L_943 - .L_942)
.L_942:
        /*005c*/ 	.word	0x00000000
        /*0060*/ 	.short	0x0003
        /*0062*/ 	.short	0x04e0
        /*0064*/ 	.byte	0x00, 0xf0, 0x81, 0x06


	//----- nvinfo : EIATTR_KPARAM_INFO
	.align		4
.L_943:
        /*0068*/ 	.byte	0x04, 0x17
        /*006a*/ 	.short	(.L_945 - .L_944)
.L_944:
        /*006c*/ 	.word	0x00000000
        /*0070*/ 	.short	0x0002
        /*0072*/ 	.short	0x0340
        /*0074*/ 	.byte	0x00, 0xf0, 0x81, 0x06


	//----- nvinfo : EIATTR_KPARAM_INFO
	.align		4
.L_945:
        /*0078*/ 	.byte	0x04, 0x17
        /*007a*/ 	.short	(.L_947 - .L_946)
.L_946:
        /*007c*/ 	.word	0x00000000
        /*0080*/ 	.short	0x0001
        /*0082*/ 	.short	0x01a0
        /*0084*/ 	.byte	0x00, 0xf0, 0x81, 0x06


	//----- nvinfo : EIATTR_KPARAM_INFO
	.align		4
.L_947:
        /*0088*/ 	.byte	0x04, 0x17
        /*008a*/ 	.short	(.L_949 - .L_948)
.L_948:
        /*008c*/ 	.word	0x00000000
        /*0090*/ 	.short	0x0000
        /*0092*/ 	.short	0x0000
        /*0094*/ 	.byte	0x00, 0xf0, 0x81, 0x06


	//----- nvinfo : EIATTR_SPARSE_MMA_MASK
	.align		4
.L_949:
        /*0098*/ 	.byte	0x03, 0x50
        /*009a*/ 	.short	0x0000


	//----- nvinfo : EIATTR_MAXREG_COUNT
	.align		4
        /*009c*/ 	.byte	0x03, 0x1b
        /*009e*/ 	.short	0x0020


	//----- nvinfo : EIATTR_ANNOTATIONS
	.align		4
        /*00a0*/ 	.byte	0x04, 0x55
        /*00a2*/ 	.short	(.L_951 - .L_950)


	//   ....[0]....
.L_950:
        /*00a4*/ 	.word	0x00000001
        /*00a8*/ 	.byte	0x60, 0x0a, 0x00, 0x00, 0x01, 0x00, 0x00, 0x00, 0x20, 0x0e, 0x00, 0x00, 0x01, 0x00, 0x00, 0x00
        /*00b8*/ 	.byte	0xd0, 0x26, 0x00, 0x00, 0x01, 0x00, 0x00, 0x00, 0x10, 0x27, 0x00, 0x00


	//----- nvinfo : EIATTR_MERCURY_ISA_VERSION
	.align		4
.L_951:
        /*00c4*/ 	.byte	0x03, 0x5f
        /*00c6*/ 	.short	0x0101


	//----- nvinfo : EIATTR_EXIT_INSTR_OFFSETS
	.align		4
        /*00c8*/ 	.byte	0x04, 0x1c
        /*00ca*/ 	.short	(.L_953 - .L_952)


	//   ....[0]....
.L_952:
        /*00cc*/ 	.word	0x00000090


	//   ....[1]....
        /*00d0*/ 	.word	0x00003d30


	//----- nvinfo : EIATTR_MAX_THREADS
	.align		4
.L_953:
        /*00d4*/ 	.byte	0x04, 0x05
        /*00d6*/ 	.short	(.L_955 - .L_954)
.L_954:
        /*00d8*/ 	.word	0x00000200
        /*00dc*/ 	.word	0x00000001
        /*00e0*/ 	.word	0x00000001


	//----- nvinfo : EIATTR_CRS_STACK_SIZE
	.align		4
.L_955:
        /*00e4*/ 	.byte	0x04, 0x1e
        /*00e6*/ 	.short	(.L_957 - .L_956)
.L_956:
        /*00e8*/ 	.word	0x00000000


	//----- nvinfo : EIATTR_CBANK_PARAM_SIZE
	.align		4
.L_957:
        /*00ec*/ 	.byte	0x03, 0x19
        /*00ee*/ 	.short	0x0b70


	//----- nvinfo : EIATTR_PARAM_CBANK
	.align		4
        /*00f0*/ 	.byte	0x04, 0x0a
        /*00f2*/ 	.short	(.L_959 - .L_958)
	.align		4
.L_958:
        /*00f4*/ 	.word	index@(.nv.constant0._ZN2at6native38_GLOBAL__N__9a469cfd_6_RNN_cu_eca79a6d6kernel16gru_cell_forwardIN3c108BFloat16EflLi2EEEvNS_4cuda6detail10TensorInfoIT_T1_EESB_SB_SB_SB_SB_SB_SA_SA_)
        /*00f8*/ 	.short	0x0210
        /*00fa*/ 	.short	0x0b70


	//----- nvinfo : EIATTR_SW_WAR
	.align		4
.L_959:
        /*00fc*/ 	.byte	0x04, 0x36
        /*00fe*/ 	.short	(.L_961 - .L_960)
.L_960:
        /*0100*/ 	.word	0x00000008
.L_961:


//--------------------- .nv.info._ZN2at6native38_GLOBAL__N__9a469cfd_6_RNN_cu_eca79a6d6kernel16gru_cell_forwardIN3c108BFloat16EflLi1EEEvNS_4cuda6detail10TensorInfoIT_T1_EESB_SB_SB_SB_SB_SB_SA_SA_ --------------------------
	.section	.nv.info._ZN2at6native38_GLOBAL__N__9a469cfd_6_RNN_cu_eca79a6d6kernel16gru_cell_forwardIN3c108BFloat16EflLi1EEEvNS_4cuda6detail10TensorInfoIT_T1_EESB_SB_SB_SB_SB_SB_SA_SA_,"",@"SHT_CUDA_INFO"
	.sectionflags	@""
	.align	4


	//----- nvinfo : EIATTR_CUDA_API_VERSION
	.align		4
        /*0000*/ 	.byte	0x04, 0x37
        /*0002*/ 	.short	(.L_963 - .L_962)
.L_962:
        /*0004*/ 	.word	0x00000082


	//----- nvinfo : EIATTR_KPARAM_INFO
	.align		4
.L_963:
        /*0008*/ 	.byte	0x04, 0x17
        /*000a*/ 	.short	(.L_965 - .L_964)
.L_964:
        /*000c*/ 	.word	0x00000000
        /*0010*/ 	.short	0x0008
        /*0012*/ 	.short	0x0b68
        /*0014*/ 	.byte	0x00, 0xf0, 0x21, 0x00


	//----- nvinfo : EIATTR_KPARAM_INFO
	.align		4
.L_965:
        /*0018*/ 	.byte	0x04, 0x17
        /*001a*/ 	.short	(.L_967 - .L_966)
.L_966:
        /*001c*/ 	.word	0x00000000
        /*0020*/ 	.short	0x0007
        /*0022*/ 	.short	0x0b60
        /*0024*/ 	.byte	0x00, 0xf0, 0x21, 0x00


	//----- nvinfo : EIATTR_KPARAM_INFO
	.align		4
.L_967:
        /*0028*/ 	.byte	0x04, 0x17
        /*002a*/ 	.short	(.L_969 - .L_968)
.L_968:
        /*002c*/ 	.word	0x00000000
        /*0030*/ 	.short	0x0006
        /*0032*/ 	.short	0x09c0
        /*0034*/ 	.byte	0x00, 0xf0, 0x81, 0x06


	//----- nvinfo : EIATTR_KPARAM_INFO
	.align		4
.L_969:
        /*0038*/ 	.byte	0x04, 0x17
        /*003a*/ 	.short	(.L_971 - .L_970)
.L_970:
        /*003c*/ 	.word	0x00000000
        /*0040*/ 	.short	0x0005
        /*0042*/ 	.short	0x0820
        /*0044*/ 	.byte	0x00, 0xf0, 0x81, 0x06


	//----- nvinfo : EIATTR_KPARAM_INFO
	.align		4
.L_971:
        /*0048*/ 	.byte	0x04, 0x17
        /*004a*/ 	.short	(.L_973 - .L_972)
.L_972:
        /*004c*/ 	.word	0x00000000
        /*0050*/ 	.short	0x0004
        /*0052*/ 	.short	0x0680
        /*0054*/ 	.byte	0x00, 0xf0, 0x81, 0x06


	//----- nvinfo : EIATTR_KPARAM_INFO
	.align		4
.L_973:
        /*0058*/ 	.byte	0x04, 0x17
        /*005a*/ 	.short	(.L_975 - .L_974)
.L_974:
        /*005c*/ 	.word	0x00000000
        /*0060*/ 	.short	0x0003
        /*0062*/ 	.short	0x04e0
        /*0064*/ 	.byte	0x00, 0xf0, 0x81, 0x06


	//----- nvinfo : EIATTR_KPARAM_INFO
	.align		4
.L_975:
        /*0068*/ 	.byte	0x04, 0x17
        /*006a*/ 	.short	(.L_977 - .L_976)
.L_976:
        /*006c*/ 	.word	0x00000000
        /*0070*/ 	.short	0x0002
        /*0072*/ 	.short	0x0340
        /*0074*/ 	.byte	0x00, 0xf0, 0x81, 0x06


	//----- nvinfo : EIATTR_KPARAM_INFO
	.align		4
.L_977:
        /*0078*/ 	.byte	0x04, 0x17
        /*007a*/ 	.short	(.L_979 - .L_978)
.L_978:
        /*007c*/ 	.word	0x00000000
        /*0080*/ 	.short	0x0001
        /*0082*/ 	.short	0x01a0
        /*0084*/ 	.byte	0x00, 0xf0, 0x81, 0x06


	//----- nvinfo : EIATTR_KPARAM_INFO
	.align		4
.L_979:
        /*0088*/ 	.byte	0x04, 0x17
        /*008a*/ 	.short	(.L_981 - .L_980)
.L_980:
        /*008c*/ 	.word	0x00000000
        /*0090*/ 	.short	0x0000
        /*0092*/ 	.short	0x0000
        /*0094*/ 	.byte	0x00, 0xf0, 0x81, 0x06


	//----- nvinfo : EIATTR_SPARSE_MMA_MASK
	.align		4
.L_981:
        /*0098*/ 	.byte	0x03, 0x50
        /*009a*/ 	.short	0x0000


	//----- nvinfo : EIATTR_MAXREG_COUNT
	.align		4
        /*009c*/ 	.byte	0x03, 0x1b
        /*009e*/ 	.short	0x0020


	//----- nvinfo : EIATTR_MERCURY_ISA_VERSION
	.align		4
        /*00a0*/ 	.byte	0x03, 0x5f
        /*00a2*/ 	.short	0x0101


	//----- nvinfo : EIATTR_EXIT_INSTR_OFFSETS
	.align		4
        /*00a4*/ 	.byte	0x04, 0x1c
        /*00a6*/ 	.short	(.L_983 - .L_982)


	//   ....[0]....
.L_982:
        /*00a8*/ 	.word	0x00000080


	//   ....[1]....
        /*00ac*/ 	.word	0x00001020


	//----- nvinfo : EIATTR_MAX_THREADS
	.align		4
.L_983:
        /*00b0*/ 	.byte	0x04, 0x05
        /*00b2*/ 	.short	(.L_985 - .L_984)
.L_984:
        /*00b4*/ 	.word	0x00000200
        /*00b8*/ 	.word	0x00000001
        /*00bc*/ 	.word	0x00000001


	//----- nvinfo : EIATTR_CRS_STACK_SIZE
	.align		4
.L_985:
        /*00c0*/ 	.byte	0x04, 0x1e
        /*00c2*/ 	.short	(.L_987 - .L_986)
.L_986:
        /*00c4*/ 	.word	0x00000000


	//----- nvinfo : EIATTR_CBANK_PARAM_SIZE
	.align		4
.L_987:
        /*00c8*/ 	.byte	0x03, 0x19
        /*00ca*/ 	.short	0x0b70


	//----- nvinfo : EIATTR_PARAM_CBANK
	.align		4
        /*00cc*/ 	.byte	0x04, 0x0a
        /*00ce*/ 	.short	(.L_989 - .L_988)
	.align		4
.L_988:
        /*00d0*/ 	.word	index@(.nv.constant0._ZN2at6native38_GLOBAL__N__9a469cfd_6_RNN_cu_eca79a6d6kernel16gru_cell_forwardIN3c108BFloat16EflLi1EEEvNS_4cuda6detail10TensorInfoIT_T1_EESB_SB_SB_SB_SB_SB_SA_SA_)
        /*00d4*/ 	.short	0x0210
        /*00d6*/ 	.short	0x0b70


	//----- nvinfo : EIATTR_SW_WAR
	.align		4
.L_989:
        /*00d8*/ 	.byte	0x04, 0x36
        /*00da*/ 	.short	(.L_991 - .L_990)
.L_990:
        /*00dc*/ 	.word	0x00000008
.L_991:


//--------------------- .nv.info._ZN2at6native38_GLOBAL__N__9a469cfd_6_RNN_cu_eca79a6d6kernel16gru_cell_forwardIN3c108BFloat16EfiLi2EEEvNS_4cuda6detail10TensorInfoIT_T1_EESB_SB_SB_SB_SB_SB_SA_SA_ --------------------------
	.section	.nv.info._ZN2at6native38_GLOBAL__N__9a469cfd_6_RNN_cu_eca79a6d6kernel16gru_cell_forwardIN3c108BFloat16EfiLi2EEEvNS_4cuda6detail10TensorInfoIT_T1_EESB_SB_SB_SB_SB_SB_SA_SA_,"",@"SHT_CUDA_INFO"
	.sectionflags	@""
	.align	4


	//----- nvinfo : EIATTR_CUDA_API_VERSION
	.align		4
        /*0000*/ 	.byte	0x04, 0x37
        /*0002*/ 	.short	(.L_993 - .L_992)
.L_992:
        /*0004*/ 	.word	0x00000082


	//----- nvinfo : EIATTR_KPARAM_INFO
	.align		4
.L_993:
        /*0008*/ 	.byte	0x04, 0x17
        /*000a*/ 	.short	(.L_995 - .L_994)
.L_994:
        /*000c*/ 	.word	0x00000000
        /*0010*/ 	.short	0x0008
        /*0012*/ 	.short	0x05ec
        /*0014*/ 	.byte	0x00, 0xf0, 0x11, 0x00


	//----- nvinfo : EIATTR_KPARAM_INFO
	.align		4
.L_995:
        /*0018*/ 	.byte	0x04, 0x17
        /*001a*/ 	.short	(.L_997 - .L_996)
.L_996:
        /*001c*/ 	.word	0x00000000
        /*0020*/ 	.short	0x0007
        /*0022*/ 	.short	0x05e8
        /*0024*/ 	.byte	0x00, 0xf0, 0x11, 0x00


	//----- nvinfo : EIATTR_KPARAM_INFO
	.align		4
.L_997:
        /*0028*/ 	.byte	0x04, 0x17
        /*002a*/ 	.short	(.L_999 - .L_998)
.L_998:
        /*002c*/ 	.word	0x00000000
        /*0030*/ 	.short	0x0006
        /*0032*/ 	.short	0x0510
        /*0034*/ 	.byte	0x00, 0xf0, 0x61, 0x03


	//----- nvinfo : EIATTR_KPARAM_INFO
	.align		4
.L_999:
        /*0038*/ 	.byte	0x04, 0x17
        /*003a*/ 	.short	(.L_1001 - .L_1000)
.L_1000:
        /*003c*/ 	.word	0x00000000
        /*0040*/ 	.short	0x0005
        /*0042*/ 	.short	0x0438
        /*0044*/ 	.byte	0x00, 0xf0, 0x61, 0x03


	//----- nvinfo : EIATTR_KPARAM_INFO
	.align		4
.L_1001:
        /*0048*/ 	.byte	0x04, 0x17
        /*004a*/ 	.short	(.L_1003 - .L_1002)
.L_1002:
        /*004c*/ 	.word	0x00000000
        /*0050*/ 	.short	0x0004
        /*0052*/ 	.short	0x0360
        /*0054*/ 	.byte	0x00, 0xf0, 0x61, 0x03


	//----- nvinfo : EIATTR_KPARAM_INFO
	.align		4
.L_1003:
        /*0058*/ 	.byte	0x04, 0x17
        /*005a*/ 	.short	(.L_1005 - .L_1004)
.L_1004:
        /*005c*/ 	.word	0x00000000
        /*0060*/ 	.short	0x0003
        /*0062*/ 	.short	0x0288
        /*0064*/ 	.byte	0x00, 0xf0, 0x61, 0x03


	//----- nvinfo : EIATTR_KPARAM_INFO
	.align		4
.L_1005:
        /*0068*/ 	.byte	0x04, 0x17
        /*006a*/ 	.short	(.L_1007 - .L_1006)
.L_1006:
        /*006c*/ 	.word	0x00000000
        /*0070*/ 	.short	0x0002
        /*0072*/ 	.short	0x01b0
        /*0074*/ 	.byte	0x00, 0xf0, 0x61, 0x03


	//----- nvinfo : EIATTR_KPARAM_INFO
	.align		4
.L_1007:
        /*0078*/ 	.byte	0x04, 0x17
        /*007a*/ 	.short	(.L_1009 - .L_1008)
.L_1008:
        /*007c*/ 	.word	0x00000000
        /*0080*/ 	.short	0x0001
        /*0082*/ 	.short	0x00d8
        /*0084*/ 	.byte	0x00, 0xf0, 0x61, 0x03


	//----- nvinfo : EIATTR_KPARAM_INFO
	.align		4
.L_1009:
        /*0088*/ 	.byte	0x04, 0x17
        /*008a*/ 	.short	(.L_1011 - .L_1010)
.L_1010:
        /*008c*/ 	.word	0x00000000
        /*0090*/ 	.short	0x0000
        /*0092*/ 	.short	0x0000
        /*0094*/ 	.byte	0x00, 0xf0, 0x61, 0x03


	//----- nvinfo : EIATTR_SPARSE_MMA_MASK
	.align		4
.L_1011:
        /*0098*/ 	.byte	0x03, 0x50
        /*009a*/ 	.short	0x0000


	//----- nvinfo : EIATTR_MAXREG_COUNT
	.align		4
        /*009c*/ 	.byte	0x03, 0x1b
        /*009e*/ 	.short	0x0020


	//----- nvinfo : EIATTR_MERCURY_ISA_VERSION
	.align		4
        /*00a0*/ 	.byte	0x03, 0x5f
        /*00a2*/ 	.short	0x0101


	//----- nvinfo : EIATTR_EXIT_INSTR_OFFSETS
	.align		4
        /*00a4*/ 	.byte	0x04, 0x1c
        /*00a6*/ 	.short	(.L_1013 - .L_1012)


	//   ....[0]....
.L_1012:
        /*00a8*/ 	.word	0x00000070


	//   ....[1]....
        /*00ac*/ 	.word	0x00001be0


	//----- nvinfo : EIATTR_MAX_THREADS
	.align		4
.L_1013:
        /*00b0*/ 	.byte	0x04, 0x05
        /*00b2*/ 	.short	(.L_1015 - .L_1014)
.L_1014:
        /*00b4*/ 	.word	0x00000200
        /*00b8*/ 	.word	0x00000001
        /*00bc*/ 	.word	0x00000001


	//----- nvinfo : EIATTR_CRS_STACK_SIZE
	.align		4
.L_1015:
        /*00c0*/ 	.byte	0x04, 0x1e
        /*00c2*/ 	.short	(.L_1017 - .L_1016)
.L_1016:
        /*00c4*/ 	.word	0x00000000


	//----- nvinfo : EIATTR_CBANK_PARAM_SIZE
	.align		4
.L_1017:
        /*00c8*/ 	.byte	0x03, 0x19
        /*00ca*/ 	.short	0x05f0


	//----- nvinfo : EIATTR_PARAM_CBANK
	.align		4
        /*00cc*/ 	.byte	0x04, 0x0a
        /*00ce*/ 	.short	(.L_1019 - .L_1018)
	.align		4
.L_1018:
        /*00d0*/ 	.word	index@(.nv.constant0._ZN2at6native38_GLOBAL__N__9a469cfd_6_RNN_cu_eca79a6d6kernel16gru_cell_forwardIN3c108BFloat16EfiLi2EEEvNS_4cuda6detail10TensorInfoIT_T1_EESB_SB_SB_SB_SB_SB_SA_SA_)
        /*00d4*/ 	.short	0x0210
        /*00d6*/ 	.short	0x05f0


	//----- nvinfo : EIATTR_SW_WAR
	.align		4
.L_1019:
        /*00d8*/ 	.byte	0x04, 0x36
        /*00da*/ 	.short	(.L_1021 - .L_1020)
.L_1020:
        /*00dc*/ 	.word	0x00000008
.L_1021:


//--------------------- .nv.info._ZN2at6native38_GLOBAL__N__9a469cfd_6_RNN_cu_eca79a6d6kernel16gru_cell_forwardIN3c108BFloat16EfiLi1EEEvNS_4cuda6detail10TensorInfoIT_T1_EESB_SB_SB_SB_SB_SB_SA_SA_ --------------------------
	.section	.nv.info._ZN2at6native38_GLOBAL__N__9a469cfd_6_RNN_cu_eca79a6d6kernel16gru_cell_forwardIN3c108BFloat16EfiLi1EEEvNS_4cuda6detail10TensorInfoIT_T1_EESB_SB_SB_SB_SB_SB_SA_SA_,"",@"SHT_CUDA_INFO"
	.sectionflags	@""
	.align	4


	//----- nvinfo : EIATTR_CUDA_API_VERSION
	.align		4
        /*0000*/ 	.byte	0x04, 0x37
        /*0002*/ 	.short	(.L_1023 - .L_1022)
.L_1022:
        /*0004*/ 	.word	0x00000082


	//----- nvinfo : EIATTR_KPARAM_INFO
	.align		4
.L_1023:
        /*0008*/ 	.byte	0x04, 0x17
        /*000a*/ 	.short	(.L_1025 - .L_1024)
.L_1024:
        /*000c*/ 	.word	0x00000000
        /*0010*/ 	.short	0x0008
        /*0012*/ 	.short	0x05ec
        /*0014*/ 	.byte	0x00, 0xf0, 0x11, 0x00


	//----- nvinfo : EIATTR_KPARAM_INFO
	.align		4
.L_1025:
        /*0018*/ 	.byte	0x04, 0x17
        /*001a*/ 	.short	(.L_1027 - .L_1026)
.L_1026:
        /*001c*/ 	.word	0x00000000
        /*0020*/ 	.short	0x0007
        /*0022*/ 	.short	0x05e8
        /*0024*/ 	.byte	0x00, 0xf0, 0x11, 0x00


	//----- nvinfo : EIATTR_KPARAM_INFO
	.align		4
.L_1027:
        /*0028*/ 	.byte	0x04, 0x17
        /*002a*/ 	.short	(.L_1029 - .L_1028)
.L_1028:
        /*002c*/ 	.word	0x00000000
        /*0030*/ 	.short	0x0006
        /*0032*/ 	.short	0x0510
        /*0034*/ 	.byte	0x00, 0xf0, 0x61, 0x03


	//----- nvinfo : EIATTR_KPARAM_INFO
	.align		4
.L_1029:
        /*0038*/ 	.byte	0x04, 0x17
        /*003a*/ 	.short	(.L_1031 - .L_1030)
.L_1030:
        /*003c*/ 	.word	0x00000000
        /*0040*/ 	.short	0x0005
        /*0042*/ 	.short	0x0438
        /*0044*/ 	.byte	0x00, 0xf0, 0x61, 0x03


	//----- nvinfo : EIATTR_KPARAM_INFO
	.align		4
.L_1031:
        /*0048*/ 	.byte	0x04, 0x17
        /*004a*/ 	.short	(.L_1033 - .L_1032)
.L_1032:
        /*004c*/ 	.word	0x00000000
        /*0050*/ 	.short	0x0004
        /*0052*/ 	.short	0x0360
        /*0054*/ 	.byte	0x00, 0xf0, 0x61, 0x03


	//----- nvinfo : EIATTR_KPARAM_INFO
	.align		4
.L_1033:
        /*0058*/ 	.byte	0x04, 0x17
        /*005a*/ 	.short	(.L_1035 - .L_1034)
.L_1034:
        /*005c*/ 	.word	0x00000000
        /*0060*/ 	.short	0x0003
        /*0062*/ 	.short	0x0288
        /*0064*/ 	.byte	0x00, 0xf0, 0x61, 0x03


	//----- nvinfo : EIATTR_KPARAM_INFO
	.align		4
.L_1035:
        /*0068*/ 	.byte	0x04, 0x17
        /*006a*/ 	.short	(.L_1037 - .L_1036)
.L_1036:
        /*006c*/ 	.word	0x00000000
        /*0070*/ 	.short	0x0002
        /*0072*/ 	.short	0x01b0
        /*0074*/ 	.byte	0x00, 0xf0, 0x61, 0x03


	//----- nvinfo : EIATTR_KPARAM_INFO
	.align		4
.L_1037:
        /*0078*/ 	.byte	0x04, 0x17
        /*007a*/ 	.short	(.L_1039 - .L_1038)
.L_1038:
        /*007c*/ 	.word	0x00000000
        /*0080*/ 	.short	0x0001
        /*0082*/ 	.short	0x00d8
        /*0084*/ 	.byte	0x00, 0xf0, 0x61, 0x03


	//----- nvinfo : EIATTR_KPARAM_INFO
	.align		4
.L_1039:
        /*0088*/ 	.byte	0x04, 0x17
        /*008a*/ 	.short	(.L_1041 - .L_1040)
.L_1040:
        /*008c*/ 	.word	0x00000000
        /*0090*/ 	.short	0x0000
        /*0092*/ 	.short	0x0000
        /*0094*/ 	.byte	0x00, 0xf0, 0x61, 0x03


	//----- nvinfo : EIATTR_SPARSE_MMA_MASK
	.align		4
.L_1041:
        /*0098*/ 	.byte	0x03, 0x50
        /*009a*/ 	.short	0x0000


	//----- nvinfo : EIATTR_MAXREG_COUNT
	.align		4
        /*009c*/ 	.byte	0x03, 0x1b
        /*009e*/ 	.short	0x0020


	//----- nvinfo : EIATTR_MERCURY_ISA_VERSION
	.align		4
        /*00a0*/ 	.byte	0x03, 0x5f
        /*00a2*/ 	.short	0x0101


	//----- nvinfo : EIATTR_EXIT_INSTR_OFFSETS
	.align		4
        /*00a4*/ 	.byte	0x04, 0x1c
        /*00a6*/ 	.short	(.L_1043 - .L_1042)


	//   ....[0]....
.L_1042:
        /*00a8*/ 	.word	0x00000070


	//   ....[1]....
        /*00ac*/ 	.word	0x00000a60


	//----- nvinfo : EIATTR_MAX_THREADS
	.align		4
.L_1043:
        /*00b0*/ 	.byte	0x04, 0x05
        /*00b2*/ 	.short	(.L_1045 - .L_1044)
.L_1044:
        /*00b4*/ 	.word	0x00000200
        /*00b8*/ 	.word	0x00000001
        /*00bc*/ 	.word	0x00000001


	//----- nvinfo : EIATTR_CRS_STACK_SIZE
	.align		4
.L_1045:
        /*00c0*/ 	.byte	0x04, 0x1e
        /*00c2*/ 	.short	(.L_1047 - .L_1046)
.L_1046:
        /*00c4*/ 	.word	0x00000000


	//----- nvinfo : EIATTR_CBANK_PARAM_SIZE
	.align		4
.L_1047:
        /*00c8*/ 	.byte	0x03, 0x19
        /*00ca*/ 	.short	0x05f0


	//----- nvinfo : EIATTR_PARAM_CBANK
	.align		4
        /*00cc*/ 	.byte	0x04, 0x0a
        /*00ce*/ 	.short	(.L_1049 - .L_1048)
	.align		4
.L_1048:
        /*00d0*/ 	.word	index@(.nv.constant0._ZN2at6native38_GLOBAL__N__9a469cfd_6_RNN_cu_eca79a6d6kernel16gru_cell_forwardIN3c108BFloat16EfiLi1EEEvNS_4cuda6detail10TensorInfoIT_T1_EESB_SB_SB_SB_SB_SB_SA_SA_)
        /*00d4*/ 	.short	0x0210
        /*00d6*/ 	.short	0x05f0


	//----- nvinfo : EIATTR_SW_WAR
	.align		4
.L_1049:
        /*00d8*/ 	.byte	0x04, 0x36
        /*00da*/ 	.short	(.L_1051 - .L_1050)
.L_1050:
        /*00dc*/ 	.word	0x00000008
.L_1051:


//--------------------- .nv.info._ZN2at6native38_GLOBAL__N__9a469cfd_6_RNN_cu_eca79a6d6kernel16gru_cell_forwardIN3c104HalfEflLi2EEEvNS_4cuda6detail10TensorInfoIT_T1_EESB_SB_SB_SB_SB_SB_SA_SA_ --------------------------
	.section	.nv.info._ZN2at6native38_GLOBAL__N__9a469cfd_6_RNN_cu_eca79a6d6kernel16gru_cell_forwardIN3c104HalfEflLi2EEEvNS_4cuda6detail10TensorInfoIT_T1_EESB_SB_SB_SB_SB_SB_SA_SA_,"",@"SHT_CUDA_INFO"
	.sectionflags	@""
	.align	4


	//----- nvinfo : EIATTR_CUDA_API_VERSION
	.align		4
        /*0000*/ 	.byte	0x04, 0x37
        /*0002*/ 	.short	(.L_1053 - .L_1052)
.L_1052:
        /*0004*/ 	.word	0x00000082


	//----- nvinfo : EIATTR_KPARAM_INFO
	.align		4
.L_1053:
        /*0008*/ 	.byte	0x04, 0x17
        /*000a*/ 	.short	(.L_1055 - .L_1054)
.L_1054:
        /*000c*/ 	.word	0x00000000
        /*0010*/ 	.short	0x0008
        /*0012*/ 	.short	0x0b68
        /*0014*/ 	.byte	0x00, 0xf0, 0x21, 0x00


	//----- nvinfo : EIATTR_KPARAM_INFO
	.align		4
.L_1055:
        /*0018*/ 	.byte	0x04, 0x17
        /*001a*/ 	.short	(.L_1057 - .L_1056)
.L_1056:
        /*001c*/ 	.word	0x00000000
        /*0020*/ 	.short	0x0007
        /*0022*/ 	.short	0x0b60
        /*0024*/ 	.byte	0x00, 0xf0, 0x21, 0x00


	//----- nvinfo : EIATTR_KPARAM_INFO
	.align		4
.L_1057:
        /*0028*/ 	.byte	0x04, 0x17
        /*002a*/ 	.short	(.L_1059 - .L_1058)
.L_1058:
        /*002c*/ 	.word	0x00000000
        /*0030*/ 	.short	0x0006
        /*0032*/ 	.short	0x09c0
        /*0034*/ 	.byte	0x00, 0xf0, 0x81, 0x06


	//----- nvinfo : EIATTR_KPARAM_INFO
	.align		4
.L_1059:
        /*0038*/ 	.byte	0x04, 0x17
        /*003a*/ 	.short	(.L_1061 - .L_1060)
.L_1060:
        /*003c*/ 	.word	0x00000000
        /*0040*/ 	.short	0x0005
        /*0042*/ 	.short	0x0820
        /*0044*/ 	.byte	0x00, 0xf0, 0x81, 0x06


	//----- nvinfo : EIATTR_KPARAM_INFO
	.align		4
.L_1061:
        /*0048*/ 	.byte	0x04, 0x17
        /*004a*/ 	.short	(.L_1063 - .L_1062)
.L_1062:
        /*004c*/ 	.word	0x00000000
        /*0050*/ 	.short	0x0004
        /*0052*/ 	.short	0x0680
        /*0054*/ 	.byte	0x00, 0xf0, 0x81, 0x06


	//----- nvinfo : EIATTR_KPARAM_INFO
	.align		4
.L_1063:
        /*0058*/ 	.byte	0x04, 0x17
        /*005a*/ 	.short	(.L_1065 - .L_1064)
.L_1064:
        /*005c*/ 	.word	0x00000000
        /*0060*/ 	.short	0x0003
        /*0062*/ 	.short	0x04e0
        /*0064*/ 	.byte	0x00, 0xf0, 0x81, 0x06


	//----- nvinfo : EIATTR_KPARAM_INFO
	.align		4
.L_1065:
        /*0068*/ 	.byte	0x04, 0x17
        /*006a*/ 	.short	(.L_1067 - .L_1066)
.L_1066:
        /*006c*/ 	.word	0x00000000
        /*0070*/ 	.short	0x0002
        /*0072*/ 	.short	0x0340
        /*0074*/ 	.byte	0x00, 0xf0, 0x81, 0x06


	//----- nvinfo : EIATTR_KPARAM_INFO
	.align		4
.L_1067:
        /*0078*/ 	.byte	0x04, 0x17
        /*007a*/ 	.short	(.L_1069 - .L_1068)
.L_1068:
        /*007c*/ 	.word	0x00000000
        /*0080*/ 	.short	0x0001
        /*0082*/ 	.short	0x01a0
        /*0084*/ 	.byte	0x00, 0xf0, 0x81, 0x06


	//----- nvinfo : EIATTR_KPARAM_INFO
	.align		4
.L_1069:
        /*0088*/ 	.byte	0x04, 0x17
        /*008a*/ 	.short	(.L_1071 - .L_1070)
.L_1070:
        /*008c*/ 	.word	0x00000000
        /*0090*/ 	.short	0x0000
        /*0092*/ 	.short	0x0000
        /*0094*/ 	.byte	0x00, 0xf0, 0x81, 0x06


	//----- nvinfo : EIATTR_SPARSE_MMA_MASK
	.align		4
.L_1071:
        /*0098*/ 	.byte	0x03, 0x50
        /*009a*/ 	.short	0x0000


	//----- nvinfo : EIATTR_MAXREG_COUNT
	.align		4
        /*009c*/ 	.byte	0x03, 0x1b
        /*009e*/ 	.short	0x0020


	//----- nvinfo : EIATTR_ANNOTATIONS
	.align		4
        /*00a0*/ 	.byte	0x04, 0x55
        /*00a2*/ 	.short	(.L_1073 - .L_1072)


	//   ....[0]....
.L_1072:
        /*00a4*/ 	.word	0x00000001
        /*00a8*/ 	.byte	0x60, 0x0a, 0x00, 0x00, 0x01, 0x00, 0x00, 0x00, 0x20, 0x0e, 0x00, 0x00, 0x01, 0x00, 0x00, 0x00
        /*00b8*/ 	.byte	0xd0, 0x26, 0x00, 0x00, 0x01, 0x00, 0x00, 0x00, 0x00, 0x27, 0x00, 0x00


	//----- nvinfo : EIATTR_MERCURY_ISA_VERSION
	.align		4
.L_1073:
        /*00c4*/ 	.byte	0x03, 0x5f
        /*00c6*/ 	.short	0x0101


	//----- nvinfo : EIATTR_EXIT_INSTR_OFFSETS
	.align		4
        /*00c8*/ 	.byte	0x04, 0x1c
        /*00ca*/ 	.short	(.L_1075 - .L_1074)


	//   ....[0]....
.L_1074:
        /*00cc*/ 	.word	0x00000090


	//   ....[1]....
        /*00d0*/ 	.word	0x00003d30


	//----- nvinfo : EIATTR_MAX_THREADS
	.align		4
.L_1075:
        /*00d4*/ 	.byte	0x04, 0x05
        /*00d6*/ 	.short	(.L_1077 - .L_1076)
.L_1076:
        /*00d8*/ 	.word	0x00000200
        /*00dc*/ 	.word	0x00000001
        /*00e0*/ 	.word	0x00000001


	//----- nvinfo : EIATTR_CRS_STACK_SIZE
	.align		4
.L_1077:
        /*00e4*/ 	.byte	0x04, 0x1e
        /*00e6*/ 	.short	(.L_1079 - .L_1078)
.L_1078:
        /*00e8*/ 	.word	0x00000000


	//----- nvinfo : EIATTR_CBANK_PARAM_SIZE
	.align		4
.L_1079:
        /*00ec*/ 	.byte	0x03, 0x19
        /*00ee*/ 	.short	0x0b70


	//----- nvinfo : EIATTR_PARAM_CBANK
	.align		4
        /*00f0*/ 	.byte	0x04, 0x0a
        /*00f2*/ 	.short	(.L_1081 - .L_1080)
	.align		4
.L_1080:
        /*00f4*/ 	.word	index@(.nv.constant0._ZN2at6native38_GLOBAL__N__9a469cfd_6_RNN_cu_eca79a6d6kernel16gru_cell_forwardIN3c104HalfEflLi2EEEvNS_4cuda6detail10TensorInfoIT_T1_EESB_SB_SB_SB_SB_SB_SA_SA_)
        /*00f8*/ 	.short	0x0210
        /*00fa*/ 	.short	0x0b70


	//----- nvinfo : EIATTR_SW_WAR
	.align		4
.L_1081:
        /*00fc*/ 	.byte	0x04, 0x36
        /*00fe*/ 	.short	(.L_1083 - .L_1082)
.L_1082:
        /*0100*/ 	.word	0x00000008
.L_1083:


//--------------------- .nv.info._ZN2at6native38_GLOBAL__N__9a469cfd_6_RNN_cu_eca79a6d6kernel16gru_cell_forwardIN3c104HalfEflLi1EEEvNS_4cuda6detail10TensorInfoIT_T1_EESB_SB_SB_SB_SB_SB_SA_SA_ --------------------------
	.section	.nv.info._ZN2at6native38_GLOBAL__N__9a469cfd_6_RNN_cu_eca79a6d6kernel16gru_cell_forwardIN3c104HalfEflLi1EEEvNS_4cuda6detail10TensorInfoIT_T1_EESB_SB_SB_SB_SB_SB_SA_SA_,"",@"SHT_CUDA_INFO"
	.sectionflags	@""
	.align	4


	//----- nvinfo : EIATTR_CUDA_API_VERSION
	.align		4
        /*0000*/ 	.byte	0x04, 0x37
        /*0002*/ 	.short	(.L_1085 - .L_1084)
.L_1084:
        /*0004*/ 	.word	0x00000082


	//----- nvinfo : EIATTR_KPARAM_INFO
	.align		4
.L_1085:
        /*0008*/ 	.byte	0x04, 0x17
        /*000a*/ 	.short	(.L_1087 - .L_1086)
.L_1086:
        /*000c*/ 	.word	0x00000000
        /*0010*/ 	.short	0x0008
        /*0012*/ 	.short	0x0b68
        /*0014*/ 	.byte	0x00, 0xf0, 0x21, 0x00


	//----- nvinfo : EIATTR_KPARAM_INFO
	.align		4
.L_1087:
        /*0018*/ 	.byte	0x04, 0x17
        /*001a*/ 	.short	(.L_1089 - .L_1088)
.L_1088:
        /*001c*/ 	.word	0x00000000
        /*0020*/ 	.short	0x0007
        /*0022*/ 	.short	0x0b60
        /*0024*/ 	.byte	0x00, 0xf0, 0x21, 0x00


	//----- nvinfo : EIATTR_KPARAM_INFO
	.align		4
.L_1089:
        /*0028*/ 	.byte	0x04, 0x17
        /*002a*/ 	.short	(.L_1091 - .L_1090)
.L_1090:
        /*002c*/ 	.word	0x00000000
        /*0030*/ 	.short	0x0006
        /*0032*/ 	.short	0x09c0
        /*0034*/ 	.byte	0x00, 0xf0, 0x81, 0x06


	//----- nvinfo : EIATTR_KPARAM_INFO
	.align		4
.L_1091:
        /*0038*/ 	.byte	0x04, 0x17
        /*003a*/ 	.short	(.L_1093 - .L_1092)
.L_1092:
        /*003c*/ 	.word	0x00000000
        /*0040*/ 	.short	0x0005
        /*0042*/ 	.short	0x0820
        /*0044*/ 	.byte	0x00, 0xf0, 0x81, 0x06


	//----- nvinfo : EIATTR_KPARAM_INFO
	.align		4
.L_1093:
        /*0048*/ 	.byte	0x04, 0x17
        /*004a*/ 	.short	(.L_1095 - .L_1094)
.L_1094:
        /*004c*/ 	.word	0x00000000
        /*0050*/ 	.short	0x0004
        /*0052*/ 	.short	0x0680
        /*0054*/ 	.byte	0x00, 0xf0, 0x81, 0x06


	//----- nvinfo : EIATTR_KPARAM_INFO
	.align		4
.L_1095:
        /*0058*/ 	.byte	0x04, 0x17
        /*005a*/ 	.short	(.L_1097 - .L_1096)
.L_1096:
        /*005c*/ 	.word	0x00000000
        /*0060*/ 	.short	0x0003
        /*0062*/ 	.short	0x04e0
        /*0064*/ 	.byte	0x00, 0xf0, 0x81, 0x06


	//----- nvinfo : EIATTR_KPARAM_INFO
	.align		4
.L_1097:
        /*0068*/ 	.byte	0x04, 0x17
        /*006a*/ 	.short	(.L_1099 - .L_1098)
.L_1098:
        /*006c*/ 	.word	0x00000000
        /*0070*/ 	.short	0x0002
        /*0072*/ 	.short	0x0340
        /*0074*/ 	.byte	0x00, 0xf0, 0x81, 0x06


	//----- nvinfo : EIATTR_KPARAM_INFO
	.align		4
.L_1099:
        /*0078*/ 	.byte	0x04, 0x17
        /*007a*/ 	.short	(.L_1101 - .L_1100)
.L_1100:
        /*007c*/ 	.word	0x00000000
        /*0080*/ 	.short	0x0001
        /*0082*/ 	.short	0x01a0
        /*0084*/ 	.byte	0x00, 0xf0, 0x81, 0x06


	//----- nvinfo : EIATTR_KPARAM_INFO
	.align		4
.L_1101:
        /*0088*/ 	.byte	0x04, 0x17
        /*008a*/ 	.short	(.L_1103 - .L_1102)
.L_1102:
        /*008c*/ 	.word	0x00000000
        /*0090*/ 	.short	0x0000
        /*0092*/ 	.short	0x0000
        /*0094*/ 	.byte	0x00, 0xf0, 0x81, 0x06


	//----- nvinfo : EIATTR_SPARSE_MMA_MASK
	.align		4
.L_1103:
        /*0098*/ 	.byte	0x03, 0x50
        /*009a*/ 	.short	0x0000


	//----- nvinfo : EIATTR_MAXREG_COUNT
	.align		4
        /*009c*/ 	.byte	0x03, 0x1b
        /*009e*/ 	.short	0x0020


	//----- nvinfo : EIATTR_MERCURY_ISA_VERSION
	.align		4
        /*00a0*/ 	.byte	0x03, 0x5f
        /*00a2*/ 	.short	0x0101


	//----- nvinfo : EIATTR_EXIT_INSTR_OFFSETS
	.align		4
        /*00a4*/ 	.byte	0x04, 0x1c
        /*00a6*/ 	.short	(.L_1105 - .L_1104)


	//   ....[0]....
.L_1104:
        /*00a8*/ 	.word	0x00000080


	//   ....[1]....
        /*00ac*/ 	.word	0x00001020


	//----- nvinfo : EIATTR_MAX_THREADS
	.align		4
.L_1105:
        /*00b0*/ 	.byte	0x04, 0x05
        /*00b2*/ 	.short	(.L_1107 - .L_1106)
.L_1106:
        /*00b4*/ 	.word	0x00000200
        /*00b8*/ 	.word	0x00000001
        /*00bc*/ 	.word	0x00000001


	//----- nvinfo : EIATTR_CRS_STACK_SIZE
	.align		4
.L_1107:
        /*00c0*/ 	.byte	0x04, 0x1e
        /*00c2*/ 	.short	(.L_1109 - .L_1108)
.L_1108:
        /*00c4*/ 	.word	0x00000000


	//----- nvinfo : EIATTR_CBANK_PARAM_SIZE
	.align		4
.L_1109:
        /*00c8*/ 	.byte	0x03, 0x19
        /*00ca*/ 	.short	0x0b70


	//----- nvinfo : EIATTR_PARAM_CBANK
	.align		4
        /*00cc*/ 	.byte	0x04, 0x0a
        /*00ce*/ 	.short	(.L_1111 - .L_1110)
	.align		4
.L_1110:
        /*00d0*/ 	.word	index@(.nv.constant0._ZN2at6native38_GLOBAL__N__9a469cfd_6_RNN_cu_eca79a6d6kernel16gru_cell_forwardIN3c104HalfEflLi1EEEvNS_4cuda6detail10TensorInfoIT_T1_EESB_SB_SB_SB_SB_SB_SA_SA_)
        /*00d4*/ 	.short	0x0210
        /*00d6*/ 	.short	0x0b70


	//----- nvinfo : EIATTR_SW_WAR
	.align		4
.L_1111:
        /*00d8*/ 	.byte	0x04, 0x36
        /*00da*/ 	.short	(.L_1113 - .L_1112)
.L_1112:
        /*00dc*/ 	.word	0x00000008
.L_1113:


//--------------------- .nv.info._ZN2at6native38_GLOBAL__N__9a469cfd_6_RNN_cu_eca79a6d6kernel16gru_cell_forwardIN3c104HalfEfiLi2EEEvNS_4cuda6detail10TensorInfoIT_T1_EESB_SB_SB_SB_SB_SB_SA_SA_ --------------------------
	.section	.nv.info._ZN2at6native38_GLOBAL__N__9a469cfd_6_RNN_cu_eca79a6d6kernel16gru_cell_forwardIN3c104HalfEfiLi2EEEvNS_4cuda6detail10TensorInfoIT_T1_EESB_SB_SB_SB_SB_SB_SA_SA_,"",@"SHT_CUDA_INFO"
	.sectionflags	@""
	.align	4


	//----- nvinfo : EIATTR_CUDA_API_VERSION
	.align		4
        /*0000*/ 	.byte	0x04, 0x37
        /*0002*/ 	.short	(.L_1115 - .L_1114)
.L_1114:
        /*0004*/ 	.word	0x00000082


	//----- nvinfo : EIATTR_KPARAM_INFO
	.align		4
.L_1115:
        /*0008*/ 	.byte	0x04, 0x17
        /*000a*/ 	.short	(.L_1117 - .L_1116)
.L_1116:
        /*000c*/ 	.word	0x00000000
        /*0010*/ 	.short	0x0008
        /*0012*/ 	.short	0x05ec
        /*0014*/ 	.byte	0x00, 0xf0, 0x11, 0x00


	//----- nvinfo : EIATTR_KPARAM_INFO
	.align		4
.L_1117:
        /*0018*/ 	.byte	0x04, 0x17
        /*001a*/ 	.short	(.L_1119 - .L_1118)
.L_1118:
        /*001c*/ 	.word	0x00000000
        /*0020*/ 	.short	0x0007
        /*0022*/ 	.short	0x05e8
        /*0024*/ 	.byte	0x00, 0xf0, 0x11, 0x00


	//----- nvinfo : EIATTR_KPARAM_INFO
	.align		4
.L_1119:
        /*0028*/ 	.byte	0x04, 0x17
        /*002a*/ 	.short	(.L_1121 - .L_1120)
.L_1120:
        /*002c*/ 	.word	0x00000000
        /*0030*/ 	.short	0x0006
        /*0032*/ 	.short	0x0510
        /*0034*/ 	.byte	0x00, 0xf0, 0x61, 0x03


	//----- nvinfo : EIATTR_KPARAM_INFO
	.align		4
.L_1121:
        /*0038*/ 	.byte	0x04, 0x17
        /*003a*/ 	.short	(.L_1123 - .L_1122)
.L_1122:
        /*003c*/ 	.word	0x00000000
        /*0040*/ 	.short	0x0005
        /*0042*/ 	.short	0x0438
        /*0044*/ 	.byte	0x00, 0xf0, 0x61, 0x03


	//----- nvinfo : EIATTR_KPARAM_INFO
	.align		4
.L_1123:
        /*0048*/ 	.byte	0x04, 0x17
        /*004a*/ 	.short	(.L_1125 - .L_1124)
.L_1124:
        /*004c*/ 	.word	0x00000000
        /*0050*/ 	.short	0x0004
        /*0052*/ 	.short	0x0360
        /*0054*/ 	.byte	0x00, 0xf0, 0x61, 0x03


	//----- nvinfo : EIATTR_KPARAM_INFO
	.align		4
.L_1125:
        /*0058*/ 	.byte	0x04, 0x17
        /*005a*/ 	.short	(.L_1127 - .L_1126)
.L_1126:
        /*005c*/ 	.word	0x00000000
        /*0060*/ 	.short	0x0003
        /*0062*/ 	.short	0x0288
        /*0064*/ 	.byte	0x00, 0xf0, 0x61, 0x03


	//----- nvinfo : EIATTR_KPARAM_INFO
	.align		4
.L_1127:
        /*0068*/ 	.byte	0x04, 0x17
        /*006a*/ 	.short	(.L_1129 - .L_1128)
.L_1128:
        /*006c*/ 	.word	0x00000000
        /*0070*/ 	.short	0x0002
        /*0072*/ 	.short	0x01b0
        /*0074*/ 	.byte	0x00, 0xf0, 0x61, 0x03


	//----- nvinfo : EIATTR_KPARAM_INFO
	.align		4
.L_1129:
        /*0078*/ 	.byte	0x04, 0x17
        /*007a*/ 	.short	(.L_1131 - .L_1130)
.L_1130:
        /*007c*/ 	.word	0x00000000
        /*0080*/ 	.short	0x0001
        /*0082*/ 	.short	0x00d8
        /*0084*/ 	.byte	0x00, 0xf0, 0x61, 0x03


	//----- nvinfo : EIATTR_KPARAM_INFO
	.align		4
.L_1131:
        /*0088*/ 	.byte	0x04, 0x17
        /*008a*/ 	.short	(.L_1133 - .L_1132)
.L_1132:
        /*008c*/ 	.word	0x00000000
        /*0090*/ 	.short	0x0000
        /*0092*/ 	.short	0x0000
        /*0094*/ 	.byte	0x00, 0xf0, 0x61, 0x03


	//----- nvinfo : EIATTR_SPARSE_MMA_MASK
	.align		4
.L_1133:
        /*0098*/ 	.byte	0x03, 0x50
        /*009a*/ 	.short	0x0000


	//----- nvinfo : EIATTR_MAXREG_COUNT
	.align		4
        /*009c*/ 	.byte	0x03, 0x1b
        /*009e*/ 	.short	0x0020


	//----- nvinfo : EIATTR_MERCURY_ISA_VERSION
	.align		4
        /*00a0*/ 	.byte	0x03, 0x5f
        /*00a2*/ 	.short	0x0101


	//----- nvinfo : EIATTR_EXIT_INSTR_OFFSETS
	.align		4
        /*00a4*/ 	.byte	0x04, 0x1c
        /*00a6*/ 	.short	(.L_1135 - .L_1134)


	//   ....[0]....
.L_1134:
        /*00a8*/ 	.word	0x00000070


	//   ....[1]....
        /*00ac*/ 	.word	0x00001be0


	//----- nvinfo : EIATTR_MAX_THREADS
	.align		4
.L_1135:
        /*00b0*/ 	.byte	0x04, 0x05
        /*00b2*/ 	.short	(.L_1137 - .L_1136)
.L_1136:
        /*00b4*/ 	.word	0x00000200
        /*00b8*/ 	.word	0x00000001
        /*00bc*/ 	.word	0x00000001


	//----- nvinfo : EIATTR_CRS_STACK_SIZE
	.align		4
.L_1137:
        /*00c0*/ 	.byte	0x04, 0x1e
        /*00c2*/ 	.short	(.L_1139 - .L_1138)
.L_1138:
        /*00c4*/ 	.word	0x00000000


	//----- nvinfo : EIATTR_CBANK_PARAM_SIZE
	.align		4
.L_1139:
        /*00c8*/ 	.byte	0x03, 0x19
        /*00ca*/ 	.short	0x05f0


	//----- nvinfo : EIATTR_PARAM_CBANK
	.align		4
        /*00cc*/ 	.byte	0x04, 0x0a
        /*00ce*/ 	.short	(.L_1141 - .L_1140)
	.align		4
.L_1140:
        /*00d0*/ 	.word	index@(.nv.constant0._ZN2at6native38_GLOBAL__N__9a469cfd_6_RNN_cu_eca79a6d6kernel16gru_cell_forwardIN3c104HalfEfiLi2EEEvNS_4cuda6detail10TensorInfoIT_T1_EESB_SB_SB_SB_SB_SB_SA_SA_)
        /*00d4*/ 	.short	0x0210
        /*00d6*/ 	.short	0x05f0


	//----- nvinfo : EIATTR_SW_WAR
	.align		4
.L_1141:
        /*00d8*/ 	.byte	0x04, 0x36
        /*00da*/ 	.short	(.L_1143 - .L_1142)
.L_1142:
        /*00dc*/ 	.word	0x00000008
.L_1143:


//--------------------- .nv.info._ZN2at6native38_GLOBAL__N__9a469cfd_6_RNN_cu_eca79a6d6kernel16gru_cell_forwardIN3c104HalfEfiLi1EEEvNS_4cuda6detail10TensorInfoIT_T1_EESB_SB_SB_SB_SB_SB_SA_SA_ --------------------------
	.section	.nv.info._ZN2at6native38_GLOBAL__N__9a469cfd_6_RNN_cu_eca79a6d6kernel16gru_cell_forwardIN3c104HalfEfiLi1EEEvNS_4cuda6detail10TensorInfoIT_T1_EESB_SB_SB_SB_SB_SB_SA_SA_,"",@"SHT_CUDA_INFO"
	.sectionflags	@""
	.align	4


	//----- nvinfo : EIATTR_CUDA_API_VERSION
	.align		4
        /*0000*/ 	.byte	0x04, 0x37
        /*0002*/ 	.short	(.L_1145 - .L_1144)
.L_1144:
        /*0004*/ 	.word	0x00000082


	//----- nvinfo : EIATTR_KPARAM_INFO
	.align		4
.L_1145:
        /*0008*/ 	.byte	0x04, 0x17
        /*000a*/ 	.short	(.L_1147 - .L_1146)
.L_1146:
        /*000c*/ 	.word	0x00000000
        /*0010*/ 	.short	0x0008
        /*0012*/ 	.short	0x05ec
        /*0014*/ 	.byte	0x00, 0xf0, 0x11, 0x00


	//----- nvinfo : EIATTR_KPARAM_INFO
	.align		4
.L_1147:
        /*0018*/ 	.byte	0x04, 0x17
        /*001a*/ 	.short	(.L_1149 - .L_1148)
.L_1148:
        /*001c*/ 	.word	0x00000000
        /*0020*/ 	.short	0x0007
        /*0022*/ 	.short	0x05e8
        /*0024*/ 	.byte	0x00, 0xf0, 0x11, 0x00


	//----- nvinfo : EIATTR_KPARAM_INFO
	.align		4
.L_1149:
        /*0028*/ 	.byte	0x04, 0x17
        /*002a*/ 	.short	(.L_1151 - .L_1150)
.L_1150:
        /*002c*/ 	.word	0x00000000
        /*0030*/ 	.short	0x0006
        /*0032*/ 	.short	0x0510
        /*0034*/ 	.byte	0x00, 0xf0, 0x61, 0x03


	//----- nvinfo : EIATTR_KPARAM_INFO
	.align		4
.L_1151:
        /*0038*/ 	.byte	0x04, 0x17
        /*003a*/ 	.short	(.L_1153 - .L_1152)
.L_1152:
        /*003c*/ 	.word	0x00000000
        /*0040*/ 	.short	0x0005
        /*0042*/ 	.short	0x0438
        /*0044*/ 	.byte	0x00, 0xf0, 0x61, 0x03


	//----- nvinfo : EIATTR_KPARAM_INFO
	.align		4
.L_1153:
        /*0048*/ 	.byte	0x04, 0x17
        /*004a*/ 	.short	(.L_1155 - .L_1154)
.L_1154:
        /*004c*/ 	.word	0x00000000
        /*0050*/ 	.short	0x0004
        /*0052*/ 	.short	0x0360
        /*0054*/ 	.byte	0x00, 0xf0, 0x61, 0x03


	//----- nvinfo : EIATTR_KPARAM_INFO
	.align		4
.L_1155:
        /*0058*/ 	.byte	0x04, 0x17
        /*005a*/ 	.short	(.L_1157 - .L_1156)
.L_1156:
        /*005c*/ 	.word	0x00000000
        /*0060*/ 	.short	0x0003
        /*0062*/ 	.short	0x0288
        /*0064*/ 	.byte	0x00, 0xf0, 0x61, 0x03


	//----- nvinfo : EIATTR_KPARAM_INFO
	.align		4
.L_1157:
        /*0068*/ 	.byte	0x04, 0x17
        /*006a*/ 	.short	(.L_1159 - .L_1158)
.L_1158:
        /*006c*/ 	.word	0x00000000
        /*0070*/ 	.short	0x0002
        /*0072*/ 	.short	0x01b0
        /*0074*/ 	.byte	0x00, 0xf0, 0x61, 0x03


	//----- nvinfo : EIATTR_KPARAM_INFO
	.align		4
.L_1159:
        /*0078*/ 	.byte	0x04, 0x17
        /*007a*/ 	.short	(.L_1161 - .L_1160)
.L_1160:
        /*007c*/ 	.word	0x00000000
        /*0080*/ 	.short	0x0001
        /*0082*/ 	.short	0x00d8
        /*0084*/ 	.byte	0x00, 0xf0, 0x61, 0x03


	//----- nvinfo : EIATTR_KPARAM_INFO
	.align		4
.L_1161:
        /*0088*/ 	.byte	0x04, 0x17
        /*008a*/ 	.short	(.L_1163 - .L_1162)
.L_1162:
        /*008c*/ 	.word	0x00000000
        /*0090*/ 	.short	0x0000
        /*0092*/ 	.short	0x0000
        /*0094*/ 	.byte	0x00, 0xf0, 0x61, 0x03


	//----- nvinfo : EIATTR_SPARSE_MMA_MASK
	.align		4
.L_1163:
        /*0098*/ 	.byte	0x03, 0x50
        /*009a*/ 	.short	0x0000


	//----- nvinfo : EIATTR_MAXREG_COUNT
	.align		4
        /*009c*/ 	.byte	0x03, 0x1b
        /*009e*/ 	.short	0x0020


	//----- nvinfo : EIATTR_MERCURY_ISA_VERSION
	.align		4
        /*00a0*/ 	.byte	0x03, 0x5f
        /*00a2*/ 	.short	0x0101


	//----- nvinfo : EIATTR_EXIT_INSTR_OFFSETS
	.align		4
        /*00a4*/ 	.byte	0x04, 0x1c
        /*00a6*/ 	.short	(.L_1165 - .L_1164)


	//   ....[0]....
.L_1164:
        /*00a8*/ 	.word	0x00000070


	//   ....[1]....
        /*00ac*/ 	.word	0x00000a60


	//----- nvinfo : EIATTR_MAX_THREADS
	.align		4
.L_1165:
        /*00b0*/ 	.byte	0x04, 0x05
        /*00b2*/ 	.short	(.L_1167 - .L_1166)
.L_1166:
        /*00b4*/ 	.word	0x00000200
        /*00b8*/ 	.word	0x00000001
        /*00bc*/ 	.word	0x00000001


	//----- nvinfo : EIATTR_CRS_STACK_SIZE
	.align		4
.L_1167:
        /*00c0*/ 	.byte	0x04, 0x1e
        /*00c2*/ 	.short	(.L_1169 - .L_1168)
.L_1168:
        /*00c4*/ 	.word	0x00000000


	//----- nvinfo : EIATTR_CBANK_PARAM_SIZE
	.align		4
.L_1169:
        /*00c8*/ 	.byte	0x03, 0x19
        /*00ca*/ 	.short	0x05f0


	//----- nvinfo : EIATTR_PARAM_CBANK
	.align		4
        /*00cc*/ 	.byte	0x04, 0x0a
        /*00ce*/ 	.short	(.L_1171 - .L_1170)
	.align		4
.L_1170:
        /*00d0*/ 	.word	index@(.nv.constant0._ZN2at6native38_GLOBAL__N__9a469cfd_6_RNN_cu_eca79a6d6kernel16gru_cell_forwardIN3c104HalfEfiLi1EEEvNS_4cuda6detail10TensorInfoIT_T1_EESB_SB_SB_SB_SB_SB_SA_SA_)
        /*00d4*/ 	.short	0x0210
        /*00d6*/ 	.short	0x05f0


	//----- nvinfo : EIATTR_SW_WAR
	.align		4
.L_1171:
        /*00d8*/ 	.byte	0x04, 0x36
        /*00da*/ 	.short	(.L_1173 - .L_1172)
.L_1172:
        /*00dc*/ 	.word	0x00000008
.L_1173:


//--------------------- .nv.info._ZN2at6native38_GLOBAL__N__9a469cfd_6_RNN_cu_eca79a6d6kernel16gru_cell_forwardIfflLi2EEEvNS_4cuda6detail10TensorInfoIT_T1_EES9_S9_S9_S9_S9_S9_S8_S8_ --------------------------
	.section	.nv.info._ZN2at6native38_GLOBAL__N__9a469cfd_6_RNN_cu_eca79a6d6kernel16gru_cell_forwardIfflLi2EEEvNS_4cuda6detail10TensorInfoIT_T1_EES9_S9_S9_S9_S9_S9_S8_S8_,"",@"SHT_CUDA_INFO"
	.sectionflags	@""
	.align	4


	//----- nvinfo : EIATTR_CUDA_API_VERSION
	.align		4
        /*0000*/ 	.byte	0x04, 0x37
        /*0002*/ 	.short	(.L_1175 - .L_1174)
.L_1174:
        /*0004*/ 	.word	0x00000082


	//----- nvinfo : EIATTR_KPARAM_INFO
	.align		4
.L_1175:
        /*0008*/ 	.byte	0x04, 0x17
        /*000a*/ 	.short	(.L_1177 - .L_1176)
.L_1176:
        /*000c*/ 	.word	0x00000000
        /*0010*/ 	.short	0x0008
        /*0012*/ 	.short	0x0b68
        /*0014*/ 	.byte	0x00, 0xf0, 0x21, 0x00


	//----- nvinfo : EIATTR_KPARAM_INFO
	.align		4
.L_1177:
        /*0018*/ 	.byte	0x04, 0x17
        /*001a*/ 	.short	(.L_1179 - .L_1178)
.L_1178:
        /*001c*/ 	.word	0x00000000
        /*0020*/ 	.short	0x0007
        /*0022*/ 	.short	0x0b60
        /*0024*/ 	.byte	0x00, 0xf0, 0x21, 0x00


	//----- nvinfo : EIATTR_KPARAM_INFO
	.align		4
.L_1179:
        /*0028*/ 	.byte	0x04, 0x17
        /*002a*/ 	.short	(.L_1181 - .L_1180)
.L_1180:
        /*002c*/ 	.word	0x00000000
        /*0030*/ 	.short	0x0006
        /*0032*/ 	.short	0x09c0
        /*0034*/ 	.byte	0x00, 0xf0, 0x81, 0x06


	//----- nvinfo : EIATTR_KPARAM_INFO
	.align		4
.L_1181:
        /*0038*/ 	.byte	0x04, 0x17
        /*003a*/ 	.short	(.L_1183 - .L_1182)
.L_1182:
        /*003c*/ 	.word	0x00000000
        /*0040*/ 	.short	0x0005
        /*0042*/ 	.short	0x0820
        /*0044*/ 	.byte	0x00, 0xf0, 0x81, 0x06


	//----- nvinfo : EIATTR_KPARAM_INFO
	.align		4
.L_1183:
        /*0048*/ 	.byte	0x04, 0x17
        /*004a*/ 	.short	(.L_1185 - .L_1184)
.L_1184:
        /*004c*/ 	.word	0x00000000
        /*0050*/ 	.short	0x0004
        /*0052*/ 	.short	0x0680
        /*0054*/ 	.byte	0x00, 0xf0, 0x81, 0x06


	//----- nvinfo : EIATTR_KPARAM_INFO
	.align		4
.L_1185:
        /*0058*/ 	.byte	0x04, 0x17
        /*005a*/ 	.short	(.L_1187 - .L_1186)
.L_1186:
        /*005c*/ 	.word	0x00000000
        /*0060*/ 	.short	0x0003
        /*0062*/ 	.short	0x04e0
        /*0064*/ 	.byte	0x00, 0xf0, 0x81, 0x06


	//----- nvinfo : EIATTR_KPARAM_INFO
	.align		4
.L_1187:
        /*0068*/ 	.byte	0x04, 0x17
        /*006a*/ 	.short	(.L_1189 - .L_1188)
.L_1188:
        /*006c*/ 	.word	0x00000000
        /*0070*/ 	.short	0x0002
        /*0072*/ 	.short	0x0340
        /*0074*/ 	.byte	0x00, 0xf0, 0x81, 0x06


	//----- nvinfo : EIATTR_KPARAM_INFO
	.align		4
.L_1189:
        /*0078*/ 	.byte	0x04, 0x17
        /*007a*/ 	.short	(.L_1191 - .L_1190)
.L_1190:
        /*007c*/ 	.word	0x00000000
        /*0080*/ 	.short	0x0001
        /*0082*/ 	.short	0x01a0
        /*0084*/ 	.byte	0x00, 0xf0, 0x81, 0x06


	//----- nvinfo : EIATTR_KPARAM_INFO
	.align		4
.L_1191:
        /*0088*/ 	.byte	0x04, 0x17
        /*008a*/ 	.short	(.L_1193 - .L_1192)
.L_1192:
        /*008c*/ 	.word	0x00000000
        /*0090*/ 	.short	0x0000
        /*0092*/ 	.short	0x0000
        /*0094*/ 	.byte	0x00, 0xf0, 0x81, 0x06


	//----- nvinfo : EIATTR_SPARSE_MMA_MASK
	.align		4
.L_1193:
        /*0098*/ 	.byte	0x03, 0x50
        /*009a*/ 	.short	0x0000


	//----- nvinfo : EIATTR_MAXREG_COUNT
	.align		4
        /*009c*/ 	.byte	0x03, 0x1b
        /*009e*/ 	.short	0x0020


	//----- nvinfo : EIATTR_ANNOTATIONS
	.align		4
        /*00a0*/ 	.byte	0x04, 0x55
        /*00a2*/ 	.short	(.L_1195 - .L_1194)


	//   ....[0]....
.L_1194:
        /*00a4*/ 	.word	0x00000001
        /*00a8*/ 	.byte	0x10, 0x0e, 0x00, 0x00, 0x01, 0x00, 0x00, 0x00, 0xb0, 0x11, 0x00, 0x00, 0x01, 0x00, 0x00, 0x00
        /*00b8*/ 	.byte	0xf0, 0x26, 0x00, 0x00, 0x01, 0x00, 0x00, 0x00, 0x00, 0x27, 0x00, 0x00


	//----- nvinfo : EIATTR_MERCURY_ISA_VERSION
	.align		4
.L_1195:
        /*00c4*/ 	.byte	0x03, 0x5f
        /*00c6*/ 	.short	0x0101


	//----- nvinfo : EIATTR_EXIT_INSTR_OFFSETS
	.align		4
        /*00c8*/ 	.byte	0x04, 0x1c
        /*00ca*/ 	.short	(.L_1197 - .L_1196)


	//   ....[0]....
.L_1196:
        /*00cc*/ 	.word	0x00000090


	//   ....[1]....
        /*00d0*/ 	.word	0x00003bd0


	//----- nvinfo : EIATTR_MAX_THREADS
	.align		4
.L_1197:
        /*00d4*/ 	.byte	0x04, 0x05
        /*00d6*/ 	.short	(.L_1199 - .L_1198)
.L_1198:
        /*00d8*/ 	.word	0x00000200
        /*00dc*/ 	.word	0x00000001
        /*00e0*/ 	.word	0x00000001


	//----- nvinfo : EIATTR_CRS_STACK_SIZE
	.align		4
.L_1199:
        /*00e4*/ 	.byte	0x04, 0x1e
        /*00e6*/ 	.short	(.L_1201 - .L_1200)
.L_1200:
        /*00e8*/ 	.word	0x00000000


	//----- nvinfo : EIATTR_CBANK_PARAM_SIZE
	.align		4
.L_1201:
        /*00ec*/ 	.byte	0x03, 0x19
        /*00ee*/ 	.short	0x0b70


	//----- nvinfo : EIATTR_PARAM_CBANK
	.align		4
        /*00f0*/ 	.byte	0x04, 0x0a
        /*00f2*/ 	.short	(.L_1203 - .L_1202)
	.align		4
.L_1202:
        /*00f4*/ 	.word	index@(.nv.constant0._ZN2at6native38_GLOBAL__N__9a469cfd_6_RNN_cu_eca79a6d6kernel16gru_cell_forwardIfflLi2EEEvNS_4cuda6detail10TensorInfoIT_T1_EES9_S9_S9_S9_S9_S9_S8_S8_)
        /*00f8*/ 	.short	0x0210
        /*00fa*/ 	.short	0x0b70


	//----- nvinfo : EIATTR_SW_WAR
	.align		4
.L_1203:
        /*00fc*/ 	.byte	0x04, 0x36
        /*00fe*/ 	.short	(.L_1205 - .L_1204)
.L_1204:
        /*0100*/ 	.word	0x00000008
.L_1205:


//--------------------- .nv.info._ZN2at6native38_GLOBAL__N__9a469cfd_6_RNN_cu_eca79a6d6kernel16gru_cell_forwardIfflLi1EEEvNS_4cuda6detail10TensorInfoIT_T1_EES9_S9_S9_S9_S9_S9_S8_S8_ --------------------------
	.section	.nv.info._ZN2at6native38_GLOBAL__N__9a469cfd_6_RNN_cu_eca79a6d6kernel16gru_cell_forwardIfflLi1EEEvNS_4cuda6detail10TensorInfoIT_T1_EES9_S9_S9_S9_S9_S9_S8_S8_,"",@"SHT_CUDA_INFO"
	.sectionflags	@""
	.align	4


	//----- nvinfo : EIATTR_CUDA_API_VERSION
	.align		4
        /*0000*/ 	.byte	0x04, 0x37
        /*0002*/ 	.short	(.L_1207 - .L_1206)
.L_1206:
        /*0004*/ 	.word	0x00000082


	//----- nvinfo : EIATTR_KPARAM_INFO
	.align		4
.L_1207:
        /*0008*/ 	.byte	0x04, 0x17
        /*000a*/ 	.short	(.L_1209 - .L_1208)
.L_1208:
        /*000c*/ 	.word	0x00000000
        /*0010*/ 	.short	0x0008
        /*0012*/ 	.short	0x0b68
        /*0014*/ 	.byte	0x00, 0xf0, 0x21, 0x00


	//----- nvinfo : EIATTR_KPARAM_INFO
	.align		4
.L_1209:
        /*0018*/ 	.byte	0x04, 0x17
        /*001a*/ 	.short	(.L_1211 - .L_1210)
.L_1210:
        /*001c*/ 	.word	0x00000000
        /*0020*/ 	.short	0x0007
        /*0022*/ 	.short	0x0b60
        /*0024*/ 	.byte	0x00, 0xf0, 0x21, 0x00


	//----- nvinfo : EIATTR_KPARAM_INFO
	.align		4
.L_1211:
        /*0028*/ 	.byte	0x04, 0x17
        /*002a*/ 	.short	(.L_1213 - .L_1212)
.L_1212:
        /*002c*/ 	.word	0x00000000
        /*0030*/ 	.short	0x0006
        /*0032*/ 	.short	0x09c0
        /*0034*/ 	.byte	0x00, 0xf0, 0x81, 0x06


	//----- nvinfo : EIATTR_KPARAM_INFO
	.align		4
.L_1213:
        /*0038*/ 	.byte	0x04, 0x17
        /*003a*/ 	.short	(.L_1215 - .L_1214)
.L_1214:
        /*003c*/ 	.word	0x00000000
        /*0040*/ 	.short	0x0005
        /*0042*/ 	.short	0x0820
        /*0044*/ 	.byte	0x00, 0xf0, 0x81, 0x06


	//----- nvinfo : EIATTR_KPARAM_INFO
	.align		4
.L_1215:
        /*0048*/ 	.byte	0x04, 0x17
        /*004a*/ 	.short	(.L_1217 - .L_1216)
.L_1216:
        /*004c*/ 	.word	0x00000000
        /*0050*/ 	.short	0x0004
        /*0052*/ 	.short	0x0680
        /*0054*/ 	.byte	0x00, 0xf0, 0x81, 0x06


	//----- nvinfo : EIATTR_KPARAM_INFO
	.align		4
.L_1217:
        /*0058*/ 	.byte	0x04, 0x17
        /*005a*/ 	.short	(.L_1219 - .L_1218)
.L_1218:
        /*005c*/ 	.word	0x00000000
        /*0060*/ 	.short	0x0003
        /*0062*/ 	.short	0x04e0
        /*0064*/ 	.byte	0x00, 0xf0, 0x81, 0x06


	//----- nvinfo : EIATTR_KPARAM_INFO
	.align		4
.L_1219:
        /*0068*/ 	.byte	0x04, 0x17
        /*006a*/ 	.short	(.L_1221 - .L_1220)
.L_1220:
        /*006c*/ 	.word	0x00000000
        /*0070*/ 	.short	0x0002
        /*0072*/ 	.short	0x0340
        /*0074*/ 	.byte	0x00, 0xf0, 0x81, 0x06


	//----- nvinfo : EIATTR_KPARAM_INFO
	.align		4
.L_1221:
        /*0078*/ 	.byte	0x04, 0x17
        /*007a*/ 	.short	(.L_1223 - .L_1222)
.L_1222:
        /*007c*/ 	.word	0x00000000
        /*0080*/ 	.short	0x0001
        /*0082*/ 	.short	0x01a0
        /*0084*/ 	.byte	0x00, 0xf0, 0x81, 0x06


	//----- nvinfo : EIATTR_KPARAM_INFO
	.align		4
.L_1223:
        /*0088*/ 	.byte	0x04, 0x17
        /*008a*/ 	.short	(.L_1225 - .L_1224)
.L_1224:
        /*008c*/ 	.word	0x00000000
        /*0090*/ 	.short	0x0000
        /*0092*/ 	.short	0x0000
        /*0094*/ 	.byte	0x00, 0xf0, 0x81, 0x06


	//----- nvinfo : EIATTR_SPARSE_MMA_MASK
	.align		4
.L_1225:
        /*0098*/ 	.byte	0x03, 0x50
        /*009a*/ 	.short	0x0000


	//----- nvinfo : EIATTR_MAXREG_COUNT
	.align		4
        /*009c*/ 	.byte	0x03, 0x1b
        /*009e*/ 	.short	0x0020


	//----- nvinfo : EIATTR_MERCURY_ISA_VERSION
	.align		4
        /*00a0*/ 	.byte	0x03, 0x5f
        /*00a2*/ 	.short	0x0101


	//----- nvinfo : EIATTR_EXIT_INSTR_OFFSETS
	.align		4
        /*00a4*/ 	.byte	0x04, 0x1c
        /*00a6*/ 	.short	(.L_1227 - .L_1226)


	//   ....[0]....
.L_1226:
        /*00a8*/ 	.word	0x00000080


	//   ....[1]....
        /*00ac*/ 	.word	0x00001010


	//   ....[2]....
        /*00b0*/ 	.word	0x00001d80


	//   ....[3]....
        /*00b4*/ 	.word	0x00002f60


	//----- nvinfo : EIATTR_MAX_THREADS
	.align		4
.L_1227:
        /*00b8*/ 	.byte	0x04, 0x05
        /*00ba*/ 	.short	(.L_1229 - .L_1228)
.L_1228:
        /*00bc*/ 	.word	0x00000200
        /*00c0*/ 	.word	0x00000001
        /*00c4*/ 	.word	0x00000001


	//----- nvinfo : EIATTR_CRS_STACK_SIZE
	.align		4
.L_1229:
        /*00c8*/ 	.byte	0x04, 0x1e
        /*00ca*/ 	.short	(.L_1231 - .L_1230)
.L_1230:
        /*00cc*/ 	.word	0x00000000


	//----- nvinfo : EIATTR_CBANK_PARAM_SIZE
	.align		4
.L_1231:
        /*00d0*/ 	.byte	0x03, 0x19
        /*00d2*/ 	.short	0x0b70


	//----- nvinfo : EIATTR_PARAM_CBANK
	.align		4
        /*00d4*/ 	.byte	0x04, 0x0a
        /*00d6*/ 	.short	(.L_1233 - .L_1232)
	.align		4
.L_1232:
        /*00d8*/ 	.word	index@(.nv.constant0._ZN2at6native38_GLOBAL__N__9a469cfd_6_RNN_cu_eca79a6d6kernel16gru_cell_forwardIfflLi1EEEvNS_4cuda6detail10TensorInfoIT_T1_EES9_S9_S9_S9_S9_S9_S8_S8_)
        /*00dc*/ 	.short	0x0210
        /*00de*/ 	.short	0x0b70


	//----- nvinfo : EIATTR_SW_WAR
	.align		4
.L_1233:
        /*00e0*/ 	.byte	0x04, 0x36
        /*00e2*/ 	.short	(.L_1235 - .L_1234)
.L_1234:
        /*00e4*/ 	.word	0x00000008
.L_1235:


//--------------------- .nv.info._ZN2at6native38_GLOBAL__N__9a469cfd_6_RNN_cu_eca79a6d6kernel16gru_cell_forwardIffiLi2EEEvNS_4cuda6detail10TensorInfoIT_T1_EES9_S9_S9_S9_S9_S9_S8_S8_ --------------------------
	.section	.nv.info._ZN2at6native38_GLOBAL__N__9a469cfd_6_RNN_cu_eca79a6d6kernel16gru_cell_forwardIffiLi2EEEvNS_4cuda6detail10TensorInfoIT_T1_EES9_S9_S9_S9_S9_S9_S8_S8_,"",@"SHT_CUDA_INFO"
	.sectionflags	@""
	.align	4


	//----- nvinfo : EIATTR_CUDA_API_VERSION
	.align		4
        /*0000*/ 	.byte	0x04, 0x37
        /*0002*/ 	.short	(.L_1237 - .L_1236)
.L_1236:
        /*0004*/ 	.word	0x00000082


	//----- nvinfo : EIATTR_KPARAM_INFO
	.align		4
.L_1237:
        /*0008*/ 	.byte	0x04, 0x17
        /*000a*/ 	.short	(.L_1239 - .L_1238)
.L_1238:
        /*000c*/ 	.word	0x00000000
        /*0010*/ 	.short	0x0008
        /*0012*/ 	.short	0x05ec
        /*0014*/ 	.byte	0x00, 0xf0, 0x11, 0x00


	//----- nvinfo : EIATTR_KPARAM_INFO
	.align		4
.L_1239:
        /*0018*/ 	.byte	0x04, 0x17
        /*001a*/ 	.short	(.L_1241 - .L_1240)
.L_1240:
        /*001c*/ 	.word	0x00000000
        /*0020*/ 	.short	0x0007
        /*0022*/ 	.short	0x05e8
        /*0024*/ 	.byte	0x00, 0xf0, 0x11, 0x00


	//----- nvinfo : EIATTR_KPARAM_INFO
	.align		4
.L_1241:
        /*0028*/ 	.byte	0x04, 0x17
        /*002a*/ 	.short	(.L_1243 - .L_1242)
.L_1242:
        /*002c*/ 	.word	0x00000000
        /*0030*/ 	.short	0x0006
        /*0032*/ 	.short	0x0510
        /*0034*/ 	.byte	0x00, 0xf0, 0x61, 0x03


	//----- nvinfo : EIATTR_KPARAM_INFO
	.align		4
.L_1243:
        /*0038*/ 	.byte	0x04, 0x17
        /*003a*/ 	.short	(.L_1245 - .L_1244)
.L_1244:
        /*003c*/ 	.word	0x00000000
        /*0040*/ 	.short	0x0005
        /*0042*/ 	.short	0x0438
        /*0044*/ 	.byte	0x00, 0xf0, 0x61, 0x03


	//----- nvinfo : EIATTR_KPARAM_INFO
	.align		4
.L_1245:
        /*0048*/ 	.byte	0x04, 0x17
        /*004a*/ 	.short	(.L_1247 - .L_1246)
.L_1246:
        /*004c*/ 	.word	0x00000000
        /*0050*/ 	.short	0x0004
        /*0052*/ 	.short	0x0360
        /*0054*/ 	.byte	0x00, 0xf0, 0x61, 0x03


	//----- nvinfo : EIATTR_KPARAM_INFO
	.align		4
.L_1247:
        /*0058*/ 	.byte	0x04, 0x17
        /*005a*/ 	.short	(.L_1249 - .L_1248)
.L_1248:
        /*005c*/ 	.word	0x00000000
        /*0060*/ 	.short	0x0003
        /*0062*/ 	.short	0x0288
        /*0064*/ 	.byte	0x00, 0xf0, 0x61, 0x03


	//----- nvinfo : EIATTR_KPARAM_INFO
	.align		4
.L_1249:
        /*0068*/ 	.byte	0x04, 0x17
        /*006a*/ 	.short	(.L_1251 - .L_1250)
.L_1250:
        /*006c*/ 	.word	0x00000000
        /*0070*/ 	.short	0x0002
        /*0072*/ 	.short	0x01b0
        /*0074*/ 	.byte	0x00, 0xf0, 0x61, 0x03


	//----- nvinfo : EIATTR_KPARAM_INFO
	.align		4
.L_1251:
        /*0078*/ 	.byte	0x04, 0x17
        /*007a*/ 	.short	(.L_1253 - .L_1252)
.L_1252:
        /*007c*/ 	.word	0x00000000
        /*0080*/ 	.short	0x0001
        /*0082*/ 	.short	0x00d8
        /*0084*/ 	.byte	0x00, 0xf0, 0x61, 0x03


	//----- nvinfo : EIATTR_KPARAM_INFO
	.align		4
.L_1253:
        /*0088*/ 	.byte	0x04, 0x17
        /*008a*/ 	.short	(.L_1255 - .L_1254)
.L_1254:
        /*008c*/ 	.word	0x00000000
        /*0090*/ 	.short	0x0000
        /*0092*/ 	.short	0x0000
        /*0094*/ 	.byte	0x00, 0xf0, 0x61, 0x03


	//----- nvinfo : EIATTR_SPARSE_MMA_MASK
	.align		4
.L_1255:
        /*0098*/ 	.byte	0x03, 0x50
        /*009a*/ 	.short	0x0000


	//----- nvinfo : EIATTR_MAXREG_COUNT
	.align		4
        /*009c*/ 	.byte	0x03, 0x1b
        /*009e*/ 	.short	0x0020


	//----- nvinfo : EIATTR_MERCURY_ISA_VERSION
	.align		4
        /*00a0*/ 	.byte	0x03, 0x5f
        /*00a2*/ 	.short	0x0101


	//----- nvinfo : EIATTR_EXIT_INSTR_OFFSETS
	.align		4
        /*00a4*/ 	.byte	0x04, 0x1c
        /*00a6*/ 	.short	(.L_1257 - .L_1256)


	//   ....[0]....
.L_1256:
        /*00a8*/ 	.word	0x00000070


	//   ....[1]....
        /*00ac*/ 	.word	0x00001ad0


	//----- nvinfo : EIATTR_MAX_THREADS
	.align		4
.L_1257:
        /*00b0*/ 	.byte	0x04, 0x05
        /*00b2*/ 	.short	(.L_1259 - .L_1258)
.L_1258:
        /*00b4*/ 	.word	0x00000200
        /*00b8*/ 	.word	0x00000001
        /*00bc*/ 	.word	0x00000001


	//----- nvinfo : EIATTR_CRS_STACK_SIZE
	.align		4
.L_1259:
        /*00c0*/ 	.byte	0x04, 0x1e
        /*00c2*/ 	.short	(.L_1261 - .L_1260)
.L_1260:
        /*00c4*/ 	.word	0x00000000


	//----- nvinfo : EIATTR_CBANK_PARAM_SIZE
	.align		4
.L_1261:
        /*00c8*/ 	.byte	0x03, 0x19
        /*00ca*/ 	.short	0x05f0


	//----- nvinfo : EIATTR_PARAM_CBANK
	.align		4
        /*00cc*/ 	.byte	0x04, 0x0a
        /*00ce*/ 	.short	(.L_1263 - .L_1262)
	.align		4
.L_1262:
        /*00d0*/ 	.word	index@(.nv.constant0._ZN2at6native38_GLOBAL__N__9a469cfd_6_RNN_cu_eca79a6d6kernel16gru_cell_forwardIffiLi2EEEvNS_4cuda6detail10TensorInfoIT_T1_EES9_S9_S9_S9_S9_S9_S8_S8_)
        /*00d4*/ 	.short	0x0210
        /*00d6*/ 	.short	0x05f0


	//----- nvinfo : EIATTR_SW_WAR
	.align		4
.L_1263:
        /*00d8*/ 	.byte	0x04, 0x36
        /*00da*/ 	.short	(.L_1265 - .L_1264)
.L_1264:
        /*00dc*/ 	.word	0x00000008
.L_1265:


//--------------------- .nv.info._ZN2at6native38_GLOBAL__N__9a469cfd_6_RNN_cu_eca79a6d6kernel16gru_cell_forwardIffiLi1EEEvNS_4cuda6detail10TensorInfoIT_T1_EES9_S9_S9_S9_S9_S9_S8_S8_ --------------------------
	.section	.nv.info._ZN2at6native38_GLOBAL__N__9a469cfd_6_RNN_cu_eca79a6d6kernel16gru_cell_forwardIffiLi1EEEvNS_4cuda6detail10TensorInfoIT_T1_EES9_S9_S9_S9_S9_S9_S8_S8_,"",@"SHT_CUDA_INFO"
	.sectionflags	@""
	.align	4


	//----- nvinfo : EIATTR_CUDA_API_VERSION
	.align		4
        /*0000*/ 	.byte	0x04, 0x37
        /*0002*/ 	.short	(.L_1267 - .L_1266)
.L_1266:
        /*0004*/ 	.word	0x00000082


	//----- nvinfo : EIATTR_KPARAM_INFO
	.align		4
.L_1267:
        /*0008*/ 	.byte	0x04, 0x17
        /*000a*/ 	.short	(.L_1269 - .L_1268)
.L_1268:
        /*000c*/ 	.word	0x00000000
        /*0010*/ 	.short	0x0008
        /*0012*/ 	.short	0x05ec
        /*0014*/ 	.byte	0x00, 0xf0, 0x11, 0x00


	//----- nvinfo : EIATTR_KPARAM_INFO
	.align		4
.L_1269:
        /*0018*/ 	.byte	0x04, 0x17
        /*001a*/ 	.short	(.L_1271 - .L_1270)
.L_1270:
        /*001c*/ 	.word	0x00000000
        /*0020*/ 	.short	0x0007
        /*0022*/ 	.short	0x05e8
        /*0024*/ 	.byte	0x00, 0xf0, 0x11, 0x00


	//----- nvinfo : EIATTR_KPARAM_INFO
	.align		4
.L_1271:
        /*0028*/ 	.byte	0x04, 0x17
        /*002a*/ 	.short	(.L_1273 - .L_1272)
.L_1272:
        /*002c*/ 	.word	0x00000000
        /*0030*/ 	.short	0x0006
        /*0032*/ 	.short	0x0510
        /*0034*/ 	.byte	0x00, 0xf0, 0x61, 0x03


	//----- nvinfo : EIATTR_KPARAM_INFO
	.align		4
.L_1273:
        /*0038*/ 	.byte	0x04, 0x17
        /*003a*/ 	.short	(.L_1275 - .L_1274)
.L_1274:
        /*003c*/ 	.word	0x00000000
        /*0040*/ 	.short	0x0005
        /*0042*/ 	.short	0x0438
        /*0044*/ 	.byte	0x00, 0xf0, 0x61, 0x03


	//----- nvinfo : EIATTR_KPARAM_INFO
	.align		4
.L_1275:
        /*0048*/ 	.byte	0x04, 0x17
        /*004a*/ 	.short	(.L_1277 - .L_1276)
.L_1276:
        /*004c*/ 	.word	0x00000000
        /*0050*/ 	.short	0x0004
        /*0052*/ 	.short	0x0360
        /*0054*/ 	.byte	0x00, 0xf0, 0x61, 0x03


	//----- nvinfo : EIATTR_KPARAM_INFO
	.align		4
.L_1277:
        /*0058*/ 	.byte	0x04, 0x17
        /*005a*/ 	.short	(.L_1279 - .L_1278)
.L_1278:
        /*005c*/ 	.word	0x00000000
        /*0060*/ 	.short	0x0003
        /*0062*/ 	.short	0x0288
        /*0064*/ 	.byte	0x00, 0xf0, 0x61, 0x03


	//----- nvinfo : EIATTR_KPARAM_INFO
	.align		4
.L_1279:
        /*0068*/ 	.byte	0x04, 0x17
        /*006a*/ 	.short	(.L_1281 - .L_1280)
.L_1280:
        /*006c*/ 	.word	0x00000000
        /*0070*/ 	.short	0x0002
        /*0072*/ 	.short	0x01b0
        /*0074*/ 	.byte	0x00, 0xf0, 0x61, 0x03


	//----- nvinfo : EIATTR_KPARAM_INFO
	.align		4
.L_1281:
        /*0078*/ 	.byte	0x04, 0x17
        /*007a*/ 	.short	(.L_1283 - .L_1282)
.L_1282:
        /*007c*/ 	.word	0x00000000
        /*0080*/ 	.short	0x0001
        /*0082*/ 	.short	0x00d8
        /*0084*/ 	.byte	0x00, 0xf0, 0x61, 0x03


	//----- nvinfo : EIATTR_KPARAM_INFO
	.align		4
.L_1283:
        /*0088*/ 	.byte	0x04, 0x17
        /*008a*/ 	.short	(.L_1285 - .L_1284)
.L_1284:
        /*008c*/ 	.word	0x00000000
        /*0090*/ 	.short	0x0000
        /*0092*/ 	.short	0x0000
        /*0094*/ 	.byte	0x00, 0xf0, 0x61, 0x03


	//----- nvinfo : EIATTR_SPARSE_MMA_MASK
	.align		4
.L_1285:
        /*0098*/ 	.byte	0x03, 0x50
        /*009a*/ 	.short	0x0000


	//----- nvinfo : EIATTR_MAXREG_COUNT
	.align		4
        /*009c*/ 	.byte	0x03, 0x1b
        /*009e*/ 	.short	0x0020


	//----- nvinfo : EIATTR_MERCURY_ISA_VERSION
	.align		4
        /*00a0*/ 	.byte	0x03, 0x5f
        /*00a2*/ 	.short	0x0101


	//----- nvinfo : EIATTR_EXIT_INSTR_OFFSETS
	.align		4
        /*00a4*/ 	.byte	0x04, 0x1c
        /*00a6*/ 	.short	(.L_1287 - .L_1286)


	//   ....[0]....
.L_1286:
        /*00a8*/ 	.word	0x00000070


	//   ....[1]....
        /*00ac*/ 	.word	0x00000a00


	//   ....[2]....
        /*00b0*/ 	.word	0x000010d0


	//----- nvinfo : EIATTR_MAX_THREADS
	.align		4
.L_1287:
        /*00b4*/ 	.byte	0x04, 0x05
        /*00b6*/ 	.short	(.L_1289 - .L_1288)
.L_1288:
        /*00b8*/ 	.word	0x00000200
        /*00bc*/ 	.word	0x00000001
        /*00c0*/ 	.word	0x00000001


	//----- nvinfo : EIATTR_CRS_STACK_SIZE
	.align		4
.L_1289:
        /*00c4*/ 	.byte	0x04, 0x1e
        /*00c6*/ 	.short	(.L_1291 - .L_1290)
.L_1290:
        /*00c8*/ 	.word	0x00000000


	//----- nvinfo : EIATTR_CBANK_PARAM_SIZE
	.align		4
.L_1291:
        /*00cc*/ 	.byte	0x03, 0x19
        /*00ce*/ 	.short	0x05f0


	//----- nvinfo : EIATTR_PARAM_CBANK
	.align		4
        /*00d0*/ 	.byte	0x04, 0x0a
        /*00d2*/ 	.short	(.L_1293 - .L_1292)
	.align		4
.L_1292:
        /*00d4*/ 	.word	index@(.nv.constant0._ZN2at6native38_GLOBAL__N__9a469cfd_6_RNN_cu_eca79a6d6kernel16gru_cell_forwardIffiLi1EEEvNS_4cuda6detail10TensorInfoIT_T1_EES9_S9_S9_S9_S9_S9_S8_S8_)
        /*00d8*/ 	.short	0x0210
        /*00da*/ 	.short	0x05f0


	//----- nvinfo : EIATTR_SW_WAR
	.align		4
.L_1293:
        /*00dc*/ 	.byte	0x04, 0x36
        /*00de*/ 	.short	(.L_1295 - .L_1294)
.L_1294:
        /*00e0*/ 	.word	0x00000008
.L_1295:


//--------------------- .nv.info._ZN2at6native38_GLOBAL__N__9a469cfd_6_RNN_cu_eca79a6d6kernel16gru_cell_forwardIddlLi2EEEvNS_4cuda6detail10TensorInfoIT_T1_EES9_S9_S9_S9_S9_S9_S8_S8_ --------------------------
	.section	.nv.info._ZN2at6native38_GLOBAL__N__9a469cfd_6_RNN_cu_eca79a6d6kernel16gru_cell_forwardIddlLi2EEEvNS_4cuda6detail10TensorInfoIT_T1_EES9_S9_S9_S9_S9_S9_S8_S8_,"",@"SHT_CUDA_INFO"
	.sectionflags	@""
	.align	4


	//----- nvinfo : EIATTR_CUDA_API_VERSION
	.align		4
        /*0000*/ 	.byte	0x04, 0x37
        /*0002*/ 	.short	(.L_1297 - .L_1296)
.L_1296:
        /*0004*/ 	.word	0x00000082


	//----- nvinfo : EIATTR_KPARAM_INFO
	.align		4
.L_1297:
        /*0008*/ 	.byte	0x04, 0x17
        /*000a*/ 	.short	(.L_1299 - .L_1298)
.L_1298:
        /*000c*/ 	.word	0x00000000
        /*0010*/ 	.short	0x0008
        /*0012*/ 	.short	0x0b68
        /*0014*/ 	.byte	0x00, 0xf0, 0x21, 0x00


	//----- nvinfo : EIATTR_KPARAM_INFO
	.align		4
.L_1299:
        /*0018*/ 	.byte	0x04, 0x17
        /*001a*/ 	.short	(.L_1301 - .L_1300)
.L_1300:
        /*001c*/ 	.word	0x00000000
        /*0020*/ 	.short	0x0007
        /*0022*/ 	.short	0x0b60
        /*0024*/ 	.byte	0x00, 0xf0, 0x21, 0x00


	//----- nvinfo : EIATTR_KPARAM_INFO
	.align		4
.L_1301:
        /*0028*/ 	.byte	0x04, 0x17
        /*002a*/ 	.short	(.L_1303 - .L_1302)
.L_1302:
        /*002c*/ 	.word	0x00000000
        /*0030*/ 	.short	0x0006
        /*0032*/ 	.short	0x09c0
        /*0034*/ 	.byte	0x00, 0xf0, 0x81, 0x06


	//----- nvinfo : EIATTR_KPARAM_INFO
	.align		4
.L_1303:
        /*0038*/ 	.byte	0x04, 0x17
        /*003a*/ 	.short	(.L_1305 - .L_1304)
.L_1304:
        /*003c*/ 	.word	0x00000000
        /*0040*/ 	.short	0x0005
        /*0042*/ 	.short	0x0820
        /*0044*/ 	.byte	0x00, 0xf0, 0x81, 0x06


	//----- nvinfo : EIATTR_KPARAM_INFO
	.align		4
.L_1305:
        /*0048*/ 	.byte	0x04, 0x17
        /*004a*/ 	.short	(.L_1307 - .L_1306)
.L_1306:
        /*004c*/ 	.word	0x00000000
        /*0050*/ 	.short	0x0004
        /*0052*/ 	.short	0x0680
        /*0054*/ 	.byte	0x00, 0xf0, 0x81, 0x06


	//----- nvinfo : EIATTR_KPARAM_INFO
	.align		4
.L_1307:
        /*0058*/ 	.byte	0x04, 0x17
        /*005a*/ 	.short	(.L_1309 - .L_1308)
.L_1308:
        /*005c*/ 	.word	0x00000000
        /*0060*/ 	.short	0x0003
        /*0062*/ 	.short	0x04e0
        /*0064*/ 	.byte	0x00, 0xf0, 0x81, 0x06


	//----- nvinfo : EIATTR_KPARAM_INFO
	.align		4
.L_1309:
        /*0068*/ 	.byte	0x04, 0x17
        /*006a*/ 	.short	(.L_1311 - .L_1310)
.L_1310:
        /*006c*/ 	.word	0x00000000
        /*0070*/ 	.short	0x0002
        /*0072*/ 	.short	0x0340
        /*0074*/ 	.byte	0x00, 0xf0, 0x81, 0x06


	//----- nvinfo : EIATTR_KPARAM_INFO
	.align		4
.L_1311:
        /*0078*/ 	.byte	0x04, 0x17
        /*007a*/ 	.short	(.L_1313 - .L_1312)
.L_1312:
        /*007c*/ 	.word	0x00000000
        /*0080*/ 	.short	0x0001
        /*0082*/ 	.short	0x01a0
        /*0084*/ 	.byte	0x00, 0xf0, 0x81, 0x06


	//----- nvinfo : EIATTR_KPARAM_INFO
	.align		4
.L_1313:
        /*0088*/ 	.byte	0x04, 0x17
        /*008a*/ 	.short	(.L_1315 - .L_1314)
.L_1314:
        /*008c*/ 	.word	0x00000000
        /*0090*/ 	.short	0x0000
        /*0092*/ 	.short	0x0000
        /*0094*/ 	.byte	0x00, 0xf0, 0x81, 0x06


	//----- nvinfo : EIATTR_SPARSE_MMA_MASK
	.align		4
.L_1315:
        /*0098*/ 	.byte	0x03, 0x50
        /*009a*/ 	.short	0x0000


	//----- nvinfo : EIATTR_MAXREG_COUNT
	.align		4
        /*009c*/ 	.byte	0x03, 0x1b
        /*009e*/ 	.short	0x0020


	//----- nvinfo : EIATTR_ANNOTATIONS
	.align		4
        /*00a0*/ 	.byte	0x04, 0x55
        /*00a2*/ 	.short	(.L_1317 - .L_1316)


	//   ....[0]....
.L_1316:
        /* <DEDUP_REMOVED lines=8> */
        /*0118*/ 	.byte	0x40, 0x47, 0x00, 0x00


	//----- nvinfo : EIATTR_MERCURY_ISA_VERSION
	.align		4
.L_1317:
        /*011c*/ 	.byte	0x03, 0x5f
        /*011e*/ 	.short	0x0101


	//----- nvinfo : EIATTR_EXIT_INSTR_OFFSETS
	.align		4
        /*0120*/ 	.byte	0x04, 0x1c
        /*0122*/ 	.short	(.L_1319 - .L_1318)


	//   ....[0]....
.L_1318:
        /*0124*/ 	.word	0x00000090


	//   ....[1]....
        /*0128*/ 	.word	0x00004c10


	//----- nvinfo : EIATTR_MAX_THREADS
	.align		4
.L_1319:
        /*012c*/ 	.byte	0x04, 0x05
        /*012e*/ 	.short	(.L_1321 - .L_1320)
.L_1320:
        /*0130*/ 	.word	0x00000200
        /*0134*/ 	.word	0x00000001
        /*0138*/ 	.word	0x00000001


	//----- nvinfo : EIATTR_CRS_STACK_SIZE
	.align		4
.L_1321:
        /*013c*/ 	.byte	0x04, 0x1e
        /*013e*/ 	.short	(.L_1323 - .L_1322)
.L_1322:
        /*0140*/ 	.word	0x00000000


	//----- nvinfo : EIATTR_CBANK_PARAM_SIZE
	.align		4
.L_1323:
        /*0144*/ 	.byte	0x03, 0x19
        /*0146*/ 	.short	0x0b70


	//----- nvinfo : EIATTR_PARAM_CBANK
	.align		4
        /*0148*/ 	.byte	0x04, 0x0a
        /*014a*/ 	.short	(.L_1325 - .L_1324)
	.align		4
.L_1324:
        /*014c*/ 	.word	index@(.nv.constant0._ZN2at6native38_GLOBAL__N__9a469cfd_6_RNN_cu_eca79a6d6kernel16gru_cell_forwardIddlLi2EEEvNS_4cuda6detail10TensorInfoIT_T1_EES9_S9_S9_S9_S9_S9_S8_S8_)
        /*0150*/ 	.short	0x0210
        /*0152*/ 	.short	0x0b70


	//----- nvinfo : EIATTR_SW_WAR
	.align		4
.L_1325:
        /*0154*/ 	.byte	0x04, 0x36
        /*0156*/ 	.short	(.L_1327 - .L_1326)
.L_1326:
        /*0158*/ 	.word	0x00000008
.L_1327:


//--------------------- .nv.info._ZN2at6native38_GLOBAL__N__9a469cfd_6_RNN_cu_eca79a6d6kernel16gru_cell_forwardIddlLi1EEEvNS_4cuda6detail10TensorInfoIT_T1_EES9_S9_S9_S9_S9_S9_S8_S8_ --------------------------
	.section	.nv.info._ZN2at6native38_GLOBAL__N__9a469cfd_6_RNN_cu_eca79a6d6kernel16gru_cell_forwardIddlLi1EEEvNS_4cuda6detail10TensorInfoIT_T1_EES9_S9_S9_S9_S9_S9_S8_S8_,"",@"SHT_CUDA_INFO"
	.sectionflags	@""
	.align	4


	//----- nvinfo : EIATTR_CUDA_API_VERSION
	.align		4
        /*0000*/ 	.byte	0x04, 0x37
        /*0002*/ 	.short	(.L_1329 - .L_1328)
.L_1328:
        /*0004*/ 	.word	0x00000082


	//----- nvinfo : EIATTR_KPARAM_INFO
	.align		4
.L_1329:
        /*0008*/ 	.byte	0x04, 0x17
        /*000a*/ 	.short	(.L_1331 - .L_1330)
.L_1330:
        /*000c*/ 	.word	0x00000000
        /*0010*/ 	.short	0x0008
        /*0012*/ 	.short	0x0b68
        /*0014*/ 	.byte	0x00, 0xf0, 0x21, 0x00


	//----- nvinfo : EIATTR_KPARAM_INFO
	.align		4
.L_1331:
        /*0018*/ 	.byte	0x04, 0x17
        /*001a*/ 	.short	(.L_1333 - .L_1332)
.L_1332:
        /*001c*/ 	.word	0x00000000
        /*0020*/ 	.short	0x0007
        /*0022*/ 	.short	0x0b60
        /*0024*/ 	.byte	0x00, 0xf0, 0x21, 0x00


	//----- nvinfo : EIATTR_KPARAM_INFO
	.align		4
.L_1333:
        /*0028*/ 	.byte	0x04, 0x17
        /*002a*/ 	.short	(.L_1335 - .L_1334)
.L_1334:
        /*002c*/ 	.word	0x00000000
        /*0030*/ 	.short	0x0006
        /*0032*/ 	.short	0x09c0
        /*0034*/ 	.byte	0x00, 0xf0, 0x81, 0x06


	//----- nvinfo : EIATTR_KPARAM_INFO
	.align		4
.L_1335:
        /*0038*/ 	.byte	0x04, 0x17
        /*003a*/ 	.short	(.L_1337 - .L_1336)
.L_1336:
        /*003c*/ 	.word	0x00000000
        /*0040*/ 	.short	0x0005
        /*0042*/ 	.short	0x0820
        /*0044*/ 	.byte	0x00, 0xf0, 0x81, 0x06


	//----- nvinfo : EIATTR_KPARAM_INFO
	.align		4
.L_1337:
        /*0048*/ 	.byte	0x04, 0x17
        /*004a*/ 	.short	(.L_1339 - .L_1338)
.L_1338:
        /*004c*/ 	.word	0x00000000
        /*0050*/ 	.short	0x0004
        /*0052*/ 	.short	0x0680
        /*0054*/ 	.byte	0x00, 0xf0, 0x81, 0x06


	//----- nvinfo : EIATTR_KPARAM_INFO
	.align		4
.L_1339:
        /*0058*/ 	.byte	0x04, 0x17
        /*005a*/ 	.short	(.L_1341 - .L_1340)
.L_1340:
        /*005c*/ 	.word	0x00000000
        /*0060*/ 	.short	0x0003
        /*0062*/ 	.short	0x04e0
        /*0064*/ 	.byte	0x00, 0xf0, 0x81, 0x06


	//----- nvinfo : EIATTR_KPARAM_INFO
	.align		4
.L_1341:
        /*0068*/ 	.byte	0x04, 0x17
        /*006a*/ 	.short	(.L_1343 - .L_1342)
.L_1342:
        /*006c*/ 	.word	0x00000000
        /*0070*/ 	.short	0x0002
        /*0072*/ 	.short	0x0340
        /*0074*/ 	.byte	0x00, 0xf0, 0x81, 0x06


	//----- nvinfo : EIATTR_KPARAM_INFO
	.align		4
.L_1343:
        /*0078*/ 	.byte	0x04, 0x17
        /*007a*/ 	.short	(.L_1345 - .L_1344)
.L_1344:
        /*007c*/ 	.word	0x00000000
        /*0080*/ 	.short	0x0001
        /*0082*/ 	.short	0x01a0
        /*0084*/ 	.byte	0x00, 0xf0, 0x81, 0x06


	//----- nvinfo : EIATTR_KPARAM_INFO
	.align		4
.L_1345:
        /*0088*/ 	.byte	0x04, 0x17
        /*008a*/ 	.short	(.L_1347 - .L_1346)
.L_1346:
        /*008c*/ 	.word	0x00000000
        /*0090*/ 	.short	0x0000
        /*0092*/ 	.short	0x0000
        /*0094*/ 	.byte	0x00, 0xf0, 0x81, 0x06


	//----- nvinfo : EIATTR_SPARSE_MMA_MASK
	.align		4
.L_1347:
        /*0098*/ 	.byte	0x03, 0x50
        /*009a*/ 	.short	0x0000


	//----- nvinfo : EIATTR_MAXREG_COUNT
	.align		4
        /*009c*/ 	.byte	0x03, 0x1b
        /*009e*/ 	.short	0x0020


	//----- nvinfo : EIATTR_ANNOTATIONS
	.align		4
        /*00a0*/ 	.byte	0x04, 0x55
        /*00a2*/ 	.short	(.L_1349 - .L_1348)


	//   ....[0]....
.L_1348:
        /* <DEDUP_REMOVED lines=12> */


	//----- nvinfo : EIATTR_MERCURY_ISA_VERSION
	.align		4
.L_1349:
        /*0154*/ 	.byte	0x03, 0x5f
        /*0156*/ 	.short	0x0101


	//----- nvinfo : EIATTR_EXIT_INSTR_OFFSETS
	.align		4
        /*0158*/ 	.byte	0x04, 0x1c
        /*015a*/ 	.short	(.L_1351 - .L_1350)


	//   ....[0]....
.L_1350:
        /*015c*/ 	.word	0x00000090


	//   ....[1]....
        /*0160*/ 	.word	0x00002150


	//----- nvinfo : EIATTR_MAX_THREADS
	.align		4
.L_1351:
        /*0164*/ 	.byte	0x04, 0x05
        /*0166*/ 	.short	(.L_1353 - .L_1352)
.L_1352:
        /*0168*/ 	.word	0x00000200
        /*016c*/ 	.word	0x00000001
        /*0170*/ 	.word	0x00000001


	//----- nvinfo : EIATTR_CRS_STACK_SIZE
	.align		4
.L_1353:
        /*0174*/ 	.byte	0x04, 0x1e
        /*0176*/ 	.short	(.L_1355 - .L_1354)
.L_1354:
        /*0178*/ 	.word	0x00000000


	//----- nvinfo : EIATTR_CBANK_PARAM_SIZE
	.align		4
.L_1355:
        /*017c*/ 	.byte	0x03, 0x19
        /*017e*/ 	.short	0x0b70


	//----- nvinfo : EIATTR_PARAM_CBANK
	.align		4
        /*0180*/ 	.byte	0x04, 0x0a
        /*0182*/ 	.short	(.L_1357 - .L_1356)
	.align		4
.L_1356:
        /*0184*/ 	.word	index@(.nv.constant0._ZN2at6native38_GLOBAL__N__9a469cfd_6_RNN_cu_eca79a6d6kernel16gru_cell_forwardIddlLi1EEEvNS_4cuda6detail10TensorInfoIT_T1_EES9_S9_S9_S9_S9_S9_S8_S8_)
        /*0188*/ 	.short	0x0210
        /*018a*/ 	.short	0x0b70


	//----- nvinfo : EIATTR_SW_WAR
	.align		4
.L_1357:
        /*018c*/ 	.byte	0x04, 0x36
        /*018e*/ 	.short	(.L_1359 - .L_1358)
.L_1358:
        /*0190*/ 	.word	0x00000008
.L_1359:


//--------------------- .nv.info._ZN2at6native38_GLOBAL__N__9a469cfd_6_RNN_cu_eca79a6d6kernel16gru_cell_forwardIddiLi2EEEvNS_4cuda6detail10TensorInfoIT_T1_EES9_S9_S9_S9_S9_S9_S8_S8_ --------------------------
	.section	.nv.info._ZN2at6native38_GLOBAL__N__9a469cfd_6_RNN_cu_eca79a6d6kernel16gru_cell_forwardIddiLi2EEEvNS_4cuda6detail10TensorInfoIT_T1_EES9_S9_S9_S9_S9_S9_S8_S8_,"",@"SHT_CUDA_INFO"
	.sectionflags	@""
	.align	4


	//----- nvinfo : EIATTR_CUDA_API_VERSION
	.align		4
        /*0000*/ 	.byte	0x04, 0x37
        /*0002*/ 	.short	(.L_1361 - .L_1360)
.L_1360:
        /*0004*/ 	.word	0x00000082


	//----- nvinfo : EIATTR_KPARAM_INFO
	.align		4
.L_1361:
        /*0008*/ 	.byte	0x04, 0x17
        /*000a*/ 	.short	(.L_1363 - .L_1362)
.L_1362:
        /*000c*/ 	.word	0x00000000
        /*0010*/ 	.short	0x0008
        /*0012*/ 	.short	0x05ec
        /*0014*/ 	.byte	0x00, 0xf0, 0x11, 0x00


	//----- nvinfo : EIATTR_KPARAM_INFO
	.align		4
.L_1363:
        /*0018*/ 	.byte	0x04, 0x17
        /*001a*/ 	.short	(.L_1365 - .L_1364)
.L_1364:
        /*001c*/ 	.word	0x00000000
        /*0020*/ 	.short	0x0007
        /*0022*/ 	.short	0x05e8
        /*0024*/ 	.byte	0x00, 0xf0, 0x11, 0x00


	//----- nvinfo : EIATTR_KPARAM_INFO
	.align		4
.L_1365:
        /*0028*/ 	.byte	0x04, 0x17
        /*002a*/ 	.short	(.L_1367 - .L_1366)
.L_1366:
        /*002c*/ 	.word	0x00000000
        /*0030*/ 	.short	0x0006
        /*0032*/ 	.short	0x0510
        /*0034*/ 	.byte	0x00, 0xf0, 0x61, 0x03


	//----- nvinfo : EIATTR_KPARAM_INFO
	.align		4
.L_1367:
        /*0038*/ 	.byte	0x04, 0x17
        /*003a*/ 	.short	(.L_1369 - .L_1368)
.L_1368:
        /*003c*/ 	.word	0x00000000
        /*0040*/ 	.short	0x0005
        /*0042*/ 	.short	0x0438
        /*0044*/ 	.byte	0x00, 0xf0, 0x61, 0x03


	//----- nvinfo : EIATTR_KPARAM_INFO
	.align		4
.L_1369:
        /*0048*/ 	.byte	0x04, 0x17
        /*004a*/ 	.short	(.L_1371 - .L_1370)
.L_1370:
        /*004c*/ 	.word	0x00000000
        /*0050*/ 	.short	0x0004
        /*0052*/ 	.short	0x0360
        /*0054*/ 	.byte	0x00, 0xf0, 0x61, 0x03


	//----- nvinfo : EIATTR_KPARAM_INFO
	.align		4
.L_1371:
        /*0058*/ 	.byte	0x04, 0x17
        /*005a*/ 	.short	(.L_1373 - .L_1372)
.L_1372:
        /*005c*/ 	.word	0x00000000
        /*0060*/ 	.short	0x0003
        /*0062*/ 	.short	0x0288
        /*0064*/ 	.byte	0x00, 0xf0, 0x61, 0x03


	//----- nvinfo : EIATTR_KPARAM_INFO
	.align		4
.L_1373:
        /*0068*/ 	.byte	0x04, 0x17
        /*006a*/ 	.short	(.L_1375 - .L_1374)
.L_1374:
        /*006c*/ 	.word	0x00000000
        /*0070*/ 	.short	0x0002
        /*0072*/ 	.short	0x01b0
        /*0074*/ 	.byte	0x00, 0xf0, 0x61, 0x03


	//----- nvinfo : EIATTR_KPARAM_INFO
	.align		4
.L_1375:
        /*0078*/ 	.byte	0x04, 0x17
        /*007a*/ 	.short	(.L_1377 - .L_1376)
.L_1376:
        /*007c*/ 	.word	0x00000000
        /*0080*/ 	.short	0x0001
        /*0082*/ 	.short	0x00d8
        /*0084*/ 	.byte	0x00, 0xf0, 0x61, 0x03


	//----- nvinfo : EIATTR_KPARAM_INFO
	.align		4
.L_1377:
        /*0088*/ 	.byte	0x04, 0x17
        /*008a*/ 	.short	(.L_1379 - .L_1378)
.L_1378:
        /*008c*/ 	.word	0x00000000
        /*0090*/ 	.short	0x0000
        /*0092*/ 	.short	0x0000
        /*0094*/ 	.byte	0x00, 0xf0, 0x61, 0x03


	//----- nvinfo : EIATTR_SPARSE_MMA_MASK
	.align		4
.L_1379:
        /*0098*/ 	.byte	0x03, 0x50
        /*009a*/ 	.short	0x0000


	//----- nvinfo : EIATTR_MAXREG_COUNT
	.align		4
        /*009c*/ 	.byte	0x03, 0x1b
        /*009e*/ 	.short	0x0020


	//----- nvinfo : EIATTR_ANNOTATIONS
	.align		4
        /*00a0*/ 	.byte	0x04, 0x55
        /*00a2*/ 	.short	(.L_1381 - .L_1380)


	//   ....[0]....
.L_1380:
        /* <DEDUP_REMOVED lines=9> */


	//----- nvinfo : EIATTR_MERCURY_ISA_VERSION
	.align		4
.L_1381:
        /*0124*/ 	.byte	0x03, 0x5f
        /*0126*/ 	.short	0x0101


	//----- nvinfo : EIATTR_EXIT_INSTR_OFFSETS
	.align		4
        /*0128*/ 	.byte	0x04, 0x1c
        /*012a*/ 	.short	(.L_1383 - .L_1382)


	//   ....[0]....
.L_1382:
        /*012c*/ 	.word	0x00000080


	//   ....[1]....
        /*0130*/ 	.word	0x00002c10


	//----- nvinfo : EIATTR_MAX_THREADS
	.align		4
.L_1383:
        /*0134*/ 	.byte	0x04, 0x05
        /*0136*/ 	.short	(.L_1385 - .L_1384)
.L_1384:
        /*0138*/ 	.word	0x00000200
        /*013c*/ 	.word	0x00000001
        /*0140*/ 	.word	0x00000001


	//----- nvinfo : EIATTR_CRS_STACK_SIZE
	.align		4
.L_1385:
        /*0144*/ 	.byte	0x04, 0x1e
        /*0146*/ 	.short	(.L_1387 - .L_1386)
.L_1386:
        /*0148*/ 	.word	0x00000000


	//----- nvinfo : EIATTR_CBANK_PARAM_SIZE
	.align		4
.L_1387:
        /*014c*/ 	.byte	0x03, 0x19
        /*014e*/ 	.short	0x05f0


	//----- nvinfo : EIATTR_PARAM_CBANK
	.align		4
        /*0150*/ 	.byte	0x04, 0x0a
        /*0152*/ 	.short	(.L_1389 - .L_1388)
	.align		4
.L_1388:
        /*0154*/ 	.word	index@(.nv.constant0._ZN2at6native38_GLOBAL__N__9a469cfd_6_RNN_cu_eca79a6d6kernel16gru_cell_forwardIddiLi2EEEvNS_4cuda6detail10TensorInfoIT_T1_EES9_S9_S9_S9_S9_S9_S8_S8_)
        /*0158*/ 	.short	0x0210
        /*015a*/ 	.short	0x05f0


	//----- nvinfo : EIATTR_SW_WAR
	.align		4
.L_1389:
        /*015c*/ 	.byte	0x04, 0x36
        /*015e*/ 	.short	(.L_1391 - .L_1390)
.L_1390:
        /*0160*/ 	.word	0x00000008
.L_1391:


//--------------------- .nv.info._ZN2at6native38_GLOBAL__N__9a469cfd_6_RNN_cu_eca79a6d6kernel16gru_cell_forwardIddiLi1EEEvNS_4cuda6detail10TensorInfoIT_T1_EES9_S9_S9_S9_S9_S9_S8_S8_ --------------------------
	.section	.nv.info._ZN2at6native38_GLOBAL__N__9a469cfd_6_RNN_cu_eca79a6d6kernel16gru_cell_forwardIddiLi1EEEvNS_4cuda6detail10TensorInfoIT_T1_EES9_S9_S9_S9_S9_S9_S8_S8_,"",@"SHT_CUDA_INFO"
	.sectionflags	@""
	.align	4


	//----- nvinfo : EIATTR_CUDA_API_VERSION
	.align		4
        /*0000*/ 	.byte	0x04, 0x37
        /*0002*/ 	.short	(.L_1393 - .L_1392)
.L_1392:
        /*0004*/ 	.word	0x00000082


	//----- nvinfo : EIATTR_KPARAM_INFO
	.align		4
.L_1393:
        /*0008*/ 	.byte	0x04, 0x17
        /*000a*/ 	.short	(.L_1395 - .L_1394)
.L_1394:
        /*000c*/ 	.word	0x00000000
        /*0010*/ 	.short	0x0008
        /*0012*/ 	.short	0x05ec
        /*0014*/ 	.byte	0x00, 0xf0, 0x11, 0x00


	//----- nvinfo : EIATTR_KPARAM_INFO
	.align		4
.L_1395:
        /*0018*/ 	.byte	0x04, 0x17
        /*001a*/ 	.short	(.L_1397 - .L_1396)
.L_1396:
        /*001c*/ 	.word	0x00000000
        /*0020*/ 	.short	0x0007
        /*0022*/ 	.short	0x05e8
        /*0024*/ 	.byte	0x00, 0xf0, 0x11, 0x00


	//----- nvinfo : EIATTR_KPARAM_INFO
	.align		4
.L_1397:
        /*0028*/ 	.byte	0x04, 0x17
        /*002a*/ 	.short	(.L_1399 - .L_1398)
.L_1398:
        /*002c*/ 	.word	0x00000000
        /*0030*/ 	.short	0x0006
        /*0032*/ 	.short	0x0510
        /*0034*/ 	.byte	0x00, 0xf0, 0x61, 0x03


	//----- nvinfo : EIATTR_KPARAM_INFO
	.align		4
.L_1399:
        /*0038*/ 	.byte	0x04, 0x17
        /*003a*/ 	.short	(.L_1401 - .L_1400)
.L_1400:
        /*003c*/ 	.word	0x00000000
        /*0040*/ 	.short	0x0005
        /*0042*/ 	.short	0x0438
        /*0044*/ 	.byte	0x00, 0xf0, 0x61, 0x03


	//----- nvinfo : EIATTR_KPARAM_INFO
	.align		4
.L_1401:
        /*0048*/ 	.byte	0x04, 0x17
        /*004a*/ 	.short	(.L_1403 - .L_1402)
.L_1402:
        /*004c*/ 	.word	0x00000000
        /*0050*/ 	.short	0x0004
        /*0052*/ 	.short	0x0360
        /*0054*/ 	.byte	0x00, 0xf0, 0x61, 0x03


	//----- nvinfo : EIATTR_KPARAM_INFO
	.align		4
.L_1403:
        /*0058*/ 	.byte	0x04, 0x17
        /*005a*/ 	.short	(.L_1405 - .L_1404)
.L_1404:
        /*005c*/ 	.word	0x00000000
        /*0060*/ 	.short	0x0003
        /*0062*/ 	.short	0x0288
        /*0064*/ 	.byte	0x00, 0xf0, 0x61, 0x03


	//----- nvinfo : EIATTR_KPARAM_INFO
	.align		4
.L_1405:
        /*0068*/ 	.byte	0x04, 0x17
        /*006a*/ 	.short	(.L_1407 - .L_1406)
.L_1406:
        /*006c*/ 	.word	0x00000000
        /*0070*/ 	.short	0x0002
        /*0072*/ 	.short	0x01b0
        /*0074*/ 	.byte	0x00, 0xf0, 0x61, 0x03


	//----- nvinfo : EIATTR_KPARAM_INFO
	.align		4
.L_1407:
        /*0078*/ 	.byte	0x04, 0x17
        /*007a*/ 	.short	(.L_1409 - .L_1408)
.L_1408:
        /*007c*/ 	.word	0x00000000
        /*0080*/ 	.short	0x0001
        /*0082*/ 	.short	0x00d8
        /*0084*/ 	.byte	0x00, 0xf0, 0x61, 0x03


	//----- nvinfo : EIATTR_KPARAM_INFO
	.align		4
.L_1409:
        /*0088*/ 	.byte	0x04, 0x17
        /*008a*/ 	.short	(.L_1411 - .L_1410)
.L_1410:
        /*008c*/ 	.word	0x00000000
        /*0090*/ 	.short	0x0000
        /*0092*/ 	.short	0x0000
        /*0094*/ 	.byte	0x00, 0xf0, 0x61, 0x03


	//----- nvinfo : EIATTR_SPARSE_MMA_MASK
	.align		4
.L_1411:
        /*0098*/ 	.byte	0x03, 0x50
        /*009a*/ 	.short	0x0000


	//----- nvinfo : EIATTR_MAXREG_COUNT
	.align		4
        /*009c*/ 	.byte	0x03, 0x1b
        /*009e*/ 	.short	0x0020


	//----- nvinfo : EIATTR_ANNOTATIONS
	.align		4
        /*00a0*/ 	.byte	0x04, 0x55
        /*00a2*/ 	.short	(.L_1413 - .L_1412)


	//   ....[0]....
.L_1412:
        /*00a4*/ 	.word	0x00000001
        /*00a8*/ 	.byte	0x70, 0x19, 0x00, 0x00, 0x01, 0x00, 0x00, 0x00, 0xc0, 0x19, 0x00, 0x00


	//----- nvinfo : EIATTR_MERCURY_ISA_VERSION
	.align		4
.L_1413:
        /*00b4*/ 	.byte	0x03, 0x5f
        /*00b6*/ 	.short	0x0101


	//----- nvinfo : EIATTR_EXIT_INSTR_OFFSETS
	.align		4
        /*00b8*/ 	.byte	0x04, 0x1c
        /*00ba*/ 	.short	(.L_1415 - .L_1414)


	//   ....[0]....
.L_1414:
        /*00bc*/ 	.word	0x00000080


	//   ....[1]....
        /*00c0*/ 	.word	0x00001890


	//----- nvinfo : EIATTR_MAX_THREADS
	.align		4
.L_1415:
        /*00c4*/ 	.byte	0x04, 0x05
        /*00c6*/ 	.short	(.L_1417 - .L_1416)
.L_1416:
        /*00c8*/ 	.word	0x00000200
        /*00cc*/ 	.word	0x00000001
        /*00d0*/ 	.word	0x00000001


	//----- nvinfo : EIATTR_CRS_STACK_SIZE
	.align		4
.L_1417:
        /*00d4*/ 	.byte	0x04, 0x1e
        /*00d6*/ 	.short	(.L_1419 - .L_1418)
.L_1418:
        /*00d8*/ 	.word	0x00000000


	//----- nvinfo : EIATTR_CBANK_PARAM_SIZE
	.align		4
.L_1419:
        /*00dc*/ 	.byte	0x03, 0x19
        /*00de*/ 	.short	0x05f0


	//----- nvinfo : EIATTR_PARAM_CBANK
	.align		4
        /*00e0*/ 	.byte	0x04, 0x0a
        /*00e2*/ 	.short	(.L_1421 - .L_1420)
	.align		4
.L_1420:
        /*00e4*/ 	.word	index@(.nv.constant0._ZN2at6native38_GLOBAL__N__9a469cfd_6_RNN_cu_eca79a6d6kernel16gru_cell_forwardIddiLi1EEEvNS_4cuda6detail10TensorInfoIT_T1_EES9_S9_S9_S9_S9_S9_S8_S8_)
        /*00e8*/ 	.short	0x0210
        /*00ea*/ 	.short	0x05f0


	//----- nvinfo : EIATTR_SW_WAR
	.align		4
.L_1421:
        /*00ec*/ 	.byte	0x04, 0x36
        /*00ee*/ 	.short	(.L_1423 - .L_1422)
.L_1422:
        /*00f0*/ 	.word	0x00000008
.L_1423:


//--------------------- .nv.info._ZN2at6native38_GLOBAL__N__9a469cfd_6_RNN_cu_eca79a6d6kernel18lstm_cell_backwardIN3c108BFloat16EflLi2EEEvNS_4cuda6detail10TensorInfoIT_T1_EESB_SB_SB_SB_SB_SB_SA_SA_ --------------------------
	.section	.nv.info._ZN2at6native38_GLOBAL__N__9a469cfd_6_RNN_cu_eca79a6d6kernel18lstm_cell_backwardIN3c108BFloat16EflLi2EEEvNS_4cuda6detail10TensorInfoIT_T1_EESB_SB_SB_SB_SB_SB_SA_SA_,"",@"SHT_CUDA_INFO"
	.sectionflags	@""
	.align	4


	//----- nvinfo : EIATTR_CUDA_API_VERSION
	.align		4
        /*0000*/ 	.byte	0x04, 0x37
        /*0002*/ 	.short	(.L_1425 - .L_1424)
.L_1424:
        /*0004*/ 	.word	0x00000082


	//----- nvinfo : EIATTR_KPARAM_INFO
	.align		4
.L_1425:
        /*0008*/ 	.byte	0x04, 0x17
        /*000a*/ 	.short	(.L_1427 - .L_1426)
.L_1426:
        /*000c*/ 	.word	0x00000000
        /*0010*/ 	.short	0x0008
        /*0012*/ 	.short	0x0b68
        /*0014*/ 	.byte	0x00, 0xf0, 0x21, 0x00


	//----- nvinfo : EIATTR_KPARAM_INFO
	.align		4
.L_1427:
        /*0018*/ 	.byte	0x04, 0x17
        /*001a*/ 	.short	(.L_1429 - .L_1428)
.L_1428:
        /*001c*/ 	.word	0x00000000
        /*0020*/ 	.short	0x0007
        /*0022*/ 	.short	0x0b60
        /*0024*/ 	.byte	0x00, 0xf0, 0x21, 0x00


	//----- nvinfo : EIATTR_KPARAM_INFO
	.align		4
.L_1429:
        /*0028*/ 	.byte	0x04, 0x17
        /*002a*/ 	.short	(.L_1431 - .L_1430)
.L_1430:
        /*002c*/ 	.word	0x00000000
        /*0030*/ 	.short	0x0006
        /*0032*/ 	.short	0x09c0
        /*0034*/ 	.byte	0x00, 0xf0, 0x81, 0x06


	//----- nvinfo : EIATTR_KPARAM_INFO
	.align		4
.L_1431:
        /*0038*/ 	.byte	0x04, 0x17
        /*003a*/ 	.short	(.L_1433 - .L_1432)
.L_1432:
        /*003c*/ 	.word	0x00000000
        /*0040*/ 	.short	0x0005
        /*0042*/ 	.short	0x0820
        /*0044*/ 	.byte	0x00, 0xf0, 0x81, 0x06


	//----- nvinfo : EIATTR_KPARAM_INFO
	.align		4
.L_1433:
        /*0048*/ 	.byte	0x04, 0x17
        /*004a*/ 	.short	(.L_1435 - .L_1434)
.L_1434:
        /*004c*/ 	.word	0x00000000
        /*0050*/ 	.short	0x0004
        /*0052*/ 	.short	0x0680
        /*0054*/ 	.byte	0x00, 0xf0, 0x81, 0x06


	//----- nvinfo : EIATTR_KPARAM_INFO
	.align		4
.L_1435:
        /*0058*/ 	.byte	0x04, 0x17
        /*005a*/ 	.short	(.L_1437 - .L_1436)
.L_1436:
        /*005c*/ 	.word	0x00000000
        /*0060*/ 	.short	0x0003
        /*0062*/ 	.short	0x04e0
        /*0064*/ 	.byte	0x00, 0xf0, 0x81, 0x06


	//----- nvinfo : EIATTR_KPARAM_INFO
	.align		4
.L_1437:
        /*0068*/ 	.byte	0x04, 0x17
        /*006a*/ 	.short	(.L_1439 - .L_1438)
.L_1438:
        /*006c*/ 	.word	0x00000000
        /*0070*/ 	.short	0x0002
        /*0072*/ 	.short	0x0340
        /*0074*/ 	.byte	0x00, 0xf0, 0x81, 0x06


	//----- nvinfo : EIATTR_KPARAM_INFO
	.align		4
.L_1439:
        /*0078*/ 	.byte	0x04, 0x17
        /*007a*/ 	.short	(.L_1441 - .L_1440)
.L_1440:
        /*007c*/ 	.word	0x00000000
        /*0080*/ 	.short	0x0001
        /*0082*/ 	.short	0x01a0
        /*0084*/ 	.byte	0x00, 0xf0, 0x81, 0x06


	//----- nvinfo : EIATTR_KPARAM_INFO
	.align		4
.L_1441:
        /*0088*/ 	.byte	0x04, 0x17
        /*008a*/ 	.short	(.L_1443 - .L_1442)
.L_1442:
        /*008c*/ 	.word	0x00000000
        /*0090*/ 	.short	0x0000
        /*0092*/ 	.short	0x0000
        /*0094*/ 	.byte	0x00, 0xf0, 0x81, 0x06


	//----- nvinfo : EIATTR_SPARSE_MMA_MASK
	.align		4
.L_1443:
        /*0098*/ 	.byte	0x03, 0x50
        /*009a*/ 	.short	0x0000


	//----- nvinfo : EIATTR_MAXREG_COUNT
	.align		4
        /*009c*/ 	.byte	0x03, 0x1b
        /*009e*/ 	.short	0x0020


	//----- nvinfo : EIATTR_ANNOTATIONS
	.align		4
        /*00a0*/ 	.byte	0x04, 0x55
        /*00a2*/ 	.short	(.L_1445 - .L_1444)


	//   ....[0]....
.L_1444:
        /* <DEDUP_REMOVED lines=15> */


	//----- nvinfo : EIATTR_MERCURY_ISA_VERSION
	.align		4
.L_1445:
        /*0184*/ 	.byte	0x03, 0x5f
        /*0186*/ 	.short	0x0101


	//----- nvinfo : EIATTR_EXIT_INSTR_OFFSETS
	.align		4
        /*0188*/ 	.byte	0x04, 0x1c
        /*018a*/ 	.short	(.L_1447 - .L_1446)


	//   ....[0]....
.L_1446:
        /*018c*/ 	.word	0x00000090


	//   ....[1]....
        /*0190*/ 	.word	0x00003b80


	//----- nvinfo : EIATTR_MAX_THREADS
	.align		4
.L_1447:
        /*0194*/ 	.byte	0x04, 0x05
        /*0196*/ 	.short	(.L_1449 - .L_1448)
.L_1448:
        /*0198*/ 	.word	0x00000200
        /*019c*/ 	.word	0x00000001
        /*01a0*/ 	.word	0x00000001


	//----- nvinfo : EIATTR_CRS_STACK_SIZE
	.align		4
.L_1449:
        /*01a4*/ 	.byte	0x04, 0x1e
        /*01a6*/ 	.short	(.L_1451 - .L_1450)
.L_1450:
        /*01a8*/ 	.word	0x00000000


	//----- nvinfo : EIATTR_CBANK_PARAM_SIZE
	.align		4
.L_1451:
        /*01ac*/ 	.byte	0x03, 0x19
        /*01ae*/ 	.short	0x0b70


	//----- nvinfo : EIATTR_PARAM_CBANK
	.align		4
        /*01b0*/ 	.byte	0x04, 0x0a
        /*01b2*/ 	.short	(.L_1453 - .L_1452)
	.align		4
.L_1452:
        /*01b4*/ 	.word	index@(.nv.constant0._ZN2at6native38_GLOBAL__N__9a469cfd_6_RNN_cu_eca79a6d6kernel18lstm_cell_backwardIN3c108BFloat16EflLi2EEEvNS_4cuda6detail10TensorInfoIT_T1_EESB_SB_SB_SB_SB_SB_SA_SA_)
        /*01b8*/ 	.short	0x0210
        /*01ba*/ 	.short	0x0b70


	//----- nvinfo : EIATTR_SW_WAR
	.align		4
.L_1453:
        /*01bc*/ 	.byte	0x04, 0x36
        /*01be*/ 	.short	(.L_1455 - .L_1454)
.L_1454:
        /*01c0*/ 	.word	0x00000008
.L_1455:


//--------------------- .nv.info._ZN2at6native38_GLOBAL__N__9a469cfd_6_RNN_cu_eca79a6d6kernel18lstm_cell_backwardIN3c108BFloat16EflLi1EEEvNS_4cuda6detail10TensorInfoIT_T1_EESB_SB_SB_SB_SB_SB_SA_SA_ --------------------------
	.section	.nv.info._ZN2at6native38_GLOBAL__N__9a469cfd_6_RNN_cu_eca79a6d6kernel18lstm_cell_backwardIN3c108BFloat16EflLi1EEEvNS_4cuda6detail10TensorInfoIT_T1_EESB_SB_SB_SB_SB_SB_SA_SA_,"",@"SHT_CUDA_INFO"
	.sectionflags	@""
	.align	4


	//----- nvinfo : EIATTR_CUDA_API_VERSION
	.align		4
        /*0000*/ 	.byte	0x04, 0x37
        /*0002*/ 	.short	(.L_1457 - .L_1456)
.L_1456:
        /*0004*/ 	.word	0x00000082


	//----- nvinfo : EIATTR_KPARAM_INFO
	.align		4
.L_1457:
        /*0008*/ 	.byte	0x04, 0x17
        /*000a*/ 	.short	(.L_1459 - .L_1458)
.L_1458:
        /*000c*/ 	.word	0x00000000
        /*0010*/ 	.short	0x0008
        /*0012*/ 	.short	0x0b68
        /*0014*/ 	.byte	0x00, 0xf0, 0x21, 0x00


	//----- nvinfo : EIATTR_KPARAM_INFO
	.align		4
.L_1459:
        /*0018*/ 	.byte	0x04, 0x17
        /*001a*/ 	.short	(.L_1461 - .L_1460)
.L_1460:
        /*001c*/ 	.word	0x00000000
        /*0020*/ 	.short	0x0007
        /*0022*/ 	.short	0x0b60
        /*0024*/ 	.byte	0x00, 0xf0, 0x21, 0x00


	//----- nvinfo : EIATTR_KPARAM_INFO
	.align		4
.L_1461:
        /*0028*/ 	.byte	0x04, 0x17
        /*002a*/ 	.short	(.L_1463 - .L_1462)
.L_1462:
        /*002c*/ 	.word	0x00000000
        /*0030*/ 	.short	0x0006
        /*0032*/ 	.short	0x09c0
        /*0034*/ 	.byte	0x00, 0xf0, 0x81, 0x06


	//----- nvinfo : EIATTR_KPARAM_INFO
	.align		4
.L_1463:
        /*0038*/ 	.byte	0x04, 0x17
        /*003a*/ 	.short	(.L_1465 - .L_1464)
.L_1464:
        /*003c*/ 	.word	0x00000000
        /*0040*/ 	.short	0x0005
        /*0042*/ 	.short	0x0820
        /*0044*/ 	.byte	0x00, 0xf0, 0x81, 0x06


	//----- nvinfo : EIATTR_KPARAM_INFO
	.align		4
.L_1465:
        /*0048*/ 	.byte	0x04, 0x17
        /*004a*/ 	.short	(.L_1467 - .L_1466)
.L_1466:
        /*004c*/ 	.word	0x00000000
        /*0050*/ 	.short	0x0004
        /*0052*/ 	.short	0x0680
        /*0054*/ 	.byte	0x00, 0xf0, 0x81, 0x06


	//----- nvinfo : EIATTR_KPARAM_INFO
	.align		4
.L_1467:
        /*0058*/ 	.byte	0x04, 0x17
        /*005a*/ 	.short	(.L_1469 - .L_1468)
.L_1468:
        /*005c*/ 	.word	0x00000000
        /*0060*/ 	.short	0x0003
        /*0062*/ 	.short	0x04e0
        /*0064*/ 	.byte	0x00, 0xf0, 0x81, 0x06


	//----- nvinfo : EIATTR_KPARAM_INFO
	.align		4
.L_1469:
        /*0068*/ 	.byte	0x04, 0x17
        /*006a*/ 	.short	(.L_1471 - .L_1470)
.L_1470:
        /*006c*/ 	.word	0x00000000
        /*0070*/ 	.short	0x0002
        /*0072*/ 	.short	0x0340
        /*0074*/ 	.byte	0x00, 0xf0, 0x81, 0x06


	//----- nvinfo : EIATTR_KPARAM_INFO
	.align		4
.L_1471:
        /*0078*/ 	.byte	0x04, 0x17
        /*007a*/ 	.short	(.L_1473 - .L_1472)
.L_1472:
        /*007c*/ 	.word	0x00000000
        /*0080*/ 	.short	0x0001
        /*0082*/ 	.short	0x01a0
        /*0084*/ 	.byte	0x00, 0xf0, 0x81, 0x06


	//----- nvinfo : EIATTR_KPARAM_INFO
	.align		4
.L_1473:
        /*0088*/ 	.byte	0x04, 0x17
        /*008a*/ 	.short	(.L_1475 - .L_1474)
.L_1474:
        /*008c*/ 	.word	0x00000000
        /*0090*/ 	.short	0x0000
        /*0092*/ 	.short	0x0000
        /*0094*/ 	.byte	0x00, 0xf0, 0x81, 0x06


	//----- nvinfo : EIATTR_SPARSE_MMA_MASK
	.align		4
.L_1475:
        /*0098*/ 	.byte	0x03, 0x50
        /*009a*/ 	.short	0x0000


	//----- nvinfo : EIATTR_MAXREG_COUNT
	.align		4
        /*009c*/ 	.byte	0x03, 0x1b
        /*009e*/ 	.short	0x0020


	//----- nvinfo : EIATTR_MERCURY_ISA_VERSION
	.align		4
        /*00a0*/ 	.byte	0x03, 0x5f
        /*00a2*/ 	.short	0x0101


	//----- nvinfo : EIATTR_EXIT_INSTR_OFFSETS
	.align		4
        /*00a4*/ 	.byte	0x04, 0x1c
        /*00a6*/ 	.short	(.L_1477 - .L_1476)


	//   ....[0]....
.L_1476:
        /*00a8*/ 	.word	0x00000080


	//   ....[1]....
        /*00ac*/ 	.word	0x00000cd0


	//----- nvinfo : EIATTR_MAX_THREADS
	.align		4
.L_1477:
        /*00b0*/ 	.byte	0x04, 0x05
        /*00b2*/ 	.short	(.L_1479 - .L_1478)
.L_1478:
        /*00b4*/ 	.word	0x00000200
        /*00b8*/ 	.word	0x00000001
        /*00bc*/ 	.word	0x00000001


	//----- nvinfo : EIATTR_CRS_STACK_SIZE
	.align		4
.L_1479:
        /*00c0*/ 	.byte	0x04, 0x1e
        /*00c2*/ 	.short	(.L_1481 - .L_1480)
.L_1480:
        /*00c4*/ 	.word	0x00000000


	//----- nvinfo : EIATTR_CBANK_PARAM_SIZE
	.align		4
.L_1481:
        /*00c8*/ 	.byte	0x03, 0x19
        /*00ca*/ 	.short	0x0b70


	//----- nvinfo : EIATTR_PARAM_CBANK
	.align		4
        /*00cc*/ 	.byte	0x04, 0x0a
        /*00ce*/ 	.short	(.L_1483 - .L_1482)
	.align		4
.L_1482:
        /*00d0*/ 	.word	index@(.nv.constant0._ZN2at6native38_GLOBAL__N__9a469cfd_6_RNN_cu_eca79a6d6kernel18lstm_cell_backwardIN3c108BFloat16EflLi1EEEvNS_4cuda6detail10TensorInfoIT_T1_EESB_SB_SB_SB_SB_SB_SA_SA_)
        /*00d4*/ 	.short	0x0210
        /*00d6*/ 	.short	0x0b70


	//----- nvinfo : EIATTR_SW_WAR
	.align		4
.L_1483:
        /*00d8*/ 	.byte	0x04, 0x36
        /*00da*/ 	.short	(.L_1485 - .L_1484)
.L_1484:
        /*00dc*/ 	.word	0x00000008
.L_1485:


//--------------------- .nv.info._ZN2at6native38_GLOBAL__N__9a469cfd_6_RNN_cu_eca79a6d6kernel18lstm_cell_backwardIN3c108BFloat16EfiLi2EEEvNS_4cuda6detail10TensorInfoIT_T1_EESB_SB_SB_SB_SB_SB_SA_SA_ --------------------------
	.section	.nv.info._ZN2at6native38_GLOBAL__N__9a469cfd_6_RNN_cu_eca79a6d6kernel18lstm_cell_backwardIN3c108BFloat16EfiLi2EEEvNS_4cuda6detail10TensorInfoIT_T1_EESB_SB_SB_SB_SB_SB_SA_SA_,"",@"SHT_CUDA_INFO"
	.sectionflags	@""
	.align	4


	//----- nvinfo : EIATTR_CUDA_API_VERSION
	.align		4
        /*0000*/ 	.byte	0x04, 0x37
        /*0002*/ 	.short	(.L_1487 - .L_1486)
.L_1486:
        /*0004*/ 	.word	0x00000082


	//----- nvinfo : EIATTR_KPARAM_INFO
	.align		4
.L_1487:
        /*0008*/ 	.byte	0x04, 0x17
        /*000a*/ 	.short	(.L_1489 - .L_1488)
.L_1488:
        /*000c*/ 	.word	0x00000000
        /*0010*/ 	.short	0x0008
        /*0012*/ 	.short	0x05ec
        /*0014*/ 	.byte	0x00, 0xf0, 0x11, 0x00


	//----- nvinfo : EIATTR_KPARAM_INFO
	.align		4
.L_1489:
        /*0018*/ 	.byte	0x04, 0x17
        /*001a*/ 	.short	(.L_1491 - .L_1490)
.L_1490:
        /*001c*/ 	.word	0x00000000
        /*0020*/ 	.short	0x0007
        /*0022*/ 	.short	0x05e8
        /*0024*/ 	.byte	0x00, 0xf0, 0x11, 0x00


	//----- nvinfo : EIATTR_KPARAM_INFO
	.align		4
.L_1491:
        /*0028*/ 	.byte	0x04, 0x17
        /*002a*/ 	.short	(.L_1493 - .L_1492)
.L_1492:
        /*002c*/ 	.word	0x00000000
        /*0030*/ 	.short	0x0006
        /*0032*/ 	.short	0x0510
        /*0034*/ 	.byte	0x00, 0xf0, 0x61, 0x03


	//----- nvinfo : EIATTR_KPARAM_INFO
	.align		4
.L_1493:
        /*0038*/ 	.byte	0x04, 0x17
        /*003a*/ 	.short	(.L_1495 - .L_1494)
.L_1494:
        /*003c*/ 	.word	0x00000000
        /*0040*/ 	.short	0x0005
        /*0042*/ 	.short	0x0438
        /*0044*/ 	.byte	0x00, 0xf0, 0x61, 0x03


	//----- nvinfo : EIATTR_KPARAM_INFO
	.align		4
.L_1495:
        /*0048*/ 	.byte	0x04, 0x17
        /*004a*/ 	.short	(.L_1497 - .L_1496)
.L_1496:
        /*004c*/ 	.word	0x00000000
        /*0050*/ 	.short	0x0004
        /*0052*/ 	.short	0x0360
        /*0054*/ 	.byte	0x00, 0xf0, 0x61, 0x03


	//----- nvinfo : EIATTR_KPARAM_INFO
	.align		4
.L_1497:
        /*0058*/ 	.byte	0x04, 0x17
        /*005a*/ 	.short	(.L_1499 - .L_1498)
.L_1498:
        /*005c*/ 	.word	0x00000000
        /*0060*/ 	.short	0x0003
        /*0062*/ 	.short	0x0288
        /*0064*/ 	.byte	0x00, 0xf0, 0x61, 0x03


	//----- nvinfo : EIATTR_KPARAM_INFO
	.align		4
.L_1499:
        /*0068*/ 	.byte	0x04, 0x17
        /*006a*/ 	.short	(.L_1501 - .L_1500)
.L_1500:
        /*006c*/ 	.word	0x00000000
        /*0070*/ 	.short	0x0002
        /*0072*/ 	.short	0x01b0
        /*0074*/ 	.byte	0x00, 0xf0, 0x61, 0x03


	//----- nvinfo : EIATTR_KPARAM_INFO
	.align		4
.L_1501:
        /*0078*/ 	.byte	0x04, 0x17
        /*007a*/ 	.short	(.L_1503 - .L_1502)
.L_1502:
        /*007c*/ 	.word	0x00000000
        /*0080*/ 	.short	0x0001
        /*0082*/ 	.short	0x00d8
        /*0084*/ 	.byte	0x00, 0xf0, 0x61, 0x03


	//----- nvinfo : EIATTR_KPARAM_INFO
	.align		4
.L_1503:
        /*0088*/ 	.byte	0x04, 0x17
        /*008a*/ 	.short	(.L_1505 - .L_1504)
.L_1504:
        /*008c*/ 	.word	0x00000000
        /*0090*/ 	.short	0x0000
        /*0092*/ 	.short	0x0000
        /*0094*/ 	.byte	0x00, 0xf0, 0x61, 0x03


	//----- nvinfo : EIATTR_SPARSE_MMA_MASK
	.align		4
.L_1505:
        /*0098*/ 	.byte	0x03, 0x50
        /*009a*/ 	.short	0x0000


	//----- nvinfo : EIATTR_MAXREG_COUNT
	.align		4
        /*009c*/ 	.byte	0x03, 0x1b
        /*009e*/ 	.short	0x0020


	//----- nvinfo : EIATTR_MERCURY_ISA_VERSION
	.align		4
        /*00a0*/ 	.byte	0x03, 0x5f
        /*00a2*/ 	.short	0x0101


	//----- nvinfo : EIATTR_EXIT_INSTR_OFFSETS
	.align		4
        /*00a4*/ 	.byte	0x04, 0x1c
        /*00a6*/ 	.short	(.L_1507 - .L_1506)


	//   ....[0]....
.L_1506:
        /*00a8*/ 	.word	0x00000070


	//   ....[1]....
        /*00ac*/ 	.word	0x00001b90


	//----- nvinfo : EIATTR_MAX_THREADS
	.align		4
.L_1507:
        /*00b0*/ 	.byte	0x04, 0x05
        /*00b2*/ 	.short	(.L_1509 - .L_1508)
.L_1508:
        /*00b4*/ 	.word	0x00000200
        /*00b8*/ 	.word	0x00000001
        /*00bc*/ 	.word	0x00000001


	//----- nvinfo : EIATTR_CRS_STACK_SIZE
	.align		4
.L_1509:
        /*00c0*/ 	.byte	0x04, 0x1e
        /*00c2*/ 	.short	(.L_1511 - .L_1510)
.L_1510:
        /*00c4*/ 	.word	0x00000000


	//----- nvinfo : EIATTR_CBANK_PARAM_SIZE
	.align		4
.L_1511:
        /*00c8*/ 	.byte	0x03, 0x19
        /*00ca*/ 	.short	0x05f0


	//----- nvinfo : EIATTR_PARAM_CBANK
	.align		4
        /*00cc*/ 	.byte	0x04, 0x0a
        /*00ce*/ 	.short	(.L_1513 - .L_1512)
	.align		4
.L_1512:
        /*00d0*/ 	.word	index@(.nv.constant0._ZN2at6native38_GLOBAL__N__9a469cfd_6_RNN_cu_eca79a6d6kernel18lstm_cell_backwardIN3c108BFloat16EfiLi2EEEvNS_4cuda6detail10TensorInfoIT_T1_EESB_SB_SB_SB_SB_SB_SA_SA_)
        /*00d4*/ 	.short	0x0210
        /*00d6*/ 	.short	0x05f0


	//----- nvinfo : EIATTR_SW_WAR
	.align		4
.L_1513:
        /*00d8*/ 	.byte	0x04, 0x36
        /*00da*/ 	.short	(.L_1515 - .L_1514)
.L_1514:
        /*00dc*/ 	.word	0x00000008
.L_1515:


//--------------------- .nv.info._ZN2at6native38_GLOBAL__N__9a469cfd_6_RNN_cu_eca79a6d6kernel18lstm_cell_backwardIN3c108BFloat16EfiLi1EEEvNS_4cuda6detail10TensorInfoIT_T1_EESB_SB_SB_SB_SB_SB_SA_SA_ --------------------------
	.section	.nv.info._ZN2at6native38_GLOBAL__N__9a469cfd_6_RNN_cu_eca79a6d6kernel18lstm_cell_backwardIN3c108BFloat16EfiLi1EEEvNS_4cuda6detail10TensorInfoIT_T1_EESB_SB_SB_SB_SB_SB_SA_SA_,"",@"SHT_CUDA_INFO"
	.sectionflags	@""
	.align	4


	//----- nvinfo : EIATTR_CUDA_API_VERSION
	.align		4
        /*0000*/ 	.byte	0x04, 0x37
        /*0002*/ 	.short	(.L_1517 - .L_1516)
.L_1516:
        /*0004*/ 	.word	0x00000082


	//----- nvinfo : EIATTR_KPARAM_INFO
	.align		4
.L_1517:
        /*0008*/ 	.byte	0x04, 0x17
        /*000a*/ 	.short	(.L_1519 - .L_1518)
.L_1518:
        /*000c*/ 	.word	0x00000000
        /*0010*/ 	.short	0x0008
        /*0012*/ 	.short	0x05ec
        /*0014*/ 	.byte	0x00, 0xf0, 0x11, 0x00


	//----- nvinfo : EIATTR_KPARAM_INFO
	.align		4
.L_1519:
        /*0018*/ 	.byte	0x04, 0x17
        /*001a*/ 	.short	(.L_1521 - .L_1520)
.L_1520:
        /*001c*/ 	.word	0x00000000
        /*0020*/ 	.short	0x0007
        /*0022*/ 	.short	0x05e8
        /*0024*/ 	.byte	0x00, 0xf0, 0x11, 0x00


	//----- nvinfo : EIATTR_KPARAM_INFO
	.align		4
.L_1521:
        /*0028*/ 	.byte	0x04, 0x17
        /*002a*/ 	.short	(.L_1523 - .L_1522)
.L_1522:
        /*002c*/ 	.word	0x00000000
        /*0030*/ 	.short	0x0006
        /*0032*/ 	.short	0x0510
        /*0034*/ 	.byte	0x00, 0xf0, 0x61, 0x03


	//----- nvinfo : EIATTR_KPARAM_INFO
	.align		4
.L_1523:
        /*0038*/ 	.byte	0x04, 0x17
        /*003a*/ 	.short	(.L_1525 - .L_1524)
.L_1524:
        /*003c*/ 	.word	0x00000000
        /*0040*/ 	.short	0x0005
        /*0042*/ 	.short	0x0438
        /*0044*/ 	.byte	0x00, 0xf0, 0x61, 0x03


	//----- nvinfo : EIATTR_KPARAM_INFO
	.align		4
.L_1525:
        /*0048*/ 	.byte	0x04, 0x17
        /*004a*/ 	.short	(.L_1527 - .L_1526)
.L_1526:
        /*004c*/ 	.word	0x00000000
        /*0050*/ 	.short	0x0004
        /*0052*/ 	.short	0x0360
        /*0054*/ 	.byte	0x00, 0xf0, 0x61, 0x03


	//----- nvinfo : EIATTR_KPARAM_INFO
	.align		4
.L_1527:
        /*0058*/ 	.byte	0x04, 0x17
        /*005a*/ 	.short	(.L_1529 - .L_1528)
.L_1528:
        /*005c*/ 	.word	0x00000000
        /*0060*/ 	.short	0x0003
        /*0062*/ 	.short	0x0288
        /*0064*/ 	.byte	0x00, 0xf0, 0x61, 0x03


	//----- nvinfo : EIATTR_KPARAM_INFO
	.align		4
.L_1529:
        /*0068*/ 	.byte	0x04, 0x17
        /*006a*/ 	.short	(.L_1531 - .L_1530)
.L_1530:
        /*006c*/ 	.word	0x00000000
        /*0070*/ 	.short	0x0002
        /*0072*/ 	.short	0x01b0
        /*0074*/ 	.byte	0x00, 0xf0, 0x61, 0x03


	//----- nvinfo : EIATTR_KPARAM_INFO
	.align		4
.L_1531:
        /*0078*/ 	.byte	0x04, 0x17
        /*007a*/ 	.short	(.L_1533 - .L_1532)
.L_1532:
        /*007c*/ 	.word	0x00000000
        /*0080*/ 	.short	0x0001
        /*0082*/ 	.short	0x00d8
        /*0084*/ 	.byte	0x00, 0xf0, 0x61, 0x03


	//----- nvinfo : EIATTR_KPARAM_INFO
	.align		4
.L_1533:
        /*0088*/ 	.byte	0x04, 0x17
        /*008a*/ 	.short	(.L_1535 - .L_1534)
.L_1534:
        /*008c*/ 	.word	0x00000000
        /*0090*/ 	.short	0x0000
        /*0092*/ 	.short	0x0000
        /*0094*/ 	.byte	0x00, 0xf0, 0x61, 0x03


	//----- nvinfo : EIATTR_SPARSE_MMA_MASK
	.align		4
.L_1535:
        /*0098*/ 	.byte	0x03, 0x50
        /*009a*/ 	.short	0x0000


	//----- nvinfo : EIATTR_MAXREG_COUNT
	.align		4
        /*009c*/ 	.byte	0x03, 0x1b
        /*009e*/ 	.short	0x0020


	//----- nvinfo : EIATTR_MERCURY_ISA_VERSION
	.align		4
        /*00a0*/ 	.byte	0x03, 0x5f
        /*00a2*/ 	.short	0x0101


	//----- nvinfo : EIATTR_EXIT_INSTR_OFFSETS
	.align		4
        /*00a4*/ 	.byte	0x04, 0x1c
        /*00a6*/ 	.short	(.L_1537 - .L_1536)


	//   ....[0]....
.L_1536:
        /*00a8*/ 	.word	0x00000070


	//   ....[1]....
        /*00ac*/ 	.word	0x000008c0


	//----- nvinfo : EIATTR_MAX_THREADS
	.align		4
.L_1537:
        /*00b0*/ 	.byte	0x04, 0x05
        /*00b2*/ 	.short	(.L_1539 - .L_1538)
.L_1538:
        /*00b4*/ 	.word	0x00000200
        /*00b8*/ 	.word	0x00000001
        /*00bc*/ 	.word	0x00000001


	//----- nvinfo : EIATTR_CRS_STACK_SIZE
	.align		4
.L_1539:
        /*00c0*/ 	.byte	0x04, 0x1e
        /*00c2*/ 	.short	(.L_1541 - .L_1540)
.L_1540:
        /*00c4*/ 	.word	0x00000000


	//----- nvinfo : EIATTR_CBANK_PARAM_SIZE
	.align		4
.L_1541:
        /*00c8*/ 	.byte	0x03, 0x19
        /*00ca*/ 	.short	0x05f0


	//----- nvinfo : EIATTR_PARAM_CBANK
	.align		4
        /*00cc*/ 	.byte	0x04, 0x0a
        /*00ce*/ 	.short	(.L_1543 - .L_1542)
	.align		4
.L_1542:
        /*00d0*/ 	.word	index@(.nv.constant0._ZN2at6native38_GLOBAL__N__9a469cfd_6_RNN_cu_eca79a6d6kernel18lstm_cell_backwardIN3c108BFloat16EfiLi1EEEvNS_4cuda6detail10TensorInfoIT_T1_EESB_SB_SB_SB_SB_SB_SA_SA_)
        /*00d4*/ 	.short	0x0210
        /*00d6*/ 	.short	0x05f0


	//----- nvinfo : EIATTR_SW_WAR
	.align		4
.L_1543:
        /*00d8*/ 	.byte	0x04, 0x36
        /*00da*/ 	.short	(.L_1545 - .L_1544)
.L_1544:
        /*00dc*/ 	.word	0x00000008
.L_1545:


//--------------------- .nv.info._ZN2at6native38_GLOBAL__N__9a469cfd_6_RNN_cu_eca79a6d6kernel18lstm_cell_backwardIN3c104HalfEflLi2EEEvNS_4cuda6detail10TensorInfoIT_T1_EESB_SB_SB_SB_SB_SB_SA_SA_ --------------------------
	.section	.nv.info._ZN2at6native38_GLOBAL__N__9a469cfd_6_RNN_cu_eca79a6d6kernel18lstm_cell_backwardIN3c104HalfEflLi2EEEvNS_4cuda6detail10TensorInfoIT_T1_EESB_SB_SB_SB_SB_SB_SA_SA_,"",@"SHT_CUDA_INFO"
	.sectionflags	@""
	.align	4


	//----- nvinfo : EIATTR_CUDA_API_VERSION
	.align		4
        /*0000*/ 	.byte	0x04, 0x37
        /*0002*/ 	.short	(.L_1547 - .L_1546)
.L_1546:
        /*0004*/ 	.word	0x00000082


	//----- nvinfo : EIATTR_KPARAM_INFO
	.align		4
.L_1547:
        /*0008*/ 	.byte	0x04, 0x17
        /*000a*/ 	.short	(.L_1549 - .L_1548)
.L_1548:
        /*000c*/ 	.word	0x00000000
        /*0010*/ 	.short	0x0008
        /*0012*/ 	.short	0x0b68
        /*0014*/ 	.byte	0x00, 0xf0, 0x21, 0x00


	//----- nvinfo : EIATTR_KPARAM_INFO
	.align		4
.L_1549:
        /*0018*/ 	.byte	0x04, 0x17
        /*001a*/ 	.short	(.L_1551 - .L_1550)
.L_1550:
        /*001c*/ 	.word	0x00000000
        /*0020*/ 	.short	0x0007
        /*0022*/ 	.short	0x0b60
        /*0024*/ 	.byte	0x00, 0xf0, 0x21, 0x00


	//----- nvinfo : EIATTR_KPARAM_INFO
	.align		4
.L_1551:
        /*0028*/ 	.byte	0x04, 0x17
        /*002a*/ 	.short	(.L_1553 - .L_1552)
.L_1552:
        /*002c*/ 	.word	0x00000000
        /*0030*/ 	.short	0x0006
        /*0032*/ 	.short	0x09c0
        /*0034*/ 	.byte	0x00, 0xf0, 0x81, 0x06


	//----- nvinfo : EIATTR_KPARAM_INFO
	.align		4
.L_1553:
        /*0038*/ 	.byte	0x04, 0x17
        /*003a*/ 	.short	(.L_1555 - .L_1554)
.L_1554:
        /*003c*/ 	.word	0x00000000
        /*0040*/ 	.short	0x0005
        /*0042*/ 	.short	0x0820
        /*0044*/ 	.byte	0x00, 0xf0, 0x81, 0x06


	//----- nvinfo : EIATTR_KPARAM_INFO
	.align		4
.L_1555:
        /*0048*/ 	.byte	0x04, 0x17
        /*004a*/ 	.short	(.L_1557 - .L_1556)
.L_1556:
        /*004c*/ 	.word	0x00000000
        /*0050*/ 	.short	0x0004
        /*0052*/ 	.short	0x0680
        /*0054*/ 	.byte	0x00, 0xf0, 0x81, 0x06


	//----- nvinfo : EIATTR_KPARAM_INFO
	.align		4
.L_1557:
        /*0058*/ 	.byte	0x04, 0x17
        /*005a*/ 	.short	(.L_1559 - .L_1558)
.L_1558:
        /*005c*/ 	.word	0x00000000
        /*0060*/ 	.short	0x0003
        /*0062*/ 	.short	0x04e0
        /*0064*/ 	.byte	0x00, 0xf0, 0x81, 0x06


	//----- nvinfo : EIATTR_KPARAM_INFO
	.align		4
.L_1559:
        /*0068*/ 	.byte	0x04, 0x17
        /*006a*/ 	.short	(.L_1561 - .L_1560)
.L_1560:
        /*006c*/ 	.word	0x00000000
        /*0070*/ 	.short	0x0002
        /*0072*/ 	.short	0x0340
        /*0074*/ 	.byte	0x00, 0xf0, 0x81, 0x06


	//----- nvinfo : EIATTR_KPARAM_INFO
	.align		4
.L_1561:
        /*0078*/ 	.byte	0x04, 0x17
        /*007a*/ 	.short	(.L_1563 - .L_1562)
.L_1562:
        /*007c*/ 	.word	0x00000000
        /*0080*/ 	.short	0x0001
        /*0082*/ 	.short	0x01a0
        /*0084*/ 	.byte	0x00, 0xf0, 0x81, 0x06


	//----- nvinfo : EIATTR_KPARAM_INFO
	.align		4
.L_1563:
        /*0088*/ 	.byte	0x04, 0x17
        /*008a*/ 	.short	(.L_1565 - .L_1564)
.L_1564:
        /*008c*/ 	.word	0x00000000
        /*0090*/ 	.short	0x0000
        /*0092*/ 	.short	0x0000
        /*0094*/ 	.byte	0x00, 0xf0, 0x81, 0x06


	//----- nvinfo : EIATTR_SPARSE_MMA_MASK
	.align		4
.L_1565:
        /*0098*/ 	.byte	0x03, 0x50
        /*009a*/ 	.short	0x0000


	//----- nvinfo : EIATTR_MAXREG_COUNT
	.align		4
        /*009c*/ 	.byte	0x03, 0x1b
        /*009e*/ 	.short	0x0020


	//----- nvinfo : EIATTR_ANNOTATIONS
	.align		4
        /*00a0*/ 	.byte	0x04, 0x55
        /*00a2*/ 	.short	(.L_1567 - .L_1566)


	//   ....[0]....
.L_1566:
        /* <DEDUP_REMOVED lines=15> */


	//----- nvinfo : EIATTR_MERCURY_ISA_VERSION
	.align		4
.L_1567:
        /*0184*/ 	.byte	0x03, 0x5f
        /*0186*/ 	.short	0x0101


	//----- nvinfo : EIATTR_EXIT_INSTR_OFFSETS
	.align		4
        /*0188*/ 	.byte	0x04, 0x1c
        /*018a*/ 	.short	(.L_1569 - .L_1568)


	//   ....[0]....
.L_1568:
        /*018c*/ 	.word	0x00000090


	//   ....[1]....
        /*0190*/ 	.word	0x00003b80


	//----- nvinfo : EIATTR_MAX_THREADS
	.align		4
.L_1569:
        /*0194*/ 	.byte	0x04, 0x05
        /*0196*/ 	.short	(.L_1571 - .L_1570)
.L_1570:
        /*0198*/ 	.word	0x00000200
        /*019c*/ 	.word	0x00000001
        /*01a0*/ 	.word	0x00000001


	//----- nvinfo : EIATTR_CRS_STACK_SIZE
	.align		4
.L_1571:
        /*01a4*/ 	.byte	0x04, 0x1e
        /*01a6*/ 	.short	(.L_1573 - .L_1572)
.L_1572:
        /*01a8*/ 	.word	0x00000000


	//----- nvinfo : EIATTR_CBANK_PARAM_SIZE
	.align		4
.L_1573:
        /*01ac*/ 	.byte	0x03, 0x19
        /*01ae*/ 	.short	0x0b70


	//----- nvinfo : EIATTR_PARAM_CBANK
	.align		4
        /*01b0*/ 	.byte	0x04, 0x0a
        /*01b2*/ 	.short	(.L_1575 - .L_1574)
	.align		4
.L_1574:
        /*01b4*/ 	.word	index@(.nv.constant0._ZN2at6native38_GLOBAL__N__9a469cfd_6_RNN_cu_eca79a6d6kernel18lstm_cell_backwardIN3c104HalfEflLi2EEEvNS_4cuda6detail10TensorInfoIT_T1_EESB_SB_SB_SB_SB_SB_SA_SA_)
        /*01b8*/ 	.short	0x0210
        /*01ba*/ 	.short	0x0b70


	//----- nvinfo : EIATTR_SW_WAR
	.align		4
.L_1575:
        /*01bc*/ 	.byte	0x04, 0x36
        /*01be*/ 	.short	(.L_1577 - .L_1576)
.L_1576:
        /*01c0*/ 	.word	0x00000008
.L_1577:


//--------------------- .nv.info._ZN2at6native38_GLOBAL__N__9a469cfd_6_RNN_cu_eca79a6d6kernel18lstm_cell_backwardIN3c104HalfEflLi1EEEvNS_4cuda6detail10TensorInfoIT_T1_EESB_SB_SB_SB_SB_SB_SA_SA_ --------------------------
	.section	.nv.info._ZN2at6native38_GLOBAL__N__9a469cfd_6_RNN_cu_eca79a6d6kernel18lstm_cell_backwardIN3c104HalfEflLi1EEEvNS_4cuda6detail10TensorInfoIT_T1_EESB_SB_SB_SB_SB_SB_SA_SA_,"",@"SHT_CUDA_INFO"
	.sectionflags	@""
	.align	4


	//----- nvinfo : EIATTR_CUDA_API_VERSION
	.align		4
        /*0000*/ 	.byte	0x04, 0x37
        /*0002*/ 	.short	(.L_1579 - .L_1578)
.L_1578:
        /*0004*/ 	.word	0x00000082


	//----- nvinfo : EIATTR_KPARAM_INFO
	.align		4
.L_1579:
        /*0008*/ 	.byte	0x04, 0x17
        /*000a*/ 	.short	(.L_1581 - .L_1580)
.L_1580:
        /*000c*/ 	.word	0x00000000
        /*0010*/ 	.short	0x0008
        /*0012*/ 	.short	0x0b68
        /*0014*/ 	.byte	0x00, 0xf0, 0x21, 0x00


	//----- nvinfo : EIATTR_KPARAM_INFO
	.align		4
.L_1581:
        /*0018*/ 	.byte	0x04, 0x17
        /*001a*/ 	.short	(.L_1583 - .L_1582)
.L_1582:
        /*001c*/ 	.word	0x00000000
        /*0020*/ 	.short	0x0007
        /*0022*/ 	.short	0x0b60
        /*0024*/ 	.byte	0x00, 0xf0, 0x21, 0x00


	//----- nvinfo : EIATTR_KPARAM_INFO
	.align		4
.L_1583:
        /*0028*/ 	.byte	0x04, 0x17
        /*002a*/ 	.short	(.L_1585 - .L_1584)
.L_1584:
        /*002c*/ 	.word	0x00000000
        /*0030*/ 	.short	0x0006
        /*0032*/ 	.short	0x09c0
        /*0034*/ 	.byte	0x00, 0xf0, 0x81, 0x06


	//----- nvinfo : EIATTR_KPARAM_INFO
	.align		4
.L_1585:
        /*0038*/ 	.byte	0x04, 0x17
        /*003a*/ 	.short	(.L_1587 - .L_1586)
.L_1586:
        /*003c*/ 	.word	0x00000000
        /*0040*/ 	.short	0x0005
        /*0042*/ 	.short	0x0820
        /*0044*/ 	.byte	0x00, 0xf0, 0x81, 0x06


	//----- nvinfo : EIATTR_KPARAM_INFO
	.align		4
.L_1587:
        /*0048*/ 	.byte	0x04, 0x17
        /*004a*/ 	.short	(.L_1589 - .L_1588)
.L_1588:
        /*004c*/ 	.word	0x00000000
        /*0050*/ 	.short	0x0004
        /*0052*/ 	.short	0x0680
        /*0054*/ 	.byte	0x00, 0xf0, 0x81, 0x06


	//----- nvinfo : EIATTR_KPARAM_INFO
	.align		4
.L_1589:
        /*0058*/ 	.byte	0x04, 0x17
        /*005a*/ 	.short	(.L_1591 - .L_1590)
.L_1590:
        /*005c*/ 	.word	0x00000000
        /*0060*/ 	.short	0x0003
        /*0062*/ 	.short	0x04e0
        /*0064*/ 	.byte	0x00, 0xf0, 0x81, 0x06


	//----- nvinfo : EIATTR_KPARAM_INFO
	.align		4
.L_1591:
        /*0068*/ 	.byte	0x04, 0x17
        /*006a*/ 	.short	(.L_1593 - .L_1592)
.L_1592:
        /*006c*/ 	.word	0x00000000
        /*0070*/ 	.short	0x0002
        /*0072*/ 	.short	0x0340
        /*0074*/ 	.byte	0x00, 0xf0, 0x81, 0x06


	//----- nvinfo : EIATTR_KPARAM_INFO
	.align		4
.L_1593:
        /*0078*/ 	.byte	0x04, 0x17
        /*007a*/ 	.short	(.L_1595 - .L_1594)
.L_1594:
        /*007c*/ 	.word	0x00000000
        /*0080*/ 	.short	0x0001
        /*0082*/ 	.short	0x01a0
        /*0084*/ 	.byte	0x00, 0xf0, 0x81, 0x06


	//----- nvinfo : EIATTR_KPARAM_INFO
	.align		4
.L_1595:
        /*0088*/ 	.byte	0x04, 0x17
        /*008a*/ 	.short	(.L_1597 - .L_1596)
.L_1596:
        /*008c*/ 	.word	0x00000000
        /*0090*/ 	.short	0x0000
        /*0092*/ 	.short	0x0000
        /*0094*/ 	.byte	0x00, 0xf0, 0x81, 0x06


	//----- nvinfo : EIATTR_SPARSE_MMA_MASK
	.align		4
.L_1597:
        /*0098*/ 	.byte	0x03, 0x50
        /*009a*/ 	.short	0x0000


	//----- nvinfo : EIATTR_MAXREG_COUNT
	.align		4
        /*009c*/ 	.byte	0x03, 0x1b
        /*009e*/ 	.short	0x0020


	//----- nvinfo : EIATTR_MERCURY_ISA_VERSION
	.align		4
        /*00a0*/ 	.byte	0x03, 0x5f
        /*00a2*/ 	.short	0x0101


	//----- nvinfo : EIATTR_EXIT_INSTR_OFFSETS
	.align		4
        /*00a4*/ 	.byte	0x04, 0x1c
        /*00a6*/ 	.short	(.L_1599 - .L_1598)


	//   ....[0]....
.L_1598:
        /*00a8*/ 	.word	0x00000080


	//   ....[1]....
        /*00ac*/ 	.word	0x00000cd0


	//----- nvinfo : EIATTR_MAX_THREADS
	.align		4
.L_1599:
        /*00b0*/ 	.byte	0x04, 0x05
        /*00b2*/ 	.short	(.L_1601 - .L_1600)
.L_1600:
        /*00b4*/ 	.word	0x00000200
        /*00b8*/ 	.word	0x00000001
        /*00bc*/ 	.word	0x00000001


	//----- nvinfo : EIATTR_CRS_STACK_SIZE
	.align		4
.L_1601:
        /*00c0*/ 	.byte	0x04, 0x1e
        /*00c2*/ 	.short	(.L_1603 - .L_1602)
.L_1602:
        /*00c4*/ 	.word	0x00000000


	//----- nvinfo : EIATTR_CBANK_PARAM_SIZE
	.align		4
.L_1603:
        /*00c8*/ 	.byte	0x03, 0x19
        /*00ca*/ 	.short	0x0b70


	//----- nvinfo : EIATTR_PARAM_CBANK
	.align		4
        /*00cc*/ 	.byte	0x04, 0x0a
        /*00ce*/ 	.short	(.L_1605 - .L_1604)
	.align		4
.L_1604:
        /*00d0*/ 	.word	index@(.nv.constant0._ZN2at6native38_GLOBAL__N__9a469cfd_6_RNN_cu_eca79a6d6kernel18lstm_cell_backwardIN3c104HalfEflLi1EEEvNS_4cuda6detail10TensorInfoIT_T1_EESB_SB_SB_SB_SB_SB_SA_SA_)
        /*00d4*/ 	.short	0x0210
        /*00d6*/ 	.short	0x0b70


	//----- nvinfo : EIATTR_SW_WAR
	.align		4
.L_1605:
        /*00d8*/ 	.byte	0x04, 0x36
        /*00da*/ 	.short	(.L_1607 - .L_1606)
.L_1606:
        /*00dc*/ 	.word	0x00000008
.L_1607:


//--------------------- .nv.info._ZN2at6native38_GLOBAL__N__9a469cfd_6_RNN_cu_eca79a6d6kernel18lstm_cell_backwardIN3c104HalfEfiLi2EEEvNS_4cuda6detail10TensorInfoIT_T1_EESB_SB_SB_SB_SB_SB_SA_SA_ --------------------------
	.section	.nv.info._ZN2at6native38_GLOBAL__N__9a469cfd_6_RNN_cu_eca79a6d6kernel18lstm_cell_backwardIN3c104HalfEfiLi2EEEvNS_4cuda6detail10TensorInfoIT_T1_EESB_SB_SB_SB_SB_SB_SA_SA_,"",@"SHT_CUDA_INFO"
	.sectionflags	@""
	.align	4


	//----- nvinfo : EIATTR_CUDA_API_VERSION
	.align		4
        /*0000*/ 	.byte	0x04, 0x37
        /*0002*/ 	.short	(.L_1609 - .L_1608)
.L_1608:
        /*0004*/ 	.word	0x00000082


	//----- nvinfo : EIATTR_KPARAM_INFO
	.align		4
.L_1609:
        /*0008*/ 	.byte	0x04, 0x17
        /*000a*/ 	.short	(.L_1611 - .L_1610)
.L_1610:
        /*000c*/ 	.word	0x00000000
        /*0010*/ 	.short	0x0008
        /*0012*/ 	.short	0x05ec
        /*0014*/ 	.byte	0x00, 0xf0, 0x11, 0x00


	//----- nvinfo : EIATTR_KPARAM_INFO
	.align		4
.L_1611:
        /*0018*/ 	.byte	0x04, 0x17
        /*001a*/ 	.short	(.L_1613 - .L_1612)
.L_1612:
        /*001c*/ 	.word	0x00000000
        /*0020*/ 	.short	0x0007
        /*0022*/ 	.short	0x05e8
        /*0024*/ 	.byte	0x00, 0xf0, 0x11, 0x00


	//----- nvinfo : EIATTR_KPARAM_INFO
	.align		4
.L_1613:
        /*0028*/ 	.byte	0x04, 0x17
        /*002a*/ 	.short	(.L_1615 - .L_1614)
.L_1614:
        /*002c*/ 	.word	0x00000000
        /*0030*/ 	.short	0x0006
        /*0032*/ 	.short	0x0510
        /*0034*/ 	.byte	0x00, 0xf0, 0x61, 0x03


	//----- nvinfo : EIATTR_KPARAM_INFO
	.align		4
.L_1615:
        /*0038*/ 	.byte	0x04, 0x17
        /*003a*/ 	.short	(.L_1617 - .L_1616)
.L_1616:
        /*003c*/ 	.word	0x00000000
        /*0040*/ 	.short	0x0005
        /*0042*/ 	.short	0x0438
        /*0044*/ 	.byte	0x00, 0xf0, 0x61, 0x03


	//----- nvinfo : EIATTR_KPARAM_INFO
	.align		4
.L_1617:
        /*0048*/ 	.byte	0x04, 0x17
        /*004a*/ 	.short	(.L_1619 - .L_1618)
.L_1618:
        /*004c*/ 	.word	0x00000000
        /*0050*/ 	.short	0x0004
        /*0052*/ 	.short	0x0360
        /*0054*/ 	.byte	0x00, 0xf0, 0x61, 0x03


	//----- nvinfo : EIATTR_KPARAM_INFO
	.align		4
.L_1619:
        /*0058*/ 	.byte	0x04, 0x17
        /*005a*/ 	.short	(.L_1621 - .L_1620)
.L_1620:
        /*005c*/ 	.word	0x00000000
        /*0060*/ 	.short	0x0003
        /*0062*/ 	.short	0x0288
        /*0064*/ 	.byte	0x00, 0xf0, 0x61, 0x03


	//----- nvinfo : EIATTR_KPARAM_INFO
	.align		4
.L_1621:
        /*0068*/ 	.byte	0x04, 0x17
        /*006a*/ 	.short	(.L_1623 - .L_1622)
.L_1622:
        /*006c*/ 	.word	0x00000000
        /*0070*/ 	.short	0x0002
        /*0072*/ 	.short	0x01b0
        /*0074*/ 	.byte	0x00, 0xf0, 0x61, 0x03


	//----- nvinfo : EIATTR_KPARAM_INFO
	.align		4
.L_1623:
        /*0078*/ 	.byte	0x04, 0x17
        /*007a*/ 	.short	(.L_1625 - .L_1624)
.L_1624:
        /*007c*/ 	.word	0x00000000
        /*0080*/ 	.short	0x0001
        /*0082*/ 	.short	0x00d8
        /*0084*/ 	.byte	0x00, 0xf0, 0x61, 0x03


	//----- nvinfo : EIATTR_KPARAM_INFO
	.align		4
.L_1625:
        /*0088*/ 	.byte	0x04, 0x17
        /*008a*/ 	.short	(.L_1627 - .L_1626)
.L_1626:
        /*008c*/ 	.word	0x00000000
        /*0090*/ 	.short	0x0000
        /*0092*/ 	.short	0x0000
        /*0094*/ 	.byte	0x00, 0xf0, 0x61, 0x03


	//----- nvinfo : EIATTR_SPARSE_MMA_MASK
	.align		4
.L_1627:
        /*0098*/ 	.byte	0x03, 0x50
        /*009a*/ 	.short	0x0000


	//----- nvinfo : EIATTR_MAXREG_COUNT
	.align		4
        /*009c*/ 	.byte	0x03, 0x1b
        /*009e*/ 	.short	0x0020


	//----- nvinfo : EIATTR_MERCURY_ISA_VERSION
	.align		4
        /*00a0*/ 	.byte	0x03, 0x5f
        /*00a2*/ 	.short	0x0101


	//----- nvinfo : EIATTR_EXIT_INSTR_OFFSETS
	.align		4
        /*00a4*/ 	.byte	0x04, 0x1c
        /*00a6*/ 	.short	(.L_1629 - .L_1628)


	//   ....[0]....
.L_1628:
        /*00a8*/ 	.word	0x00000070


	//   ....[1]....
        /*00ac*/ 	.word	0x00001b90


	//----- nvinfo : EIATTR_MAX_THREADS
	.align		4
.L_1629:
        /*00b0*/ 	.byte	0x04, 0x05
        /*00b2*/ 	.short	(.L_1631 - .L_1630)
.L_1630:
        /*00b4*/ 	.word	0x00000200
        /*00b8*/ 	.word	0x00000001
        /*00bc*/ 	.word	0x00000001


	//----- nvinfo : EIATTR_CRS_STACK_SIZE
	.align		4
.L_1631:
        /*00c0*/ 	.byte	0x04, 0x1e
        /*00c2*/ 	.short	(.L_1633 - .L_1632)
.L_1632:
        /*00c4*/ 	.word	0x00000000


	//----- nvinfo : EIATTR_CBANK_PARAM_SIZE
	.align		4
.L_1633:
        /*00c8*/ 	.byte	0x03, 0x19
        /*00ca*/ 	.short	0x05f0


	//----- nvinfo : EIATTR_PARAM_CBANK
	.align		4
        /*00cc*/ 	.byte	0x04, 0x0a
        /*00ce*/ 	.short	(.L_1635 - .L_1634)
	.align		4
.L_1634:
        /*00d0*/ 	.word	index@(.nv.constant0._ZN2at6native38_GLOBAL__N__9a469cfd_6_RNN_cu_eca79a6d6kernel18lstm_cell_backwardIN3c104HalfEfiLi2EEEvNS_4cuda6detail10TensorInfoIT_T1_EESB_SB_SB_SB_SB_SB_SA_SA_)
        /*00d4*/ 	.short	0x0210
        /*00d6*/ 	.short	0x05f0


	//----- nvinfo : EIATTR_SW_WAR
	.align		4
.L_1635:
        /*00d8*/ 	.byte	0x04, 0x36
        /*00da*/ 	.short	(.L_1637 - .L_1636)
.L_1636:
        /*00dc*/ 	.word	0x00000008
.L_1637:


//--------------------- .nv.info._ZN2at6native38_GLOBAL__N__9a469cfd_6_RNN_cu_eca79a6d6kernel18lstm_cell_backwardIN3c104HalfEfiLi1EEEvNS_4cuda6detail10TensorInfoIT_T1_EESB_SB_SB_SB_SB_SB_SA_SA_ --------------------------
	.section	.nv.info._ZN2at6native38_GLOBAL__N__9a469cfd_6_RNN_cu_eca79a6d6kernel18lstm_cell_backwardIN3c104HalfEfiLi1EEEvNS_4cuda6detail10TensorInfoIT_T1_EESB_SB_SB_SB_SB_SB_SA_SA_,"",@"SHT_CUDA_INFO"
	.sectionflags	@""
	.align	4


	//----- nvinfo : EIATTR_CUDA_API_VERSION
	.align		4
        /*0000*/ 	.byte	0x04, 0x37
        /*0002*/ 	.short	(.L_1639 - .L_1638)
.L_1638:
        /*0004*/ 	.word	0x00000082


	//----- nvinfo : EIATTR_KPARAM_INFO
	.align		4
.L_1639:
        /*0008*/ 	.byte	0x04, 0x17
        /*000a*/ 	.short	(.L_1641 - .L_1640)
.L_1640:
        /*000c*/ 	.word	0x00000000
        /*0010*/ 	.short	0x0008
        /*0012*/ 	.short	0x05ec
        /*0014*/ 	.byte	0x00, 0xf0, 0x11, 0x00


	//----- nvinfo : EIATTR_KPARAM_INFO
	.align		4
.L_1641:
        /*0018*/ 	.byte	0x04, 0x17
        /*001a*/ 	.short	(.L_1643 - .L_1642)
.L_1642:
        /*001c*/ 	.word	0x00000000
        /*0020*/ 	.short	0x0007
        /*0022*/ 	.short	0x05e8
        /*0024*/ 	.byte	0x00, 0xf0, 0x11, 0x00


	//----- nvinfo : EIATTR_KPARAM_INFO
	.align		4
.L_1643:
        /*0028*/ 	.byte	0x04, 0x17
        /*002a*/ 	.short	(.L_1645 - .L_1644)
.L_1644:
        /*002c*/ 	.word	0x00000000
        /*0030*/ 	.short	0x0006
        /*0032*/ 	.short	0x0510
        /*0034*/ 	.byte	0x00, 0xf0, 0x61, 0x03


	//----- nvinfo : EIATTR_KPARAM_INFO
	.align		4
.L_1645:
        /*0038*/ 	.byte	0x04, 0x17
        /*003a*/ 	.short	(.L_1647 - .L_1646)
.L_1646:
        /*003c*/ 	.word	0x00000000
        /*0040*/ 	.short	0x0005
        /*0042*/ 	.short	0x0438
        /*0044*/ 	.byte	0x00, 0xf0, 0x61, 0x03


	//----- nvinfo : EIATTR_KPARAM_INFO
	.align		4
.L_1647:
        /*0048*/ 	.byte	0x04, 0x17
        /*004a*/ 	.short	(.L_1649 - .L_1648)
.L_1648:
        /*004c*/ 	.word	0x00000000
        /*0050*/ 	.short	0x0004
        /*0052*/ 	.short	0x0360
        /*0054*/ 	.byte	0x00, 0xf0, 0x61, 0x03


	//----- nvinfo : EIATTR_KPARAM_INFO
	.align		4
.L_1649:
        /*0058*/ 	.byte	0x04, 0x17
        /*005a*/ 	.short	(.L_1651 - .L_1650)
.L_1650:
        /*005c*/ 	.word	0x00000000
        /*0060*/ 	.short	0x0003
        /*0062*/ 	.short	0x0288
        /*0064*/ 	.byte	0x00, 0xf0, 0x61, 0x03


	//----- nvinfo : EIATTR_KPARAM_INFO
	.align		4
.L_1651:
        /*0068*/ 	.byte	0x04, 0x17
        /*006a*/ 	.short	(.L_1653 - .L_1652)
.L_1652:
        /*006c*/ 	.word	0x00000000
        /*0070*/ 	.short	0x0002
        /*0072*/ 	.short	0x01b0
        /*0074*/ 	.byte	0x00, 0xf0, 0x61, 0x03


	//----- nvinfo : EIATTR_KPARAM_INFO
	.align		4
.L_1653:
        /*0078*/ 	.byte	0x04, 0x17
        /*007a*/ 	.short	(.L_1655 - .L_1654)
.L_1654:
        /*007c*/ 	.word	0x00000000
        /*0080*/ 	.short	0x0001
        /*0082*/ 	.short	0x00d8
        /*0084*/ 	.byte	0x00, 0xf0, 0x61, 0x03


	//----- nvinfo : EIATTR_KPARAM_INFO
	.align		4
.L_1655:
        /*0088*/ 	.byte	0x04, 0x17
        /*008a*/ 	.short	(.L_1657 - .L_1656)
.L_1656:
        /*008c*/ 	.word	0x00000000
        /*0090*/ 	.short	0x0000
        /*0092*/ 	.short	0x0000
        /*0094*/ 	.byte	0x00, 0xf0, 0x61, 0x03


	//----- nvinfo : EIATTR_SPARSE_MMA_MASK
	.align		4
.L_1657:
        /*0098*/ 	.byte	0x03, 0x50
        /*009a*/ 	.short	0x0000


	//----- nvinfo : EIATTR_MAXREG_COUNT
	.align		4
        /*009c*/ 	.byte	0x03, 0x1b
        /*009e*/ 	.short	0x0020


	//----- nvinfo : EIATTR_MERCURY_ISA_VERSION
	.align		4
        /*00a0*/ 	.byte	0x03, 0x5f
        /*00a2*/ 	.short	0x0101


	//----- nvinfo : EIATTR_EXIT_INSTR_OFFSETS
	.align		4
        /*00a4*/ 	.byte	0x04, 0x1c
        /*00a6*/ 	.short	(.L_1659 - .L_1658)


	//   ....[0]....
.L_1658:
        /*00a8*/ 	.word	0x00000070


	//   ....[1]....
        /*00ac*/ 	.word	0x000008c0


	//----- nvinfo : EIATTR_MAX_THREADS
	.align		4
.L_1659:
        /*00b0*/ 	.byte	0x04, 0x05
        /*00b2*/ 	.short	(.L_1661 - .L_1660)
.L_1660:
        /*00b4*/ 	.word	0x00000200
        /*00b8*/ 	.word	0x00000001
        /*00bc*/ 	.word	0x00000001


	//----- nvinfo : EIATTR_CRS_STACK_SIZE
	.align		4
.L_1661:
        /*00c0*/ 	.byte	0x04, 0x1e
        /*00c2*/ 	.short	(.L_1663 - .L_1662)
.L_1662:
        /*00c4*/ 	.word	0x00000000


	//----- nvinfo : EIATTR_CBANK_PARAM_SIZE
	.align		4
.L_1663:
        /*00c8*/ 	.byte	0x03, 0x19
        /*00ca*/ 	.short	0x05f0


	//----- nvinfo : EIATTR_PARAM_CBANK
	.align		4
        /*00cc*/ 	.byte	0x04, 0x0a
        /*00ce*/ 	.short	(.L_1665 - .L_1664)
	.align		4
.L_1664:
        /*00d0*/ 	.word	index@(.nv.constant0._ZN2at6native38_GLOBAL__N__9a469cfd_6_RNN_cu_eca79a6d6kernel18lstm_cell_backwardIN3c104HalfEfiLi1EEEvNS_4cuda6detail10TensorInfoIT_T1_EESB_SB_SB_SB_SB_SB_SA_SA_)
        /*00d4*/ 	.short	0x0210
        /*00d6*/ 	.short	0x05f0


	//----- nvinfo : EIATTR_SW_WAR
	.align		4
.L_1665:
        /*00d8*/ 	.byte	0x04, 0x36
        /*00da*/ 	.short	(.L_1667 - .L_1666)
.L_1666:
        /*00dc*/ 	.word	0x00000008
.L_1667:


//--------------------- .nv.info._ZN2at6native38_GLOBAL__N__9a469cfd_6_RNN_cu_eca79a6d6kernel18lstm_cell_backwardIfflLi2EEEvNS_4cuda6detail10TensorInfoIT_T1_EES9_S9_S9_S9_S9_S9_S8_S8_ --------------------------
	.section	.nv.info._ZN2at6native38_GLOBAL__N__9a469cfd_6_RNN_cu_eca79a6d6kernel18lstm_cell_backwardIfflLi2EEEvNS_4cuda6detail10TensorInfoIT_T1_EES9_S9_S9_S9_S9_S9_S8_S8_,"",@"SHT_CUDA_INFO"
	.sectionflags	@""
	.align	4


	//----- nvinfo : EIATTR_CUDA_API_VERSION
	.align		4
        /*0000*/ 	.byte	0x04, 0x37
        /*0002*/ 	.short	(.L_1669 - .L_1668)
.L_1668:
        /*0004*/ 	.word	0x00000082


	//----- nvinfo : EIATTR_KPARAM_INFO
	.align		4
.L_1669:
        /*0008*/ 	.byte	0x04, 0x17
        /*000a*/ 	.short	(.L_1671 - .L_1670)
.L_1670:
        /*000c*/ 	.word	0x00000000
        /*0010*/ 	.short	0x0008
        /*0012*/ 	.short	0x0b68
        /*0014*/ 	.byte	0x00, 0xf0, 0x21, 0x00


	//----- nvinfo : EIATTR_KPARAM_INFO
	.align		4
.L_1671:
        /*0018*/ 	.byte	0x04, 0x17
        /*001a*/ 	.short	(.L_1673 - .L_1672)
.L_1672:
        /*001c*/ 	.word	0x00000000
        /*0020*/ 	.short	0x0007
        /*0022*/ 	.short	0x0b60
        /*0024*/ 	.byte	0x00, 0xf0, 0x21, 0x00


	//----- nvinfo : EIATTR_KPARAM_INFO
	.align		4
.L_1673:
        /*0028*/ 	.byte	0x04, 0x17
        /*002a*/ 	.short	(.L_1675 - .L_1674)
.L_1674:
        /*002c*/ 	.word	0x00000000
        /*0030*/ 	.short	0x0006
        /*0032*/ 	.short	0x09c0
        /*0034*/ 	.byte	0x00, 0xf0, 0x81, 0x06


	//----- nvinfo : EIATTR_KPARAM_INFO
	.align		4
.L_1675:
        /*0038*/ 	.byte	0x04, 0x17
        /*003a*/ 	.short	(.L_1677 - .L_1676)
.L_1676:
        /*003c*/ 	.word	0x00000000
        /*0040*/ 	.short	0x0005
        /*0042*/ 	.short	0x0820
        /*0044*/ 	.byte	0x00, 0xf0, 0x81, 0x06


	//----- nvinfo : EIATTR_KPARAM_INFO
	.align		4
.L_1677:
        /*0048*/ 	.byte	0x04, 0x17
        /*004a*/ 	.short	(.L_1679 - .L_1678)
.L_1678:
        /*004c*/ 	.word	0x00000000
        /*0050*/ 	.short	0x0004
        /*0052*/ 	.short	0x0680
        /*0054*/ 	.byte	0x00, 0xf0, 0x81, 0x06


	//----- nvinfo : EIATTR_KPARAM_INFO
	.align		4
.L_1679:
        /*0058*/ 	.byte	0x04, 0x17
        /*005a*/ 	.short	(.L_1681 - .L_1680)
.L_1680:
        /*005c*/ 	.word	0x00000000
        /*0060*/ 	.short	0x0003
        /*0062*/ 	.short	0x04e0
        /*0064*/ 	.byte	0x00, 0xf0, 0x81, 0x06


	//----- nvinfo : EIATTR_KPARAM_INFO
	.align		4
.L_1681:
        /*0068*/ 	.byte	0x04, 0x17
        /*006a*/ 	.short	(.L_1683 - .L_1682)
.L_1682:
        /*006c*/ 	.word	0x00000000
        /*0070*/ 	.short	0x0002
        /*0072*/ 	.short	0x0340
        /*0074*/ 	.byte	0x00, 0xf0, 0x81, 0x06


	//----- nvinfo : EIATTR_KPARAM_INFO
	.align		4
.L_1683:
        /*0078*/ 	.byte	0x04, 0x17
        /*007a*/ 	.short	(.L_1685 - .L_1684)
.L_1684:
        /*007c*/ 	.word	0x00000000
        /*0080*/ 	.short	0x0001
        /*0082*/ 	.short	0x01a0
        /*0084*/ 	.byte	0x00, 0xf0, 0x81, 0x06


	//----- nvinfo : EIATTR_KPARAM_INFO
	.align		4
.L_1685:
        /*0088*/ 	.byte	0x04, 0x17
        /*008a*/ 	.short	(.L_1687 - .L_1686)
.L_1686:
        /*008c*/ 	.word	0x00000000
        /*0090*/ 	.short	0x0000
        /*0092*/ 	.short	0x0000
        /*0094*/ 	.byte	0x00, 0xf0, 0x81, 0x06


	//----- nvinfo : EIATTR_SPARSE_MMA_MASK
	.align		4
.L_1687:
        /*0098*/ 	.byte	0x03, 0x50
        /*009a*/ 	.short	0x0000


	//----- nvinfo : EIATTR_MAXREG_COUNT
	.align		4
        /*009c*/ 	.byte	0x03, 0x1b
        /*009e*/ 	.short	0x0020


	//----- nvinfo : EIATTR_ANNOTATIONS
	.align		4
        /*00a0*/ 	.byte	0x04, 0x55
        /*00a2*/ 	.short	(.L_1689 - .L_1688)


	//   ....[0]....
.L_1688:
        /*00a4*/ 	.word	0x00000001
        /*00a8*/ 	.byte	0x50, 0x0a, 0x00, 0x00, 0x01, 0x00, 0x00, 0x00, 0xc0, 0x11, 0x00, 0x00, 0x01, 0x00, 0x00, 0x00
        /*00b8*/ 	.byte	0x40, 0x22, 0x00, 0x00, 0x01, 0x00, 0x00, 0x00, 0xc0, 0x25, 0x00, 0x00, 0x01, 0x00, 0x00, 0x00
        /*00c8*/ 	.byte	0x50, 0x29, 0x00, 0x00, 0x01, 0x00, 0x00, 0x00, 0x00, 0x2c, 0x00, 0x00, 0x01, 0x00, 0x00, 0x00
        /*00d8*/ 	.byte	0x80, 0x2c, 0x00, 0x00, 0x01, 0x00, 0x00, 0x00, 0x30, 0x35, 0x00, 0x00, 0x01, 0x00, 0x00, 0x00
        /*00e8*/ 	.byte	0x40, 0x35, 0x00, 0x00, 0x01, 0x00, 0x00, 0x00, 0x50, 0x35, 0x00, 0x00, 0x01, 0x00, 0x00, 0x00
        /*00f8*/ 	.byte	0x60, 0x35, 0x00, 0x00, 0x01, 0x00, 0x00, 0x00, 0x70, 0x35, 0x00, 0x00


	//----- nvinfo : EIATTR_MERCURY_ISA_VERSION
	.align		4
.L_1689:
        /*0104*/ 	.byte	0x03, 0x5f
        /*0106*/ 	.short	0x0101


	//----- nvinfo : EIATTR_EXIT_INSTR_OFFSETS
	.align		4
        /*0108*/ 	.byte	0x04, 0x1c
        /*010a*/ 	.short	(.L_1691 - .L_1690)


	//   ....[0]....
.L_1690:
        /*010c*/ 	.word	0x00000090


	//   ....[1]....
        /*0110*/ 	.word	0x000037a0


	//----- nvinfo : EIATTR_MAX_THREADS
	.align		4
.L_1691:
        /*0114*/ 	.byte	0x04, 0x05
        /*0116*/ 	.short	(.L_1693 - .L_1692)
.L_1692:
        /*0118*/ 	.word	0x00000200
        /*011c*/ 	.word	0x00000001
        /*0120*/ 	.word	0x00000001


	//----- nvinfo : EIATTR_CRS_STACK_SIZE
	.align		4
.L_1693:
        /*0124*/ 	.byte	0x04, 0x1e
        /*0126*/ 	.short	(.L_1695 - .L_1694)
.L_1694:
        /*0128*/ 	.word	0x00000000


	//----- nvinfo : EIATTR_CBANK_PARAM_SIZE
	.align		4
.L_1695:
        /*012c*/ 	.byte	0x03, 0x19
        /*012e*/ 	.short	0x0b70


	//----- nvinfo : EIATTR_PARAM_CBANK
	.align		4
        /*0130*/ 	.byte	0x04, 0x0a
        /*0132*/ 	.short	(.L_1697 - .L_1696)
	.align		4
.L_1696:
        /*0134*/ 	.word	index@(.nv.constant0._ZN2at6native38_GLOBAL__N__9a469cfd_6_RNN_cu_eca79a6d6kernel18lstm_cell_backwardIfflLi2EEEvNS_4cuda6detail10TensorInfoIT_T1_EES9_S9_S9_S9_S9_S9_S8_S8_)
        /*0138*/ 	.short	0x0210
        /*013a*/ 	.short	0x0b70


	//----- nvinfo : EIATTR_SW_WAR
	.align		4
.L_1697:
        /*013c*/ 	.byte	0x04, 0x36
        /*013e*/ 	.short	(.L_1699 - .L_1698)
.L_1698:
        /*0140*/ 	.word	0x00000008
.L_1699:


//--------------------- .nv.info._ZN2at6native38_GLOBAL__N__9a469cfd_6_RNN_cu_eca79a6d6kernel18lstm_cell_backwardIfflLi1EEEvNS_4cuda6detail10TensorInfoIT_T1_EES9_S9_S9_S9_S9_S9_S8_S8_ --------------------------
	.section	.nv.info._ZN2at6native38_GLOBAL__N__9a469cfd_6_RNN_cu_eca79a6d6kernel18lstm_cell_backwardIfflLi1EEEvNS_4cuda6detail10TensorInfoIT_T1_EES9_S9_S9_S9_S9_S9_S8_S8_,"",@"SHT_CUDA_INFO"
	.sectionflags	@""
	.align	4


	//----- nvinfo : EIATTR_CUDA_API_VERSION
	.align		4
        /*0000*/ 	.byte	0x04, 0x37
        /*0002*/ 	.short	(.L_1701 - .L_1700)
.L_1700:
        /*0004*/ 	.word	0x00000082


	//----- nvinfo : EIATTR_KPARAM_INFO
	.align		4
.L_1701:
        /*0008*/ 	.byte	0x04, 0x17
        /*000a*/ 	.short	(.L_1703 - .L_1702)
.L_1702:
        /*000c*/ 	.word	0x00000000
        /*0010*/ 	.short	0x0008
        /*0012*/ 	.short	0x0b68
        /*0014*/ 	.byte	0x00, 0xf0, 0x21, 0x00


	//----- nvinfo : EIATTR_KPARAM_INFO
	.align		4
.L_1703:
        /*0018*/ 	.byte	0x04, 0x17
        /*001a*/ 	.short	(.L_1705 - .L_1704)
.L_1704:
        /*001c*/ 	.word	0x00000000
        /*0020*/ 	.short	0x0007
        /*0022*/ 	.short	0x0b60
        /*0024*/ 	.byte	0x00, 0xf0, 0x21, 0x00


	//----- nvinfo : EIATTR_KPARAM_INFO
	.align		4
.L_1705:
        /*0028*/ 	.byte	0x04, 0x17
        /*002a*/ 	.short	(.L_1707 - .L_1706)
.L_1706:
        /*002c*/ 	.word	0x00000000
        /*0030*/ 	.short	0x0006
        /*0032*/ 	.short	0x09c0
        /*0034*/ 	.byte	0x00, 0xf0, 0x81, 0x06


	//----- nvinfo : EIATTR_KPARAM_INFO
	.align		4
.L_1707:
        /*0038*/ 	.byte	0x04, 0x17
        /*003a*/ 	.short	(.L_1709 - .L_1708)
.L_1708:
        /*003c*/ 	.word	0x00000000
        /*0040*/ 	.short	0x0005
        /*0042*/ 	.short	0x0820
        /*0044*/ 	.byte	0x00, 0xf0, 0x81, 0x06


	//----- nvinfo : EIATTR_KPARAM_INFO
	.align		4
.L_1709:
        /*0048*/ 	.byte	0x04, 0x17
        /*004a*/ 	.short	(.L_1711 - .L_1710)
.L_1710:
        /*004c*/ 	.word	0x00000000
        /*0050*/ 	.short	0x0004
        /*0052*/ 	.short	0x0680
        /*0054*/ 	.byte	0x00, 0xf0, 0x81, 0x06


	//----- nvinfo : EIATTR_KPARAM_INFO
	.align		4
.L_1711:
        /*0058*/ 	.byte	0x04, 0x17
        /*005a*/ 	.short	(.L_1713 - .L_1712)
.L_1712:
        /*005c*/ 	.word	0x00000000
        /*0060*/ 	.short	0x0003
        /*0062*/ 	.short	0x04e0
        /*0064*/ 	.byte	0x00, 0xf0, 0x81, 0x06


	//----- nvinfo : EIATTR_KPARAM_INFO
	.align		4
.L_1713:
        /*0068*/ 	.byte	0x04, 0x17
        /*006a*/ 	.short	(.L_1715 - .L_1714)
.L_1714:
        /*006c*/ 	.word	0x00000000
        /*0070*/ 	.short	0x0002
        /*0072*/ 	.short	0x0340
        /*0074*/ 	.byte	0x00, 0xf0, 0x81, 0x06


	//----- nvinfo : EIATTR_KPARAM_INFO
	.align		4
.L_1715:
        /*0078*/ 	.byte	0x04, 0x17
        /*007a*/ 	.short	(.L_1717 - .L_1716)
.L_1716:
        /*007c*/ 	.word	0x00000000
        /*0080*/ 	.short	0x0001
        /*0082*/ 	.short	0x01a0
        /*0084*/ 	.byte	0x00, 0xf0, 0x81, 0x06


	//----- nvinfo : EIATTR_KPARAM_INFO
	.align		4
.L_1717:
        /*0088*/ 	.byte	0x04, 0x17
        /*008a*/ 	.short	(.L_1719 - .L_1718)
.L_1718:
        /*008c*/ 	.word	0x00000000
        /*0090*/ 	.short	0x0000
        /*0092*/ 	.short	0x0000
        /*0094*/ 	.byte	0x00, 0xf0, 0x81, 0x06


	//----- nvinfo : EIATTR_SPARSE_MMA_MASK
	.align		4
.L_1719:
        /*0098*/ 	.byte	0x03, 0x50
        /*009a*/ 	.short	0x0000


	//----- nvinfo : EIATTR_MAXREG_COUNT
	.align		4
        /*009c*/ 	.byte	0x03, 0x1b
        /*009e*/ 	.short	0x0020


	//----- nvinfo : EIATTR_MERCURY_ISA_VERSION
	.align		4
        /*00a0*/ 	.byte	0x03, 0x5f
        /*00a2*/ 	.short	0x0101


	//----- nvinfo : EIATTR_EXIT_INSTR_OFFSETS
	.align		4
        /*00a4*/ 	.byte	0x04, 0x1c
        /*00a6*/ 	.short	(.L_1721 - .L_1720)


	//   ....[0]....
.L_1720:
        /*00a8*/ 	.word	0x00000080


	//   ....[1]....
        /*00ac*/ 	.word	0x00000ea0


	//   ....[2]....
        /*00b0*/ 	.word	0x00002120


	//   ....[3]....
        /*00b4*/ 	.word	0x00002a60


	//   ....[4]....
        /*00b8*/ 	.word	0x00003d00


	//----- nvinfo : EIATTR_MAX_THREADS
	.align		4
.L_1721:
        /*00bc*/ 	.byte	0x04, 0x05
        /*00be*/ 	.short	(.L_1723 - .L_1722)
.L_1722:
        /*00c0*/ 	.word	0x00000200
        /*00c4*/ 	.word	0x00000001
        /*00c8*/ 	.word	0x00000001


	//----- nvinfo : EIATTR_CRS_STACK_SIZE
	.align		4
.L_1723:
        /*00cc*/ 	.byte	0x04, 0x1e
        /*00ce*/ 	.short	(.L_1725 - .L_1724)
.L_1724:
        /*00d0*/ 	.word	0x00000000


	//----- nvinfo : EIATTR_CBANK_PARAM_SIZE
	.align		4
.L_1725:
        /*00d4*/ 	.byte	0x03, 0x19
        /*00d6*/ 	.short	0x0b70


	//----- nvinfo : EIATTR_PARAM_CBANK
	.align		4
        /*00d8*/ 	.byte	0x04, 0x0a
        /*00da*/ 	.short	(.L_1727 - .L_1726)
	.align		4
.L_1726:
        /*00dc*/ 	.word	index@(.nv.constant0._ZN2at6native38_GLOBAL__N__9a469cfd_6_RNN_cu_eca79a6d6kernel18lstm_cell_backwardIfflLi1EEEvNS_4cuda6detail10TensorInfoIT_T1_EES9_S9_S9_S9_S9_S9_S8_S8_)
        /*00e0*/ 	.short	0x0210
        /*00e2*/ 	.short	0x0b70


	//----- nvinfo : EIATTR_SW_WAR
	.align		4
.L_1727:
        /*00e4*/ 	.byte	0x04, 0x36
        /*00e6*/ 	.short	(.L_1729 - .L_1728)
.L_1728:
        /*00e8*/ 	.word	0x00000008
.L_1729:


//--------------------- .nv.info._ZN2at6native38_GLOBAL__N__9a469cfd_6_RNN_cu_eca79a6d6kernel18lstm_cell_backwardIffiLi2EEEvNS_4cuda6detail10TensorInfoIT_T1_EES9_S9_S9_S9_S9_S9_S8_S8_ --------------------------
	.section	.nv.info._ZN2at6native38_GLOBAL__N__9a469cfd_6_RNN_cu_eca79a6d6kernel18lstm_cell_backwardIffiLi2EEEvNS_4cuda6detail10TensorInfoIT_T1_EES9_S9_S9_S9_S9_S9_S8_S8_,"",@"SHT_CUDA_INFO"
	.sectionflags	@""
	.align	4


	//----- nvinfo : EIATTR_CUDA_API_VERSION
	.align		4
        /*0000*/ 	.byte	0x04, 0x37
        /*0002*/ 	.short	(.L_1731 - .L_1730)
.L_1730:
        /*0004*/ 	.word	0x00000082


	//----- nvinfo : EIATTR_KPARAM_INFO
	.align		4
.L_1731:
        /*0008*/ 	.byte	0x04, 0x17
        /*000a*/ 	.short	(.L_1733 - .L_1732)
.L_1732:
        /*000c*/ 	.word	0x00000000
        /*0010*/ 	.short	0x0008
        /*0012*/ 	.short	0x05ec
        /*0014*/ 	.byte	0x00, 0xf0, 0x11, 0x00


	//----- nvinfo : EIATTR_KPARAM_INFO
	.align		4
.L_1733:
        /*0018*/ 	.byte	0x04, 0x17
        /*001a*/ 	.short	(.L_1735 - .L_1734)
.L_1734:
        /*001c*/ 	.word	0x00000000
        /*0020*/ 	.short	0x0007
        /*0022*/ 	.short	0x05e8
        /*0024*/ 	.byte	0x00, 0xf0, 0x11, 0x00


	//----- nvinfo : EIATTR_KPARAM_INFO
	.align		4
.L_1735:
        /*0028*/ 	.byte	0x04, 0x17
        /*002a*/ 	.short	(.L_1737 - .L_1736)
.L_1736:
        /*002c*/ 	.word	0x00000000
        /*0030*/ 	.short	0x0006
        /*0032*/ 	.short	0x0510
        /*0034*/ 	.byte	0x00, 0xf0, 0x61, 0x03


	//----- nvinfo : EIATTR_KPARAM_INFO
	.align		4
.L_1737:
        /*0038*/ 	.byte	0x04, 0x17
        /*003a*/ 	.short	(.L_1739 - .L_1738)
.L_1738:
        /*003c*/ 	.word	0x00000000
        /*0040*/ 	.short	0x0005
        /*0042*/ 	.short	0x0438
        /*0044*/ 	.byte	0x00, 0xf0, 0x61, 0x03


	//----- nvinfo : EIATTR_KPARAM_INFO
	.align		4
.L_1739:
        /*0048*/ 	.byte	0x04, 0x17
        /*004a*/ 	.short	(.L_1741 - .L_1740)
.L_1740:
        /*004c*/ 	.word	0x00000000
        /*0050*/ 	.short	0x0004
        /*0052*/ 	.short	0x0360
        /*0054*/ 	.byte	0x00, 0xf0, 0x61, 0x03


	//----- nvinfo : EIATTR_KPARAM_INFO
	.align		4
.L_1741:
        /*0058*/ 	.byte	0x04, 0x17
        /*005a*/ 	.short	(.L_1743 - .L_1742)
.L_1742:
        /*005c*/ 	.word	0x00000000
        /*0060*/ 	.short	0x0003
        /*0062*/ 	.short	0x0288
        /*0064*/ 	.byte	0x00, 0xf0, 0x61, 0x03


	//----- nvinfo : EIATTR_KPARAM_INFO
	.align		4
.L_1743:
        /*0068*/ 	.byte	0x04, 0x17
        /*006a*/ 	.short	(.L_1745 - .L_1744)
.L_1744:
        /*006c*/ 	.word	0x00000000
        /*0070*/ 	.short	0x0002
        /*0072*/ 	.short	0x01b0
        /*0074*/ 	.byte	0x00, 0xf0, 0x61, 0x03


	//----- nvinfo : EIATTR_KPARAM_INFO
	.align		4
.L_1745:
        /*0078*/ 	.byte	0x04, 0x17
        /*007a*/ 	.short	(.L_1747 - .L_1746)
.L_1746:
        /*007c*/ 	.word	0x00000000
        /*0080*/ 	.short	0x0001
        /*0082*/ 	.short	0x00d8
        /*0084*/ 	.byte	0x00, 0xf0, 0x61, 0x03


	//----- nvinfo : EIATTR_KPARAM_INFO
	.align		4
.L_1747:
        /*0088*/ 	.byte	0x04, 0x17
        /*008a*/ 	.short	(.L_1749 - .L_1748)
.L_1748:
        /*008c*/ 	.word	0x00000000
        /*0090*/ 	.short	0x0000
        /*0092*/ 	.short	0x0000
        /*0094*/ 	.byte	0x00, 0xf0, 0x61, 0x03


	//----- nvinfo : EIATTR_SPARSE_MMA_MASK
	.align		4
.L_1749:
        /*0098*/ 	.byte	0x03, 0x50
        /*009a*/ 	.short	0x0000


	//----- nvinfo : EIATTR_MAXREG_COUNT
	.align		4
        /*009c*/ 	.byte	0x03, 0x1b
        /*009e*/ 	.short	0x0020


	//----- nvinfo : EIATTR_MERCURY_ISA_VERSION
	.align		4
        /*00a0*/ 	.byte	0x03, 0x5f
        /*00a2*/ 	.short	0x0101


	//----- nvinfo : EIATTR_EXIT_INSTR_OFFSETS
	.align		4
        /*00a4*/ 	.byte	0x04, 0x1c
        /*00a6*/ 	.short	(.L_1751 - .L_1750)


	//   ....[0]....
.L_1750:
        /*00a8*/ 	.word	0x00000070


	//   ....[1]....
        /*00ac*/ 	.word	0x00001a50


	//----- nvinfo : EIATTR_MAX_THREADS
	.align		4
.L_1751:
        /*00b0*/ 	.byte	0x04, 0x05
        /*00b2*/ 	.short	(.L_1753 - .L_1752)
.L_1752:
        /*00b4*/ 	.word	0x00000200
        /*00b8*/ 	.word	0x00000001
        /*00bc*/ 	.word	0x00000001


	//----- nvinfo : EIATTR_CRS_STACK_SIZE
	.align		4
.L_1753:
        /*00c0*/ 	.byte	0x04, 0x1e
        /*00c2*/ 	.short	(.L_1755 - .L_1754)
.L_1754:
        /*00c4*/ 	.word	0x00000000


	//----- nvinfo : EIATTR_CBANK_PARAM_SIZE
	.align		4
.L_1755:
        /*00c8*/ 	.byte	0x03, 0x19
        /*00ca*/ 	.short	0x05f0


	//----- nvinfo : EIATTR_PARAM_CBANK
	.align		4
        /*00cc*/ 	.byte	0x04, 0x0a
        /*00ce*/ 	.short	(.L_1757 - .L_1756)
	.align		4
.L_1756:
        /*00d0*/ 	.word	index@(.nv.constant0._ZN2at6native38_GLOBAL__N__9a469cfd_6_RNN_cu_eca79a6d6kernel18lstm_cell_backwardIffiLi2EEEvNS_4cuda6detail10TensorInfoIT_T1_EES9_S9_S9_S9_S9_S9_S8_S8_)
        /*00d4*/ 	.short	0x0210
        /*00d6*/ 	.short	0x05f0


	//----- nvinfo : EIATTR_SW_WAR
	.align		4
.L_1757:
        /*00d8*/ 	.byte	0x04, 0x36
        /*00da*/ 	.short	(.L_1759 - .L_1758)
.L_1758:
        /*00dc*/ 	.word	0x00000008
.L_1759:


//--------------------- .nv.info._ZN2at6native38_GLOBAL__N__9a469cfd_6_RNN_cu_eca79a6d6kernel18lstm_cell_backwardIffiLi1EEEvNS_4cuda6detail10TensorInfoIT_T1_EES9_S9_S9_S9_S9_S9_S8_S8_ --------------------------
	.section	.nv.info._ZN2at6native38_GLOBAL__N__9a469cfd_6_RNN_cu_eca79a6d6kernel18lstm_cell_backwardIffiLi1EEEvNS_4cuda6detail10TensorInfoIT_T1_EES9_S9_S9_S9_S9_S9_S8_S8_,"",@"SHT_CUDA_INFO"
	.sectionflags	@""
	.align	4


	//----- nvinfo : EIATTR_CUDA_API_VERSION
	.align		4
        /*0000*/ 	.byte	0x04, 0x37
        /*0002*/ 	.short	(.L_1761 - .L_1760)
.L_1760:
        /*0004*/ 	.word	0x00000082


	//----- nvinfo : EIATTR_KPARAM_INFO
	.align		4
.L_1761:
        /*0008*/ 	.byte	0x04, 0x17
        /*000a*/ 	.short	(.L_1763 - .L_1762)
.L_1762:
        /*000c*/ 	.word	0x00000000
        /*0010*/ 	.short	0x0008
        /*0012*/ 	.short	0x05ec
        /*0014*/ 	.byte	0x00, 0xf0, 0x11, 0x00


	//----- nvinfo : EIATTR_KPARAM_INFO
	.align		4
.L_1763:
        /*0018*/ 	.byte	0x04, 0x17
        /*001a*/ 	.short	(.L_1765 - .L_1764)
.L_1764:
        /*001c*/ 	.word	0x00000000
        /*0020*/ 	.short	0x0007
        /*0022*/ 	.short	0x05e8
        /*0024*/ 	.byte	0x00, 0xf0, 0x11, 0x00


	//----- nvinfo : EIATTR_KPARAM_INFO
	.align		4
.L_1765:
        /*0028*/ 	.byte	0x04, 0x17
        /*002a*/ 	.short	(.L_1767 - .L_1766)
.L_1766:
        /*002c*/ 	.word	0x00000000
        /*0030*/ 	.short	0x0006
        /*0032*/ 	.short	0x0510
        /*0034*/ 	.byte	0x00, 0xf0, 0x61, 0x03


	//----- nvinfo : EIATTR_KPARAM_INFO
	.align		4
.L_1767:
        /*0038*/ 	.byte	0x04, 0x17
        /*003a*/ 	.short	(.L_1769 - .L_1768)
.L_1768:
        /*003c*/ 	.word	0x00000000
        /*0040*/ 	.short	0x0005
        /*0042*/ 	.short	0x0438
        /*0044*/ 	.byte	0x00, 0xf0, 0x61, 0x03


	//----- nvinfo : EIATTR_KPARAM_INFO
	.align		4
.L_1769:
        /*0048*/ 	.byte	0x04, 0x17
        /*004a*/ 	.short	(.L_1771 - .L_1770)
.L_1770:
        /*004c*/ 	.word	0x00000000
        /*0050*/ 	.short	0x0004
        /*0052*/ 	.short	0x0360
        /*0054*/ 	.byte	0x00, 0xf0, 0x61, 0x03


	//----- nvinfo : EIATTR_KPARAM_INFO
	.align		4
.L_1771:
        /*0058*/ 	.byte	0x04, 0x17
        /*005a*/ 	.short	(.L_1773 - .L_1772)
.L_1772:
        /*005c*/ 	.word	0x00000000
        /*0060*/ 	.short	0x0003
        /*0062*/ 	.short	0x0288
        /*0064*/ 	.byte	0x00, 0xf0, 0x61, 0x03


	//----- nvinfo : EIATTR_KPARAM_INFO
	.align		4
.L_1773:
        /*0068*/ 	.byte	0x04, 0x17
        /*006a*/ 	.short	(.L_1775 - .L_1774)
.L_1774:
        /*006c*/ 	.word	0x00000000
        /*0070*/ 	.short	0x0002
        /*0072*/ 	.short	0x01b0
        /*0074*/ 	.byte	0x00, 0xf0, 0x61, 0x03


	//----- nvinfo : EIATTR_KPARAM_INFO
	.align		4
.L_1775:
        /*0078*/ 	.byte	0x04, 0x17
        /*007a*/ 	.short	(.L_1777 - .L_1776)
.L_1776:
        /*007c*/ 	.word	0x00000000
        /*0080*/ 	.short	0x0001
        /*0082*/ 	.short	0x00d8
        /*0084*/ 	.byte	0x00, 0xf0, 0x61, 0x03


	//----- nvinfo : EIATTR_KPARAM_INFO
	.align		4
.L_1777:
        /*0088*/ 	.byte	0x04, 0x17
        /*008a*/ 	.short	(.L_1779 - .L_1778)
.L_1778:
        /*008c*/ 	.word	0x00000000
        /*0090*/ 	.short	0x0000
        /*0092*/ 	.short	0x0000
        /*0094*/ 	.byte	0x00, 0xf0, 0x61, 0x03


	//----- nvinfo : EIATTR_SPARSE_MMA_MASK
	.align		4
.L_1779:
        /*0098*/ 	.byte	0x03, 0x50
        /*009a*/ 	.short	0x0000


	//----- nvinfo : EIATTR_MAXREG_COUNT
	.align		4
        /*009c*/ 	.byte	0x03, 0x1b
        /*009e*/ 	.short	0x0020


	//----- nvinfo : EIATTR_MERCURY_ISA_VERSION
	.align		4
        /*00a0*/ 	.byte	0x03, 0x5f
        /*00a2*/ 	.short	0x0101


	//----- nvinfo : EIATTR_EXIT_INSTR_OFFSETS
	.align		4
        /*00a4*/ 	.byte	0x04, 0x1c
        /*00a6*/ 	.short	(.L_1781 - .L_1780)


	//   ....[0]....
.L_1780:
        /*00a8*/ 	.word	0x00000070


	//   ....[1]....
        /*00ac*/ 	.word	0x000007c0


	//   ....[2]....
        /*00b0*/ 	.word	0x00000e50


	//----- nvinfo : EIATTR_MAX_THREADS
	.align		4
.L_1781:
        /*00b4*/ 	.byte	0x04, 0x05
        /*00b6*/ 	.short	(.L_1783 - .L_1782)
.L_1782:
        /*00b8*/ 	.word	0x00000200
        /*00bc*/ 	.word	0x00000001
        /*00c0*/ 	.word	0x00000001


	//----- nvinfo : EIATTR_CRS_STACK_SIZE
	.align		4
.L_1783:
        /*00c4*/ 	.byte	0x04, 0x1e
        /*00c6*/ 	.short	(.L_1785 - .L_1784)
.L_1784:
        /*00c8*/ 	.word	0x00000000


	//----- nvinfo : EIATTR_CBANK_PARAM_SIZE
	.align		4
.L_1785:
        /*00cc*/ 	.byte	0x03, 0x19
        /*00ce*/ 	.short	0x05f0


	//----- nvinfo : EIATTR_PARAM_CBANK
	.align		4
        /*00d0*/ 	.byte	0x04, 0x0a
        /*00d2*/ 	.short	(.L_1787 - .L_1786)
	.align		4
.L_1786:
        /*00d4*/ 	.word	index@(.nv.constant0._ZN2at6native38_GLOBAL__N__9a469cfd_6_RNN_cu_eca79a6d6kernel18lstm_cell_backwardIffiLi1EEEvNS_4cuda6detail10TensorInfoIT_T1_EES9_S9_S9_S9_S9_S9_S8_S8_)
        /*00d8*/ 	.short	0x0210
        /*00da*/ 	.short	0x05f0


	//----- nvinfo : EIATTR_SW_WAR
	.align		4
.L_1787:
        /*00dc*/ 	.byte	0x04, 0x36
        /*00de*/ 	.short	(.L_1789 - .L_1788)
.L_1788:
        /*00e0*/ 	.word	0x00000008
.L_1789:


//--------------------- .nv.info._ZN2at6native38_GLOBAL__N__9a469cfd_6_RNN_cu_eca79a6d6kernel18lstm_cell_backwardIddlLi2EEEvNS_4cuda6detail10TensorInfoIT_T1_EES9_S9_S9_S9_S9_S9_S8_S8_ --------------------------
	.section	.nv.info._ZN2at6native38_GLOBAL__N__9a469cfd_6_RNN_cu_eca79a6d6kernel18lstm_cell_backwardIddlLi2EEEvNS_4cuda6detail10TensorInfoIT_T1_EES9_S9_S9_S9_S9_S9_S8_S8_,"",@"SHT_CUDA_INFO"
	.sectionflags	@""
	.align	4


	//----- nvinfo : EIATTR_CUDA_API_VERSION
	.align		4
        /*0000*/ 	.byte	0x04, 0x37
        /*0002*/ 	.short	(.L_1791 - .L_1790)
.L_1790:
        /*0004*/ 	.word	0x00000082


	//----- nvinfo : EIATTR_KPARAM_INFO
	.align		4
.L_1791:
        /*0008*/ 	.byte	0x04, 0x17
        /*000a*/ 	.short	(.L_1793 - .L_1792)
.L_1792:
        /*000c*/ 	.word	0x00000000
        /*0010*/ 	.short	0x0008
        /*0012*/ 	.short	0x0b68
        /*0014*/ 	.byte	0x00, 0xf0, 0x21, 0x00


	//----- nvinfo : EIATTR_KPARAM_INFO
	.align		4
.L_1793:
        /*0018*/ 	.byte	0x04, 0x17
        /*001a*/ 	.short	(.L_1795 - .L_1794)
.L_1794:
        /*001c*/ 	.word	0x00000000
        /*0020*/ 	.short	0x0007
        /*0022*/ 	.short	0x0b60
        /*0024*/ 	.byte	0x00, 0xf0, 0x21, 0x00


	//----- nvinfo : EIATTR_KPARAM_INFO
	.align		4
.L_1795:
        /*0028*/ 	.byte	0x04, 0x17
        /*002a*/ 	.short	(.L_1797 - .L_1796)
.L_1796:
        /*002c*/ 	.word	0x00000000
        /*0030*/ 	.short	0x0006
        /*0032*/ 	.short	0x09c0
        /*0034*/ 	.byte	0x00, 0xf0, 0x81, 0x06


	//----- nvinfo : EIATTR_KPARAM_INFO
	.align		4
.L_1797:
        /*0038*/ 	.byte	0x04, 0x17
        /*003a*/ 	.short	(.L_1799 - .L_1798)
.L_1798:
        /*003c*/ 	.word	0x00000000
        /*0040*/ 	.short	0x0005
        /*0042*/ 	.short	0x0820
        /*0044*/ 	.byte	0x00, 0xf0, 0x81, 0x06


	//----- nvinfo : EIATTR_KPARAM_INFO
	.align		4
.L_1799:
        /*0048*/ 	.byte	0x04, 0x17
        /*004a*/ 	.short	(.L_1801 - .L_1800)
.L_1800:
        /*004c*/ 	.word	0x00000000
        /*0050*/ 	.short	0x0004
        /*0052*/ 	.short	0x0680
        /*0054*/ 	.byte	0x00, 0xf0, 0x81, 0x06


	//----- nvinfo : EIATTR_KPARAM_INFO
	.align		4
.L_1801:
        /*0058*/ 	.byte	0x04, 0x17
        /*005a*/ 	.short	(.L_1803 - .L_1802)
.L_1802:
        /*005c*/ 	.word	0x00000000
        /*0060*/ 	.short	0x0003
        /*0062*/ 	.short	0x04e0
        /*0064*/ 	.byte	0x00, 0xf0, 0x81, 0x06


	//----- nvinfo : EIATTR_KPARAM_INFO
	.align		4
.L_1803:
        /*0068*/ 	.byte	0x04, 0x17
        /*006a*/ 	.short	(.L_1805 - .L_1804)
.L_1804:
        /*006c*/ 	.word	0x00000000
        /*0070*/ 	.short	0x0002
        /*0072*/ 	.short	0x0340
        /*0074*/ 	.byte	0x00, 0xf0, 0x81, 0x06


	//----- nvinfo : EIATTR_KPARAM_INFO
	.align		4
.L_1805:
        /*0078*/ 	.byte	0x04, 0x17
        /*007a*/ 	.short	(.L_1807 - .L_1806)
.L_1806:
        /*007c*/ 	.word	0x00000000
        /*0080*/ 	.short	0x0001
        /*0082*/ 	.short	0x01a0
        /*0084*/ 	.byte	0x00, 0xf0, 0x81, 0x06


	//----- nvinfo : EIATTR_KPARAM_INFO
	.align		4
.L_1807:
        /*0088*/ 	.byte	0x04, 0x17
        /*008a*/ 	.short	(.L_1809 - .L_1808)
.L_1808:
        /*008c*/ 	.word	0x00000000
        /*0090*/ 	.short	0x0000
        /*0092*/ 	.short	0x0000
        /*0094*/ 	.byte	0x00, 0xf0, 0x81, 0x06


	//----- nvinfo : EIATTR_SPARSE_MMA_MASK
	.align		4
.L_1809:
        /*0098*/ 	.byte	0x03, 0x50
        /*009a*/ 	.short	0x0000


	//----- nvinfo : EIATTR_MAXREG_COUNT
	.align		4
        /*009c*/ 	.byte	0x03, 0x1b
        /*009e*/ 	.short	0x0020


	//----- nvinfo : EIATTR_ANNOTATIONS
	.align		4
        /*00a0*/ 	.byte	0x04, 0x55
        /*00a2*/ 	.short	(.L_1811 - .L_1810)


	//   ....[0]....
.L_1810:
        /* <DEDUP_REMOVED lines=12> */


	//----- nvinfo : EIATTR_MERCURY_ISA_VERSION
	.align		4
.L_1811:
        /*014c*/ 	.byte	0x03, 0x5f
        /*014e*/ 	.short	0x0101


	//----- nvinfo : EIATTR_EXIT_INSTR_OFFSETS
	.align		4
        /*0150*/ 	.byte	0x04, 0x1c
        /*0152*/ 	.short	(.L_1813 - .L_1812)


	//   ....[0]....
.L_1812:
        /*0154*/ 	.word	0x00000090


	//   ....[1]....
        /*0158*/ 	.word	0x00003ea0


	//----- nvinfo : EIATTR_MAX_THREADS
	.align		4
.L_1813:
        /*015c*/ 	.byte	0x04, 0x05
        /*015e*/ 	.short	(.L_1815 - .L_1814)
.L_1814:
        /*0160*/ 	.word	0x00000200
        /*0164*/ 	.word	0x00000001
        /*0168*/ 	.word	0x00000001


	//----- nvinfo : EIATTR_CRS_STACK_SIZE
	.align		4
.L_1815:
        /*016c*/ 	.byte	0x04, 0x1e
        /*016e*/ 	.short	(.L_1817 - .L_1816)
.L_1816:
        /*0170*/ 	.word	0x00000000


	//----- nvinfo : EIATTR_CBANK_PARAM_SIZE
	.align		4
.L_1817:
        /*0174*/ 	.byte	0x03, 0x19
        /*0176*/ 	.short	0x0b70


	//----- nvinfo : EIATTR_PARAM_CBANK
	.align		4
        /*0178*/ 	.byte	0x04, 0x0a
        /*017a*/ 	.short	(.L_1819 - .L_1818)
	.align		4
.L_1818:
        /*017c*/ 	.word	index@(.nv.constant0._ZN2at6native38_GLOBAL__N__9a469cfd_6_RNN_cu_eca79a6d6kernel18lstm_cell_backwardIddlLi2EEEvNS_4cuda6detail10TensorInfoIT_T1_EES9_S9_S9_S9_S9_S9_S8_S8_)
        /*0180*/ 	.short	0x0210
        /*0182*/ 	.short	0x0b70


	//----- nvinfo : EIATTR_SW_WAR
	.align		4
.L_1819:
        /*0184*/ 	.byte	0x04, 0x36
        /*0186*/ 	.short	(.L_1821 - .L_1820)
.L_1820:
        /*0188*/ 	.word	0x00000008
.L_1821:


//--------------------- .nv.info._ZN2at6native38_GLOBAL__N__9a469cfd_6_RNN_cu_eca79a6d6kernel18lstm_cell_backwardIddlLi1EEEvNS_4cuda6detail10TensorInfoIT_T1_EES9_S9_S9_S9_S9_S9_S8_S8_ --------------------------
	.section	.nv.info._ZN2at6native38_GLOBAL__N__9a469cfd_6_RNN_cu_eca79a6d6kernel18lstm_cell_backwardIddlLi1EEEvNS_4cuda6detail10TensorInfoIT_T1_EES9_S9_S9_S9_S9_S9_S8_S8_,"",@"SHT_CUDA_INFO"
	.sectionflags	@""
	.align	4


	//----- nvinfo : EIATTR_CUDA_API_VERSION
	.align		4
        /*0000*/ 	.byte	0x04, 0x37
        /*0002*/ 	.short	(.L_1823 - .L_1822)
.L_1822:
        /*0004*/ 	.word	0x00000082


	//----- nvinfo : EIATTR_KPARAM_INFO
	.align		4
.L_1823:
        /*0008*/ 	.byte	0x04, 0x17
        /*000a*/ 	.short	(.L_1825 - .L_1824)
.L_1824:
        /*000c*/ 	.word	0x00000000
        /*0010*/ 	.short	0x0008
        /*0012*/ 	.short	0x0b68
        /*0014*/ 	.byte	0x00, 0xf0, 0x21, 0x00


	//----- nvinfo : EIATTR_KPARAM_INFO
	.align		4
.L_1825:
        /*0018*/ 	.byte	0x04, 0x17
        /*001a*/ 	.short	(.L_1827 - .L_1826)
.L_1826:
        /*001c*/ 	.word	0x00000000
        /*0020*/ 	.short	0x0007
        /*0022*/ 	.short	0x0b60
        /*0024*/ 	.byte	0x00, 0xf0, 0x21, 0x00


	//----- nvinfo : EIATTR_KPARAM_INFO
	.align		4
.L_1827:
        /*0028*/ 	.byte	0x04, 0x17
        /*002a*/ 	.short	(.L_1829 - .L_1828)
.L_1828:
        /*002c*/ 	.word	0x00000000
        /*0030*/ 	.short	0x0006
        /*0032*/ 	.short	0x09c0
        /*0034*/ 	.byte	0x00, 0xf0, 0x81, 0x06


	//----- nvinfo : EIATTR_KPARAM_INFO
	.align		4
.L_1829:
        /*0038*/ 	.byte	0x04, 0x17
        /*003a*/ 	.short	(.L_1831 - .L_1830)
.L_1830:
        /*003c*/ 	.word	0x00000000
        /*0040*/ 	.short	0x0005
        /*0042*/ 	.short	0x0820
        /*0044*/ 	.byte	0x00, 0xf0, 0x81, 0x06


	//----- nvinfo : EIATTR_KPARAM_INFO
	.align		4
.L_1831:
        /*0048*/ 	.byte	0x04, 0x17
        /*004a*/ 	.short	(.L_1833 - .L_1832)
.L_1832:
        /*004c*/ 	.word	0x00000000
        /*0050*/ 	.short	0x0004
        /*0052*/ 	.short	0x0680
        /*0054*/ 	.byte	0x00, 0xf0, 0x81, 0x06


	//----- nvinfo : EIATTR_KPARAM_INFO
	.align		4
.L_1833:
        /*0058*/ 	.byte	0x04, 0x17
        /*005a*/ 	.short	(.L_1835 - .L_1834)
.L_1834:
        /*005c*/ 	.word	0x00000000
        /*0060*/ 	.short	0x0003
        /*0062*/ 	.short	0x04e0
        /*0064*/ 	.byte	0x00, 0xf0, 0x81, 0x06


	//----- nvinfo : EIATTR_KPARAM_INFO
	.align		4
.L_1835:
        /*0068*/ 	.byte	0x04, 0x17
        /*006a*/ 	.short	(.L_1837 - .L_1836)
.L_1836:
        /*006c*/ 	.word	0x00000000
        /*0070*/ 	.short	0x0002
        /*0072*/ 	.short	0x0340
        /*0074*/ 	.byte	0x00, 0xf0, 0x81, 0x06


	//----- nvinfo : EIATTR_KPARAM_INFO
	.align		4
.L_1837:
        /*0078*/ 	.byte	0x04, 0x17
        /*007a*/ 	.short	(.L_1839 - .L_1838)
.L_1838:
        /*007c*/ 	.word	0x00000000
        /*0080*/ 	.short	0x0001
        /*0082*/ 	.short	0x01a0
        /*0084*/ 	.byte	0x00, 0xf0, 0x81, 0x06


	//----- nvinfo : EIATTR_KPARAM_INFO
	.align		4
.L_1839:
        /*0088*/ 	.byte	0x04, 0x17
        /*008a*/ 	.short	(.L_1841 - .L_1840)
.L_1840:
        /*008c*/ 	.word	0x00000000
        /*0090*/ 	.short	0x0000
        /*0092*/ 	.short	0x0000
        /*0094*/ 	.byte	0x00, 0xf0, 0x81, 0x06


	//----- nvinfo : EIATTR_SPARSE_MMA_MASK
	.align		4
.L_1841:
        /*0098*/ 	.byte	0x03, 0x50
        /*009a*/ 	.short	0x0000


	//----- nvinfo : EIATTR_MAXREG_COUNT
	.align		4
        /*009c*/ 	.byte	0x03, 0x1b
        /*009e*/ 	.short	0x0020


	//----- nvinfo : EIATTR_ANNOTATIONS
	.align		4
        /*00a0*/ 	.byte	0x04, 0x55
        /*00a2*/ 	.short	(.L_1843 - .L_1842)


	//   ....[0]....
.L_1842:
        /* <DEDUP_REMOVED lines=35> */


	//----- nvinfo : EIATTR_MERCURY_ISA_VERSION
	.align		4
.L_1843:
        /*02c4*/ 	.byte	0x03, 0x5f
        /*02c6*/ 	.short	0x0101


	//----- nvinfo : EIATTR_EXIT_INSTR_OFFSETS
	.align		4
        /*02c8*/ 	.byte	0x04, 0x1c
        /*02ca*/ 	.short	(.L_1845 - .L_1844)


	//   ....[0]....
.L_1844:
        /*02cc*/ 	.word	0x00000090


	//   ....[1]....
        /*02d0*/ 	.word	0x000017c0


	//   ....[2]....
        /*02d4*/ 	.word	0x00002ca0


	//----- nvinfo : EIATTR_MAX_THREADS
	.align		4
.L_1845:
        /*02d8*/ 	.byte	0x04, 0x05
        /*02da*/ 	.short	(.L_1847 - .L_1846)
.L_1846:
        /*02dc*/ 	.word	0x00000200
        /*02e0*/ 	.word	0x00000001
        /*02e4*/ 	.word	0x00000001


	//----- nvinfo : EIATTR_CRS_STACK_SIZE
	.align		4
.L_1847:
        /*02e8*/ 	.byte	0x04, 0x1e
        /*02ea*/ 	.short	(.L_1849 - .L_1848)
.L_1848:
        /*02ec*/ 	.word	0x00000000


	//----- nvinfo : EIATTR_CBANK_PARAM_SIZE
	.align		4
.L_1849:
        /*02f0*/ 	.byte	0x03, 0x19
        /*02f2*/ 	.short	0x0b70


	//----- nvinfo : EIATTR_PARAM_CBANK
	.align		4
        /*02f4*/ 	.byte	0x04, 0x0a
        /*02f6*/ 	.short	(.L_1851 - .L_1850)
	.align		4
.L_1850:
        /*02f8*/ 	.word	index@(.nv.constant0._ZN2at6native38_GLOBAL__N__9a469cfd_6_RNN_cu_eca79a6d6kernel18lstm_cell_backwardIddlLi1EEEvNS_4cuda6detail10TensorInfoIT_T1_EES9_S9_S9_S9_S9_S9_S8_S8_)
        /*02fc*/ 	.short	0x0210
        /*02fe*/ 	.short	0x0b70


	//----- nvinfo : EIATTR_SW_WAR
	.align		4
.L_1851:
        /*0300*/ 	.byte	0x04, 0x36
        /*0302*/ 	.short	(.L_1853 - .L_1852)
.L_1852:
        /*0304*/ 	.word	0x00000008
.L_1853:


//--------------------- .nv.info._ZN2at6native38_GLOBAL__N__9a469cfd_6_RNN_cu_eca79a6d6kernel18lstm_cell_backwardIddiLi2EEEvNS_4cuda6detail10TensorInfoIT_T1_EES9_S9_S9_S9_S9_S9_S8_S8_ --------------------------
	.section	.nv.info._ZN2at6native38_GLOBAL__N__9a469cfd_6_RNN_cu_eca79a6d6kernel18lstm_cell_backwardIddiLi2EEEvNS_4cuda6detail10TensorInfoIT_T1_EES9_S9_S9_S9_S9_S9_S8_S8_,"",@"SHT_CUDA_INFO"
	.sectionflags	@""
	.align	4


	//----- nvinfo : EIATTR_CUDA_API_VERSION
	.align		4
        /*0000*/ 	.byte	0x04, 0x37
        /*0002*/ 	.short	(.L_1855 - .L_1854)
.L_1854:
        /*0004*/ 	.word	0x00000082


	//----- nvinfo : EIATTR_KPARAM_INFO
	.align		4
.L_1855:
        /*0008*/ 	.byte	0x04, 0x17
        /*000a*/ 	.short	(.L_1857 - .L_1856)
.L_1856:
        /*000c*/ 	.word	0x00000000
        /*0010*/ 	.short	0x0008
        /*0012*/ 	.short	0x05ec
        /*0014*/ 	.byte	0x00, 0xf0, 0x11, 0x00


	//----- nvinfo : EIATTR_KPARAM_INFO
	.align		4
.L_1857:
        /*0018*/ 	.byte	0x04, 0x17
        /*001a*/ 	.short	(.L_1859 - .L_1858)
.L_1858:
        /*001c*/ 	.word	0x00000000
        /*0020*/ 	.short	0x0007
        /*0022*/ 	.short	0x05e8
        /*0024*/ 	.byte	0x00, 0xf0, 0x11, 0x00


	//----- nvinfo : EIATTR_KPARAM_INFO
	.align		4
.L_1859:
        /*0028*/ 	.byte	0x04, 0x17
        /*002a*/ 	.short	(.L_1861 - .L_1860)
.L_1860:
        /*002c*/ 	.word	0x00000000
        /*0030*/ 	.short	0x0006
        /*0032*/ 	.short	0x0510
        /*0034*/ 	.byte	0x00, 0xf0, 0x61, 0x03


	//----- nvinfo : EIATTR_KPARAM_INFO
	.align		4
.L_1861:
        /*0038*/ 	.byte	0x04, 0x17
        /*003a*/ 	.short	(.L_1863 - .L_1862)
.L_1862:
        /*003c*/ 	.word	0x00000000
        /*0040*/ 	.short	0x0005
        /*0042*/ 	.short	0x0438
        /*0044*/ 	.byte	0x00, 0xf0, 0x61, 0x03


	//----- nvinfo : EIATTR_KPARAM_INFO
	.align		4
.L_1863:
        /*0048*/ 	.byte	0x04, 0x17
        /*004a*/ 	.short	(.L_1865 - .L_1864)
.L_1864:
        /*004c*/ 	.word	0x00000000
        /*0050*/ 	.short	0x0004
        /*0052*/ 	.short	0x0360
        /*0054*/ 	.byte	0x00, 0xf0, 0x61, 0x03


	//----- nvinfo : EIATTR_KPARAM_INFO
	.align		4
.L_1865:
        /*0058*/ 	.byte	0x04, 0x17
        /*005a*/ 	.short	(.L_1867 - .L_1866)
.L_1866:
        /*005c*/ 	.word	0x00000000
        /*0060*/ 	.short	0x0003
        /*0062*/ 	.short	0x0288
        /*0064*/ 	.byte	0x00, 0xf0, 0x61, 0x03


	//----- nvinfo : EIATTR_KPARAM_INFO
	.align		4
.L_1867:
        /*0068*/ 	.byte	0x04, 0x17
        /*006a*/ 	.short	(.L_1869 - .L_1868)
.L_1868:
        /*006c*/ 	.word	0x00000000
        /*0070*/ 	.short	0x0002
        /*0072*/ 	.short	0x01b0
        /*0074*/ 	.byte	0x00, 0xf0, 0x61, 0x03


	//----- nvinfo : EIATTR_KPARAM_INFO
	.align		4
.L_1869:
        /*0078*/ 	.byte	0x04, 0x17
        /*007a*/ 	.short	(.L_1871 - .L_1870)
.L_1870:
        /*007c*/ 	.word	0x00000000
        /*0080*/ 	.short	0x0001
        /*0082*/ 	.short	0x00d8
        /*0084*/ 	.byte	0x00, 0xf0, 0x61, 0x03


	//----- nvinfo : EIATTR_KPARAM_INFO
	.align		4
.L_1871:
        /*0088*/ 	.byte	0x04, 0x17
        /*008a*/ 	.short	(.L_1873 - .L_1872)
.L_1872:
        /*008c*/ 	.word	0x00000000
        /*0090*/ 	.short	0x0000
        /*0092*/ 	.short	0x0000
        /*0094*/ 	.byte	0x00, 0xf0, 0x61, 0x03


	//----- nvinfo : EIATTR_SPARSE_MMA_MASK
	.align		4
.L_1873:
        /*0098*/ 	.byte	0x03, 0x50
        /*009a*/ 	.short	0x0000


	//----- nvinfo : EIATTR_MAXREG_COUNT
	.align		4
        /*009c*/ 	.byte	0x03, 0x1b
        /*009e*/ 	.short	0x0020


	//----- nvinfo : EIATTR_ANNOTATIONS
	.align		4
        /*00a0*/ 	.byte	0x04, 0x55
        /*00a2*/ 	.short	(.L_1875 - .L_1874)


	//   ....[0]....
.L_1874:
        /*00a4*/ 	.word	0x00000001
        /*00a8*/ 	.byte	0x70, 0x02, 0x00, 0x00, 0x01, 0x00, 0x00, 0x00, 0x80, 0x02, 0x00, 0x00, 0x01, 0x00, 0x00, 0x00
        /*00b8*/ 	.byte	0x50, 0x0e, 0x00, 0x00, 0x01, 0x00, 0x00, 0x00, 0x80, 0x14, 0x00, 0x00, 0x01, 0x00, 0x00, 0x00
        /*00c8*/ 	.byte	0x90, 0x1f, 0x00, 0x00, 0x01, 0x00, 0x00, 0x00, 0x30, 0x20, 0x00, 0x00


	//----- nvinfo : EIATTR_MERCURY_ISA_VERSION
	.align		4
.L_1875:
        /*00d4*/ 	.byte	0x03, 0x5f
        /*00d6*/ 	.short	0x0101


	//----- nvinfo : EIATTR_EXIT_INSTR_OFFSETS
	.align		4
        /*00d8*/ 	.byte	0x04, 0x1c
        /*00da*/ 	.short	(.L_1877 - .L_1876)


	//   ....[0]....
.L_1876:
        /*00dc*/ 	.word	0x00000080


	//   ....[1]....
        /*00e0*/ 	.word	0x00002190


	//----- nvinfo : EIATTR_MAX_THREADS
	.align		4
.L_1877:
        /*00e4*/ 	.byte	0x04, 0x05
        /*00e6*/ 	.short	(.L_1879 - .L_1878)
.L_1878:
        /*00e8*/ 	.word	0x00000200
        /*00ec*/ 	.word	0x00000001
        /*00f0*/ 	.word	0x00000001


	//----- nvinfo : EIATTR_CRS_STACK_SIZE
	.align		4
.L_1879:
        /*00f4*/ 	.byte	0x04, 0x1e
        /*00f6*/ 	.short	(.L_1881 - .L_1880)
.L_1880:
        /*00f8*/ 	.word	0x00000000


	//----- nvinfo : EIATTR_CBANK_PARAM_SIZE
	.align		4
.L_1881:
        /*00fc*/ 	.byte	0x03, 0x19
        /*00fe*/ 	.short	0x05f0


	//----- nvinfo : EIATTR_PARAM_CBANK
	.align		4
        /*0100*/ 	.byte	0x04, 0x0a
        /*0102*/ 	.short	(.L_1883 - .L_1882)
	.align		4
.L_1882:
        /*0104*/ 	.word	index@(.nv.constant0._ZN2at6native38_GLOBAL__N__9a469cfd_6_RNN_cu_eca79a6d6kernel18lstm_cell_backwardIddiLi2EEEvNS_4cuda6detail10TensorInfoIT_T1_EES9_S9_S9_S9_S9_S9_S8_S8_)
        /*0108*/ 	.short	0x0210
        /*010a*/ 	.short	0x05f0


	//----- nvinfo : EIATTR_SW_WAR
	.align		4
.L_1883:
        /*010c*/ 	.byte	0x04, 0x36
        /*010e*/ 	.short	(.L_1885 - .L_1884)
.L_1884:
        /*0110*/ 	.word	0x00000008
.L_1885:


//--------------------- .nv.info._ZN2at6native38_GLOBAL__N__9a469cfd_6_RNN_cu_eca79a6d6kernel18lstm_cell_backwardIddiLi1EEEvNS_4cuda6detail10TensorInfoIT_T1_EES9_S9_S9_S9_S9_S9_S8_S8_ --------------------------
	.section	.nv.info._ZN2at6native38_GLOBAL__N__9a469cfd_6_RNN_cu_eca79a6d6kernel18lstm_cell_backwardIddiLi1EEEvNS_4cuda6detail10TensorInfoIT_T1_EES9_S9_S9_S9_S9_S9_S8_S8_,"",@"SHT_CUDA_INFO"
	.sectionflags	@""
	.align	4


	//----- nvinfo : EIATTR_CUDA_API_VERSION
	.align		4
        /*0000*/ 	.byte	0x04, 0x37
        /*0002*/ 	.short	(.L_1887 - .L_1886)
.L_1886:
        /*0004*/ 	.word	0x00000082


	//----- nvinfo : EIATTR_KPARAM_INFO
	.align		4
.L_1887:
        /*0008*/ 	.byte	0x04, 0x17
        /*000a*/ 	.short	(.L_1889 - .L_1888)
.L_1888:
        /*000c*/ 	.word	0x00000000
        /*0010*/ 	.short	0x0008
        /*0012*/ 	.short	0x05ec
        /*0014*/ 	.byte	0x00, 0xf0, 0x11, 0x00


	//----- nvinfo : EIATTR_KPARAM_INFO
	.align		4
.L_1889:
        /*0018*/ 	.byte	0x04, 0x17
        /*001a*/ 	.short	(.L_1891 - .L_1890)
.L_1890:
        /*001c*/ 	.word	0x00000000
        /*0020*/ 	.short	0x0007
        /*0022*/ 	.short	0x05e8
        /*0024*/ 	.byte	0x00, 0xf0, 0x11, 0x00


	//----- nvinfo : EIATTR_KPARAM_INFO
	.align		4
.L_1891:
        /*0028*/ 	.byte	0x04, 0x17
        /*002a*/ 	.short	(.L_1893 - .L_1892)
.L_1892:
        /*002c*/ 	.word	0x00000000
        /*0030*/ 	.short	0x0006
        /*0032*/ 	.short	0x0510
        /*0034*/ 	.byte	0x00, 0xf0, 0x61, 0x03


	//----- nvinfo : EIATTR_KPARAM_INFO
	.align		4
.L_1893:
        /*0038*/ 	.byte	0x04, 0x17
        /*003a*/ 	.short	(.L_1895 - .L_1894)
.L_1894:
        /*003c*/ 	.word	0x00000000
        /*0040*/ 	.short	0x0005
        /*0042*/ 	.short	0x0438
        /*0044*/ 	.byte	0x00, 0xf0, 0x61, 0x03


	//----- nvinfo : EIATTR_KPARAM_INFO
	.align		4
.L_1895:
        /*0048*/ 	.byte	0x04, 0x17
        /*004a*/ 	.short	(.L_1897 - .L_1896)
.L_1896:
        /*004c*/ 	.word	0x00000000
        /*0050*/ 	.short	0x0004
        /*0052*/ 	.short	0x0360
        /*0054*/ 	.byte	0x00, 0xf0, 0x61, 0x03


	//----- nvinfo : EIATTR_KPARAM_INFO
	.align		4
.L_1897:
        /*0058*/ 	.byte	0x04, 0x17
        /*005a*/ 	.short	(.L_1899 - .L_1898)
.L_1898:
        /*005c*/ 	.word	0x00000000
        /*0060*/ 	.short	0x0003
        /*0062*/ 	.short	0x0288
        /*0064*/ 	.byte	0x00, 0xf0, 0x61, 0x03


	//----- nvinfo : EIATTR_KPARAM_INFO
	.align		4
.L_1899:
        /*0068*/ 	.byte	0x04, 0x17
        /*006a*/ 	.short	(.L_1901 - .L_1900)
.L_1900:
        /*006c*/ 	.word	0x00000000
        /*0070*/ 	.short	0x0002
        /*0072*/ 	.short	0x01b0
        /*0074*/ 	.byte	0x00, 0xf0, 0x61, 0x03


	//----- nvinfo : EIATTR_KPARAM_INFO
	.align		4
.L_1901:
        /*0078*/ 	.byte	0x04, 0x17
        /*007a*/ 	.short	(.L_1903 - .L_1902)
.L_1902:
        /*007c*/ 	.word	0x00000000
        /*0080*/ 	.short	0x0001
        /*0082*/ 	.short	0x00d8
        /*0084*/ 	.byte	0x00, 0xf0, 0x61, 0x03


	//----- nvinfo : EIATTR_KPARAM_INFO
	.align		4
.L_1903:
        /*0088*/ 	.byte	0x04, 0x17
        /*008a*/ 	.short	(.L_1905 - .L_1904)
.L_1904:
        /*008c*/ 	.word	0x00000000
        /*0090*/ 	.short	0x0000
        /*0092*/ 	.short	0x0000
        /*0094*/ 	.byte	0x00, 0xf0, 0x61, 0x03


	//----- nvinfo : EIATTR_SPARSE_MMA_MASK
	.align		4
.L_1905:
        /*0098*/ 	.byte	0x03, 0x50
        /*009a*/ 	.short	0x0000


	//----- nvinfo : EIATTR_MAXREG_COUNT
	.align		4
        /*009c*/ 	.byte	0x03, 0x1b
        /*009e*/ 	.short	0x0020


	//----- nvinfo : EIATTR_MERCURY_ISA_VERSION
	.align		4
        /*00a0*/ 	.byte	0x03, 0x5f
        /*00a2*/ 	.short	0x0101


	//----- nvinfo : EIATTR_EXIT_INSTR_OFFSETS
	.align		4
        /*00a4*/ 	.byte	0x04, 0x1c
        /*00a6*/ 	.short	(.L_1907 - .L_1906)


	//   ....[0]....
.L_1906:
        /*00a8*/ 	.word	0x00000070


	//   ....[1]....
        /*00ac*/ 	.word	0x00000e50


	//   ....[2]....
        /*00b0*/ 	.word	0x00001b90


	//----- nvinfo : EIATTR_MAX_THREADS
	.align		4
.L_1907:
        /*00b4*/ 	.byte	0x04, 0x05
        /*00b6*/ 	.short	(.L_1909 - .L_1908)
.L_1908:
        /*00b8*/ 	.word	0x00000200
        /*00bc*/ 	.word	0x00000001
        /*00c0*/ 	.word	0x00000001


	//----- nvinfo : EIATTR_CRS_STACK_SIZE
	.align		4
.L_1909:
        /*00c4*/ 	.byte	0x04, 0x1e
        /*00c6*/ 	.short	(.L_1911 - .L_1910)
.L_1910:
        /*00c8*/ 	.word	0x00000000


	//----- nvinfo : EIATTR_CBANK_PARAM_SIZE
	.align		4
.L_1911:
        /*00cc*/ 	.byte	0x03, 0x19
        /*00ce*/ 	.short	0x05f0


	//----- nvinfo : EIATTR_PARAM_CBANK
	.align		4
        /*00d0*/ 	.byte	0x04, 0x0a
        /*00d2*/ 	.short	(.L_1913 - .L_1912)
	.align		4
.L_1912:
        /*00d4*/ 	.word	index@(.nv.constant0._ZN2at6native38_GLOBAL__N__9a469cfd_6_RNN_cu_eca79a6d6kernel18lstm_cell_backwardIddiLi1EEEvNS_4cuda6detail10TensorInfoIT_T1_EES9_S9_S9_S9_S9_S9_S8_S8_)
        /*00d8*/ 	.short	0x0210
        /*00da*/ 	.short	0x05f0


	//----- nvinfo : EIATTR_SW_WAR
	.align		4
.L_1913:
        /*00dc*/ 	.byte	0x04, 0x36
        /*00de*/ 	.short	(.L_1915 - .L_1914)
.L_1914:
        /*00e0*/ 	.word	0x00000008
.L_1915:


//--------------------- .nv.info._ZN2at6native38_GLOBAL__N__9a469cfd_6_RNN_cu_eca79a6d6kernel17lstm_cell_forwardIN3c108BFloat16EflLi2EEEvNS_4cuda6detail10TensorInfoIT_T1_EESB_SB_SB_SB_SB_SB_SB_SA_SA_ --------------------------
	.section	.nv.info._ZN2at6native38_GLOBAL__N__9a469cfd_6_RNN_cu_eca79a6d6kernel17lstm_cell_forwardIN3c108BFloat16EflLi2EEEvNS_4cuda6detail10TensorInfoIT_T1_EESB_SB_SB_SB_SB_SB_SB_SA_SA_,"",@"SHT_CUDA_INFO"
	.sectionflags	@""
	.align	4


	//----- nvinfo : EIATTR_CUDA_API_VERSION
	.align		4
        /*0000*/ 	.byte	0x04, 0x37
        /*0002*/ 	.short	(.L_1917 - .L_1916)
.L_1916:
        /*0004*/ 	.word	0x00000082


	//----- nvinfo : EIATTR_KPARAM_INFO
	.align		4
.L_1917:
        /*0008*/ 	.byte	0x04, 0x17
        /*000a*/ 	.short	(.L_1919 - .L_1918)
.L_1918:
        /*000c*/ 	.word	0x00000000
        /*0010*/ 	.short	0x0009
        /*0012*/ 	.short	0x0d08
        /*0014*/ 	.byte	0x00, 0xf0, 0x21, 0x00


	//----- nvinfo : EIATTR_KPARAM_INFO
	.align		4
.L_1919:
        /*0018*/ 	.byte	0x04, 0x17
        /*001a*/ 	.short	(.L_1921 - .L_1920)
.L_1920:
        /*001c*/ 	.word	0x00000000
        /*0020*/ 	.short	0x0008
        /*0022*/ 	.short	0x0d00
        /*0024*/ 	.byte	0x00, 0xf0, 0x21, 0x00


	//----- nvinfo : EIATTR_KPARAM_INFO
	.align		4
.L_1921:
        /*0028*/ 	.byte	0x04, 0x17
        /*002a*/ 	.short	(.L_1923 - .L_1922)
.L_1922:
        /*002c*/ 	.word	0x00000000
        /*0030*/ 	.short	0x0007
        /*0032*/ 	.short	0x0b60
        /*0034*/ 	.byte	0x00, 0xf0, 0x81, 0x06


	//----- nvinfo : EIATTR_KPARAM_INFO
	.align		4
.L_1923:
        /*0038*/ 	.byte	0x04, 0x17
        /*003a*/ 	.short	(.L_1925 - .L_1924)
.L_1924:
        /*003c*/ 	.word	0x00000000
        /*0040*/ 	.short	0x0006
        /*0042*/ 	.short	0x09c0
        /*0044*/ 	.byte	0x00, 0xf0, 0x81, 0x06


	//----- nvinfo : EIATTR_KPARAM_INFO
	.align		4
.L_1925:
        /*0048*/ 	.byte	0x04, 0x17
        /*004a*/ 	.short	(.L_1927 - .L_1926)
.L_1926:
        /*004c*/ 	.word	0x00000000
        /*0050*/ 	.short	0x0005
        /*0052*/ 	.short	0x0820
        /*0054*/ 	.byte	0x00, 0xf0, 0x81, 0x06


	//----- nvinfo : EIATTR_KPARAM_INFO
	.align		4
.L_1927:
        /*0058*/ 	.byte	0x04, 0x17
        /*005a*/ 	.short	(.L_1929 - .L_1928)
.L_1928:
        /*005c*/ 	.word	0x00000000
        /*0060*/ 	.short	0x0004
        /*0062*/ 	.short	0x0680
        /*0064*/ 	.byte	0x00, 0xf0, 0x81, 0x06


	//----- nvinfo : EIATTR_KPARAM_INFO
	.align		4
.L_1929:
        /*0068*/ 	.byte	0x04, 0x17
        /*006a*/ 	.short	(.L_1931 - .L_1930)
.L_1930:
        /*006c*/ 	.word	0x00000000
        /*0070*/ 	.short	0x0003
        /*0072*/ 	.short	0x04e0
        /*0074*/ 	.byte	0x00, 0xf0, 0x81, 0x06


	//----- nvinfo : EIATTR_KPARAM_INFO
	.align		4
.L_1931:
        /*0078*/ 	.byte	0x04, 0x17
        /*007a*/ 	.short	(.L_1933 - .L_1932)
.L_1932:
        /*007c*/ 	.word	0x00000000
        /*0080*/ 	.short	0x0002
        /*0082*/ 	.short	0x0340
        /*0084*/ 	.byte	0x00, 0xf0, 0x81, 0x06


	//----- nvinfo : EIATTR_KPARAM_INFO
	.align		4
.L_1933:
        /*0088*/ 	.byte	0x04, 0x17
        /*008a*/ 	.short	(.L_1935 - .L_1934)
.L_1934:
        /*008c*/ 	.word	0x00000000
        /*0090*/ 	.short	0x0001
        /*0092*/ 	.short	0x01a0
        /*0094*/ 	.byte	0x00, 0xf0, 0x81, 0x06


	//----- nvinfo : EIATTR_KPARAM_INFO
	.align		4
.L_1935:
        /*0098*/ 	.byte	0x04, 0x17
        /*009a*/ 	.short	(.L_1937 - .L_1936)
.L_1936:
        /*009c*/ 	.word	0x00000000
        /*00a0*/ 	.short	0x0000
        /*00a2*/ 	.short	0x0000
        /*00a4*/ 	.byte	0x00, 0xf0, 0x81, 0x06


	//----- nvinfo : EIATTR_SPARSE_MMA_MASK
	.align		4
.L_1937:
        /*00a8*/ 	.byte	0x03, 0x50
        /*00aa*/ 	.short	0x0000


	//----- nvinfo : EIATTR_MAXREG_COUNT
	.align		4
        /*00ac*/ 	.byte	0x03, 0x1b
        /*00ae*/ 	.short	0x0020


	//----- nvinfo : EIATTR_ANNOTATIONS
	.align		4
        /*00b0*/ 	.byte	0x04, 0x55
        /*00b2*/ 	.short	(.L_1939 - .L_1938)


	//   ....[0]....
.L_1938:
        /* <DEDUP_REMOVED lines=23> */


	//----- nvinfo : EIATTR_MERCURY_ISA_VERSION
	.align		4
.L_1939:
        /*0214*/ 	.byte	0x03, 0x5f
        /*0216*/ 	.short	0x0101


	//----- nvinfo : EIATTR_EXIT_INSTR_OFFSETS
	.align		4
        /*0218*/ 	.byte	0x04, 0x1c
        /*021a*/ 	.short	(.L_1941 - .L_1940)


	//   ....[0]....
.L_1940:
        /*021c*/ 	.word	0x00000090


	//   ....[1]....
        /*0220*/ 	.word	0x00004830


	//----- nvinfo : EIATTR_MAX_THREADS
	.align		4
.L_1941:
        /*0224*/ 	.byte	0x04, 0x05
        /*0226*/ 	.short	(.L_1943 - .L_1942)
.L_1942:
        /*0228*/ 	.word	0x00000200
        /*022c*/ 	.word	0x00000001
        /*0230*/ 	.word	0x00000001


	//----- nvinfo : EIATTR_CRS_STACK_SIZE
	.align		4
.L_1943:
        /*0234*/ 	.byte	0x04, 0x1e
        /*0236*/ 	.short	(.L_1945 - .L_1944)
.L_1944:
        /*0238*/ 	.word	0x00000000


	//----- nvinfo : EIATTR_CBANK_PARAM_SIZE
	.align		4
.L_1945:
        /*023c*/ 	.byte	0x03, 0x19
        /*023e*/ 	.short	0x0d10


	//----- nvinfo : EIATTR_PARAM_CBANK
	.align		4
        /*0240*/ 	.byte	0x04, 0x0a
        /*0242*/ 	.short	(.L_1947 - .L_1946)
	.align		4
.L_1946:
        /*0244*/ 	.word	index@(.nv.constant0._ZN2at6native38_GLOBAL__N__9a469cfd_6_RNN_cu_eca79a6d6kernel17lstm_cell_forwardIN3c108BFloat16EflLi2EEEvNS_4cuda6detail10TensorInfoIT_T1_EESB_SB_SB_SB_SB_SB_SB_SA_SA_)
        /*0248*/ 	.short	0x0210
        /*024a*/ 	.short	0x0d10


	//----- nvinfo : EIATTR_SW_WAR
	.align		4
.L_1947:
        /*024c*/ 	.byte	0x04, 0x36
        /*024e*/ 	.short	(.L_1949 - .L_1948)
.L_1948:
        /*0250*/ 	.word	0x00000008
.L_1949:


//--------------------- .nv.info._ZN2at6native38_GLOBAL__N__9a469cfd_6_RNN_cu_eca79a6d6kernel17lstm_cell_forwardIN3c108BFloat16EflLi1EEEvNS_4cuda6detail10TensorInfoIT_T1_EESB_SB_SB_SB_SB_SB_SB_SA_SA_ --------------------------
	.section	.nv.info._ZN2at6native38_GLOBAL__N__9a469cfd_6_RNN_cu_eca79a6d6kernel17lstm_cell_forwardIN3c108BFloat16EflLi1EEEvNS_4cuda6detail10TensorInfoIT_T1_EESB_SB_SB_SB_SB_SB_SB_SA_SA_,"",@"SHT_CUDA_INFO"
	.sectionflags	@""
	.align	4


	//----- nvinfo : EIATTR_CUDA_API_VERSION
	.align		4
        /*0000*/ 	.byte	0x04, 0x37
        /*0002*/ 	.short	(.L_1951 - .L_1950)
.L_1950:
        /*0004*/ 	.word	0x00000082


	//----- nvinfo : EIATTR_KPARAM_INFO
	.align		4
.L_1951:
        /*0008*/ 	.byte	0x04, 0x17
        /*000a*/ 	.short	(.L_1953 - .L_1952)
.L_1952:
        /*000c*/ 	.word	0x00000000
        /*0010*/ 	.short	0x0009
        /*0012*/ 	.short	0x0d08
        /*0014*/ 	.byte	0x00, 0xf0, 0x21, 0x00


	//----- nvinfo : EIATTR_KPARAM_INFO
	.align		4
.L_1953:
        /*0018*/ 	.byte	0x04, 0x17
        /*001a*/ 	.short	(.L_1955 - .L_1954)
.L_1954:
        /*001c*/ 	.word	0x00000000
        /*0020*/ 	.short	0x0008
        /*0022*/ 	.short	0x0d00
        /*0024*/ 	.byte	0x00, 0xf0, 0x21, 0x00


	//----- nvinfo : EIATTR_KPARAM_INFO
	.align		4
.L_1955:
        /*0028*/ 	.byte	0x04, 0x17
        /*002a*/ 	.short	(.L_1957 - .L_1956)
.L_1956:
        /*002c*/ 	.word	0x00000000
        /*0030*/ 	.short	0x0007
        /*0032*/ 	.short	0x0b60
        /*0034*/ 	.byte	0x00, 0xf0, 0x81, 0x06


	//----- nvinfo : EIATTR_KPARAM_INFO
	.align		4
.L_1957:
        /*0038*/ 	.byte	0x04, 0x17
        /*003a*/ 	.short	(.L_1959 - .L_1958)
.L_1958:
        /*003c*/ 	.word	0x00000000
        /*0040*/ 	.short	0x0006
        /*0042*/ 	.short	0x09c0
        /*0044*/ 	.byte	0x00, 0xf0, 0x81, 0x06


	//----- nvinfo : EIATTR_KPARAM_INFO
	.align		4
.L_1959:
        /*0048*/ 	.byte	0x04, 0x17
        /*004a*/ 	.short	(.L_1961 - .L_1960)
.L_1960:
        /*004c*/ 	.word	0x00000000
        /*0050*/ 	.short	0x0005
        /*0052*/ 	.short	0x0820
        /*0054*/ 	.byte	0x00, 0xf0, 0x81, 0x06


	//----- nvinfo : EIATTR_KPARAM_INFO
	.align		4
.L_1961:
        /*0058*/ 	.byte	0x04, 0x17
        /*005a*/ 	.short	(.L_1963 - .L_1962)
.L_1962:
        /*005c*/ 	.word	0x00000000
        /*0060*/ 	.short	0x0004
        /*0062*/ 	.short	0x0680
        /*0064*/ 	.byte	0x00, 0xf0, 0x81, 0x06


	//----- nvinfo : EIATTR_KPARAM_INFO
	.align		4
.L_1963:
        /*0068*/ 	.byte	0x04, 0x17
        /*006a*/ 	.short	(.L_1965 - .L_1964)
.L_1964:
        /*006c*/ 	.word	0x00000000
        /*0070*/ 	.short	0x0003
        /*0072*/ 	.short	0x04e0
        /*0074*/ 	.byte	0x00, 0xf0, 0x81, 0x06


	//----- nvinfo : EIATTR_KPARAM_INFO
	.align		4
.L_1965:
        /*0078*/ 	.byte	0x04, 0x17
        /*007a*/ 	.short	(.L_1967 - .L_1966)
.L_1966:
        /*007c*/ 	.word	0x00000000
        /*0080*/ 	.short	0x0002
        /*0082*/ 	.short	0x0340
        /*0084*/ 	.byte	0x00, 0xf0, 0x81, 0x06


	//----- nvinfo : EIATTR_KPARAM_INFO
	.align		4
.L_1967:
        /*0088*/ 	.byte	0x04, 0x17
        /*008a*/ 	.short	(.L_1969 - .L_1968)
.L_1968:
        /*008c*/ 	.word	0x00000000
        /*0090*/ 	.short	0x0001
        /*0092*/ 	.short	0x01a0
        /*0094*/ 	.byte	0x00, 0xf0, 0x81, 0x06


	//----- nvinfo : EIATTR_KPARAM_INFO
	.align		4
.L_1969:
        /*0098*/ 	.byte	0x04, 0x17
        /*009a*/ 	.short	(.L_1971 - .L_1970)
.L_1970:
        /*009c*/ 	.word	0x00000000
        /*00a0*/ 	.short	0x0000
        /*00a2*/ 	.short	0x0000
        /*00a4*/ 	.byte	0x00, 0xf0, 0x81, 0x06


	//----- nvinfo : EIATTR_SPARSE_MMA_MASK
	.align		4
.L_1971:
        /*00a8*/ 	.byte	0x03, 0x50
        /*00aa*/ 	.short	0x0000


	//----- nvinfo : EIATTR_MAXREG_COUNT
	.align		4
        /*00ac*/ 	.byte	0x03, 0x1b
        /*00ae*/ 	.short	0x0020


	//----- nvinfo : EIATTR_MERCURY_ISA_VERSION
	.align		4
        /*00b0*/ 	.byte	0x03, 0x5f
        /*00b2*/ 	.short	0x0101


	//----- nvinfo : EIATTR_EXIT_INSTR_OFFSETS
	.align		4
        /*00b4*/ 	.byte	0x04, 0x1c
        /*00b6*/ 	.short	(.L_1973 - .L_1972)


	//   ....[0]....
.L_1972:
        /*00b8*/ 	.word	0x00000080


	//   ....[1]....
        /*00bc*/ 	.word	0x000011f0


	//----- nvinfo : EIATTR_MAX_THREADS
	.align		4
.L_1973:
        /*00c0*/ 	.byte	0x04, 0x05
        /*00c2*/ 	.short	(.L_1975 - .L_1974)
.L_1974:
        /*00c4*/ 	.word	0x00000200
        /*00c8*/ 	.word	0x00000001
        /*00cc*/ 	.word	0x00000001


	//----- nvinfo : EIATTR_CRS_STACK_SIZE
	.align		4
.L_1975:
        /*00d0*/ 	.byte	0x04, 0x1e
        /*00d2*/ 	.short	(.L_1977 - .L_1976)
.L_1976:
        /*00d4*/ 	.word	0x00000000


	//----- nvinfo : EIATTR_CBANK_PARAM_SIZE
	.align		4
.L_1977:
        /*00d8*/ 	.byte	0x03, 0x19
        /*00da*/ 	.short	0x0d10


	//----- nvinfo : EIATTR_PARAM_CBANK
	.align		4
        /*00dc*/ 	.byte	0x04, 0x0a
        /*00de*/ 	.short	(.L_1979 - .L_1978)
	.align		4
.L_1978:
        /*00e0*/ 	.word	index@(.nv.constant0._ZN2at6native38_GLOBAL__N__9a469cfd_6_RNN_cu_eca79a6d6kernel17lstm_cell_forwardIN3c108BFloat16EflLi1EEEvNS_4cuda6detail10TensorInfoIT_T1_EESB_SB_SB_SB_SB_SB_SB_SA_SA_)
        /*00e4*/ 	.short	0x0210
        /*00e6*/ 	.short	0x0d10


	//----- nvinfo : EIATTR_SW_WAR
	.align		4
.L_1979:
        /*00e8*/ 	.byte	0x04, 0x36
        /*00ea*/ 	.short	(.L_1981 - .L_1980)
.L_1980:
        /*00ec*/ 	.word	0x00000008
.L_1981:


//--------------------- .nv.info._ZN2at6native38_GLOBAL__N__9a469cfd_6_RNN_cu_eca79a6d6kernel17lstm_cell_forwardIN3c108BFloat16EfiLi2EEEvNS_4cuda6detail10TensorInfoIT_T1_EESB_SB_SB_SB_SB_SB_SB_SA_SA_ --------------------------
	.section	.nv.info._ZN2at6native38_GLOBAL__N__9a469cfd_6_RNN_cu_eca79a6d6kernel17lstm_cell_forwardIN3c108BFloat16EfiLi2EEEvNS_4cuda6detail10TensorInfoIT_T1_EESB_SB_SB_SB_SB_SB_SB_SA_SA_,"",@"SHT_CUDA_INFO"
	.sectionflags	@""
	.align	4


	//----- nvinfo : EIATTR_CUDA_API_VERSION
	.align		4
        /*0000*/ 	.byte	0x04, 0x37
        /*0002*/ 	.short	(.L_1983 - .L_1982)
.L_1982:
        /*0004*/ 	.word	0x00000082


	//----- nvinfo : EIATTR_KPARAM_INFO
	.align		4
.L_1983:
        /*0008*/ 	.byte	0x04, 0x17
        /*000a*/ 	.short	(.L_1985 - .L_1984)
.L_1984:
        /*000c*/ 	.word	0x00000000
        /*0010*/ 	.short	0x0009
        /*0012*/ 	.short	0x06c4
        /*0014*/ 	.byte	0x00, 0xf0, 0x11, 0x00


	//----- nvinfo : EIATTR_KPARAM_INFO
	.align		4
.L_1985:
        /*0018*/ 	.byte	0x04, 0x17
        /*001a*/ 	.short	(.L_1987 - .L_1986)
.L_1986:
        /*001c*/ 	.word	0x00000000
        /*0020*/ 	.short	0x0008
        /*0022*/ 	.short	0x06c0
        /*0024*/ 	.byte	0x00, 0xf0, 0x11, 0x00


	//----- nvinfo : EIATTR_KPARAM_INFO
	.align		4
.L_1987:
        /*0028*/ 	.byte	0x04, 0x17
        /*002a*/ 	.short	(.L_1989 - .L_1988)
.L_1988:
        /*002c*/ 	.word	0x00000000
        /*0030*/ 	.short	0x0007
        /*0032*/ 	.short	0x05e8
        /*0034*/ 	.byte	0x00, 0xf0, 0x61, 0x03


	//----- nvinfo : EIATTR_KPARAM_INFO
	.align		4
.L_1989:
        /*0038*/ 	.byte	0x04, 0x17
        /*003a*/ 	.short	(.L_1991 - .L_1990)
.L_1990:
        /*003c*/ 	.word	0x00000000
        /*0040*/ 	.short	0x0006
        /*0042*/ 	.short	0x0510
        /*0044*/ 	.byte	0x00, 0xf0, 0x61, 0x03


	//----- nvinfo : EIATTR_KPARAM_INFO
	.align		4
.L_1991:
        /*0048*/ 	.byte	0x04, 0x17
        /*004a*/ 	.short	(.L_1993 - .L_1992)
.L_1992:
        /*004c*/ 	.word	0x00000000
        /*0050*/ 	.short	0x0005
        /*0052*/ 	.short	0x0438
        /*0054*/ 	.byte	0x00, 0xf0, 0x61, 0x03


	//----- nvinfo : EIATTR_KPARAM_INFO
	.align		4
.L_1993:
        /*0058*/ 	.byte	0x04, 0x17
        /*005a*/ 	.short	(.L_1995 - .L_1994)
.L_1994:
        /*005c*/ 	.word	0x00000000
        /*0060*/ 	.short	0x0004
        /*0062*/ 	.short	0x0360
        /*0064*/ 	.byte	0x00, 0xf0, 0x61, 0x03


	//----- nvinfo : EIATTR_KPARAM_INFO
	.align		4
.L_1995:
        /*0068*/ 	.byte	0x04, 0x17
        /*006a*/ 	.short	(.L_1997 - .L_1996)
.L_1996:
        /*006c*/ 	.word	0x00000000
        /*0070*/ 	.short	0x0003
        /*0072*/ 	.short	0x0288
        /*0074*/ 	.byte	0x00, 0xf0, 0x61, 0x03


	//----- nvinfo : EIATTR_KPARAM_INFO
	.align		4
.L_1997:
        /*0078*/ 	.byte	0x04, 0x17
        /*007a*/ 	.short	(.L_1999 - .L_1998)
.L_1998:
        /*007c*/ 	.word	0x00000000
        /*0080*/ 	.short	0x0002
        /*0082*/ 	.short	0x01b0
        /*0084*/ 	.byte	0x00, 0xf0, 0x61, 0x03


	//----- nvinfo : EIATTR_KPARAM_INFO
	.align		4
.L_1999:
        /*0088*/ 	.byte	0x04, 0x17
        /*008a*/ 	.short	(.L_2001 - .L_2000)
.L_2000:
        /*008c*/ 	.word	0x00000000
        /*0090*/ 	.short	0x0001
        /*0092*/ 	.short	0x00d8
        /*0094*/ 	.byte	0x00, 0xf0, 0x61, 0x03


	//----- nvinfo : EIATTR_KPARAM_INFO
	.align		4
.L_2001:
        /*0098*/ 	.byte	0x04, 0x17
        /*009a*/ 	.short	(.L_2003 - .L_2002)
.L_2002:
        /*009c*/ 	.word	0x00000000
        /*00a0*/ 	.short	0x0000
        /*00a2*/ 	.short	0x0000
        /*00a4*/ 	.byte	0x00, 0xf0, 0x61, 0x03


	//----- nvinfo : EIATTR_SPARSE_MMA_MASK
	.align		4
.L_2003:
        /*00a8*/ 	.byte	0x03, 0x50
        /*00aa*/ 	.short	0x0000


	//----- nvinfo : EIATTR_MAXREG_COUNT
	.align		4
        /*00ac*/ 	.byte	0x03, 0x1b
        /*00ae*/ 	.short	0x0020


	//----- nvinfo : EIATTR_ANNOTATIONS
	.align		4
        /*00b0*/ 	.byte	0x04, 0x55
        /*00b2*/ 	.short	(.L_2005 - .L_2004)


	//   ....[0]....
.L_2004:
        /*00b4*/ 	.word	0x00000001
        /*00b8*/ 	.byte	0x80, 0x02, 0x00, 0x00, 0x01, 0x00, 0x00, 0x00, 0x90, 0x02, 0x00, 0x00, 0x01, 0x00, 0x00, 0x00
        /*00c8*/ 	.byte	0xa0, 0x16, 0x00, 0x00, 0x01, 0x00, 0x00, 0x00, 0xd0, 0x18, 0x00, 0x00, 0x01, 0x00, 0x00, 0x00
        /*00d8*/ 	.byte	0x60, 0x1c, 0x00, 0x00, 0x01, 0x00, 0x00, 0x00, 0x70, 0x1c, 0x00, 0x00


	//----- nvinfo : EIATTR_MERCURY_ISA_VERSION
	.align		4
.L_2005:
        /*00e4*/ 	.byte	0x03, 0x5f
        /*00e6*/ 	.short	0x0101


	//----- nvinfo : EIATTR_EXIT_INSTR_OFFSETS
	.align		4
        /*00e8*/ 	.byte	0x04, 0x1c
        /*00ea*/ 	.short	(.L_2007 - .L_2006)


	//   ....[0]....
.L_2006:
        /*00ec*/ 	.word	0x00000080


	//   ....[1]....
        /*00f0*/ 	.word	0x000021a0


	//----- nvinfo : EIATTR_MAX_THREADS
	.align		4
.L_2007:
        /*00f4*/ 	.byte	0x04, 0x05
        /*00f6*/ 	.short	(.L_2009 - .L_2008)
.L_2008:
        /*00f8*/ 	.word	0x00000200
        /*00fc*/ 	.word	0x00000001
        /*0100*/ 	.word	0x00000001


	//----- nvinfo : EIATTR_CRS_STACK_SIZE
	.align		4
.L_2009:
        /*0104*/ 	.byte	0x04, 0x1e
        /*0106*/ 	.short	(.L_2011 - .L_2010)
.L_2010:
        /*0108*/ 	.word	0x00000000


	//----- nvinfo : EIATTR_CBANK_PARAM_SIZE
	.align		4
.L_2011:
        /*010c*/ 	.byte	0x03, 0x19
        /*010e*/ 	.short	0x06c8


	//----- nvinfo : EIATTR_PARAM_CBANK
	.align		4
        /*0110*/ 	.byte	0x04, 0x0a
        /*0112*/ 	.short	(.L_2013 - .L_2012)
	.align		4
.L_2012:
        /*0114*/ 	.word	index@(.nv.constant0._ZN2at6native38_GLOBAL__N__9a469cfd_6_RNN_cu_eca79a6d6kernel17lstm_cell_forwardIN3c108BFloat16EfiLi2EEEvNS_4cuda6detail10TensorInfoIT_T1_EESB_SB_SB_SB_SB_SB_SB_SA_SA_)
        /*0118*/ 	.short	0x0210
        /*011a*/ 	.short	0x06c8


	//----- nvinfo : EIATTR_SW_WAR
	.align		4
.L_2013:
        /*011c*/ 	.byte	0x04, 0x36
        /*011e*/ 	.short	(.L_2015 - .L_2014)
.L_2014:
        /*0120*/ 	.word	0x00000008
.L_2015:


//--------------------- .nv.info._ZN2at6native38_GLOBAL__N__9a469cfd_6_RNN_cu_eca79a6d6kernel17lstm_cell_forwardIN3c108BFloat16EfiLi1EEEvNS_4cuda6detail10TensorInfoIT_T1_EESB_SB_SB_SB_SB_SB_SB_SA_SA_ --------------------------
	.section	.nv.info._ZN2at6native38_GLOBAL__N__9a469cfd_6_RNN_cu_eca79a6d6kernel17lstm_cell_forwardIN3c108BFloat16EfiLi1EEEvNS_4cuda6detail10TensorInfoIT_T1_EESB_SB_SB_SB_SB_SB_SB_SA_SA_,"",@"SHT_CUDA_INFO"
	.sectionflags	@""
	.align	4


	//----- nvinfo : EIATTR_CUDA_API_VERSION
	.align		4
        /*0000*/ 	.byte	0x04, 0x37
        /*0002*/ 	.short	(.L_2017 - .L_2016)
.L_2016:
        /*0004*/ 	.word	0x00000082


	//----- nvinfo : EIATTR_KPARAM_INFO
	.align		4
.L_2017:
        /*0008*/ 	.byte	0x04, 0x17
        /*000a*/ 	.short	(.L_2019 - .L_2018)
.L_2018:
        /*000c*/ 	.word	0x00000000
        /*0010*/ 	.short	0x0009
        /*0012*/ 	.short	0x06c4
        /*0014*/ 	.byte	0x00, 0xf0, 0x11, 0x00


	//----- nvinfo : EIATTR_KPARAM_INFO
	.align		4
.L_2019:
        /*0018*/ 	.byte	0x04, 0x17
        /*001a*/ 	.short	(.L_2021 - .L_2020)
.L_2020:
        /*001c*/ 	.word	0x00000000
        /*0020*/ 	.short	0x0008
        /*0022*/ 	.short	0x06c0
        /*0024*/ 	.byte	0x00, 0xf0, 0x11, 0x00


	//----- nvinfo : EIATTR_KPARAM_INFO
	.align		4
.L_2021:
        /*0028*/ 	.byte	0x04, 0x17
        /*002a*/ 	.short	(.L_2023 - .L_2022)
.L_2022:
        /*002c*/ 	.word	0x00000000
        /*0030*/ 	.short	0x0007
        /*0032*/ 	.short	0x05e8
        /*0034*/ 	.byte	0x00, 0xf0, 0x61, 0x03


	//----- nvinfo : EIATTR_KPARAM_INFO
	.align		4
.L_2023:
        /*0038*/ 	.byte	0x04, 0x17
        /*003a*/ 	.short	(.L_2025 - .L_2024)
.L_2024:
        /*003c*/ 	.word	0x00000000
        /*0040*/ 	.short	0x0006
        /*0042*/ 	.short	0x0510
        /*0044*/ 	.byte	0x00, 0xf0, 0x61, 0x03


	//----- nvinfo : EIATTR_KPARAM_INFO
	.align		4
.L_2025:
        /*0048*/ 	.byte	0x04, 0x17
        /*004a*/ 	.short	(.L_2027 - .L_2026)
.L_2026:
        /*004c*/ 	.word	0x00000000
        /*0050*/ 	.short	0x0005
        /*0052*/ 	.short	0x0438
        /*0054*/ 	.byte	0x00, 0xf0, 0x61, 0x03


	//----- nvinfo : EIATTR_KPARAM_INFO
	.align		4
.L_2027:
        /*0058*/ 	.byte	0x04, 0x17
        /*005a*/ 	.short	(.L_2029 - .L_2028)
.L_2028:
        /*005c*/ 	.word	0x00000000
        /*0060*/ 	.short	0x0004
        /*0062*/ 	.short	0x0360
        /*0064*/ 	.byte	0x00, 0xf0, 0x61, 0x03


	//----- nvinfo : EIATTR_KPARAM_INFO
	.align		4
.L_2029:
        /*0068*/ 	.byte	0x04, 0x17
        /*006a*/ 	.short	(.L_2031 - .L_2030)
.L_2030:
        /*006c*/ 	.word	0x00000000
        /*0070*/ 	.short	0x0003
        /*0072*/ 	.short	0x0288
        /*0074*/ 	.byte	0x00, 0xf0, 0x61, 0x03


	//----- nvinfo : EIATTR_KPARAM_INFO
	.align		4
.L_2031:
        /*0078*/ 	.byte	0x04, 0x17
        /*007a*/ 	.short	(.L_2033 - .L_2032)
.L_2032:
        /*007c*/ 	.word	0x00000000
        /*0080*/ 	.short	0x0002
        /*0082*/ 	.short	0x01b0
        /*0084*/ 	.byte	0x00, 0xf0, 0x61, 0x03


	//----- nvinfo : EIATTR_KPARAM_INFO
	.align		4
.L_2033:
        /*0088*/ 	.byte	0x04, 0x17
        /*008a*/ 	.short	(.L_2035 - .L_2034)
.L_2034:
        /*008c*/ 	.word	0x00000000
        /*0090*/ 	.short	0x0001
        /*0092*/ 	.short	0x00d8
        /*0094*/ 	.byte	0x00, 0xf0, 0x61, 0x03


	//----- nvinfo : EIATTR_KPARAM_INFO
	.align		4
.L_2035:
        /*0098*/ 	.byte	0x04, 0x17
        /*009a*/ 	.short	(.L_2037 - .L_2036)
.L_2036:
        /*009c*/ 	.word	0x00000000
        /*00a0*/ 	.short	0x0000
        /*00a2*/ 	.short	0x0000
        /*00a4*/ 	.byte	0x00, 0xf0, 0x61, 0x03


	//----- nvinfo : EIATTR_SPARSE_MMA_MASK
	.align		4
.L_2037:
        /*00a8*/ 	.byte	0x03, 0x50
        /*00aa*/ 	.short	0x0000


	//----- nvinfo : EIATTR_MAXREG_COUNT
	.align		4
        /*00ac*/ 	.byte	0x03, 0x1b
        /*00ae*/ 	.short	0x0020


	//----- nvinfo : EIATTR_MERCURY_ISA_VERSION
	.align		4
        /*00b0*/ 	.byte	0x03, 0x5f
        /*00b2*/ 	.short	0x0101


	//----- nvinfo : EIATTR_EXIT_INSTR_OFFSETS
	.align		4
        /*00b4*/ 	.byte	0x04, 0x1c
        /*00b6*/ 	.short	(.L_2039 - .L_2038)


	//   ....[0]....
.L_2038:
        /*00b8*/ 	.word	0x00000070


	//   ....[1]....
        /*00bc*/ 	.word	0x00000c00


	//----- nvinfo : EIATTR_MAX_THREADS
	.align		4
.L_2039:
        /*00c0*/ 	.byte	0x04, 0x05
        /*00c2*/ 	.short	(.L_2041 - .L_2040)
.L_2040:
        /*00c4*/ 	.word	0x00000200
        /*00c8*/ 	.word	0x00000001
        /*00cc*/ 	.word	0x00000001


	//----- nvinfo : EIATTR_CRS_STACK_SIZE
	.align		4
.L_2041:
        /*00d0*/ 	.byte	0x04, 0x1e
        /*00d2*/ 	.short	(.L_2043 - .L_2042)
.L_2042:
        /*00d4*/ 	.word	0x00000000


	//----- nvinfo : EIATTR_CBANK_PARAM_SIZE
	.align		4
.L_2043:
        /*00d8*/ 	.byte	0x03, 0x19
        /*00da*/ 	.short	0x06c8


	//----- nvinfo : EIATTR_PARAM_CBANK
	.align		4
        /*00dc*/ 	.byte	0x04, 0x0a
        /*00de*/ 	.short	(.L_2045 - .L_2044)
	.align		4
.L_2044:
        /*00e0*/ 	.word	index@(.nv.constant0._ZN2at6native38_GLOBAL__N__9a469cfd_6_RNN_cu_eca79a6d6kernel17lstm_cell_forwardIN3c108BFloat16EfiLi1EEEvNS_4cuda6detail10TensorInfoIT_T1_EESB_SB_SB_SB_SB_SB_SB_SA_SA_)
        /*00e4*/ 	.short	0x0210
        /*00e6*/ 	.short	0x06c8


	//----- nvinfo : EIATTR_SW_WAR
	.align		4
.L_2045:
        /*00e8*/ 	.byte	0x04, 0x36
        /*00ea*/ 	.short	(.L_2047 - .L_2046)
.L_2046:
        /*00ec*/ 	.word	0x00000008
.L_2047:


//--------------------- .nv.info._ZN2at6native38_GLOBAL__N__9a469cfd_6_RNN_cu_eca79a6d6kernel17lstm_cell_forwardIN3c104HalfEflLi2EEEvNS_4cuda6detail10TensorInfoIT_T1_EESB_SB_SB_SB_SB_SB_SB_SA_SA_ --------------------------
	.section	.nv.info._ZN2at6native38_GLOBAL__N__9a469cfd_6_RNN_cu_eca79a6d6kernel17lstm_cell_forwardIN3c104HalfEflLi2EEEvNS_4cuda6detail10TensorInfoIT_T1_EESB_SB_SB_SB_SB_SB_SB_SA_SA_,"",@"SHT_CUDA_INFO"
	.sectionflags	@""
	.align	4


	//----- nvinfo : EIATTR_CUDA_API_VERSION
	.align		4
        /*0000*/ 	.byte	0x04, 0x37
        /*0002*/ 	.short	(.L_2049 - .L_2048)
.L_2048:
        /*0004*/ 	.word	0x00000082


	//----- nvinfo : EIATTR_KPARAM_INFO
	.align		4
.L_2049:
        /*0008*/ 	.byte	0x04, 0x17
        /*000a*/ 	.short	(.L_2051 - .L_2050)
.L_2050:
        /*000c*/ 	.word	0x00000000
        /*0010*/ 	.short	0x0009
        /*0012*/ 	.short	0x0d08
        /*0014*/ 	.byte	0x00, 0xf0, 0x21, 0x00


	//----- nvinfo : EIATTR_KPARAM_INFO
	.align		4
.L_2051:
        /*0018*/ 	.byte	0x04, 0x17
        /*001a*/ 	.short	(.L_2053 - .L_2052)
.L_2052:
        /*001c*/ 	.word	0x00000000
        /*0020*/ 	.short	0x0008
        /*0022*/ 	.short	0x0d00
        /*0024*/ 	.byte	0x00, 0xf0, 0x21, 0x00


	//----- nvinfo : EIATTR_KPARAM_INFO
	.align		4
.L_2053:
        /*0028*/ 	.byte	0x04, 0x17
        /*002a*/ 	.short	(.L_2055 - .L_2054)
.L_2054:
        /*002c*/ 	.word	0x00000000
        /*0030*/ 	.short	0x0007
        /*0032*/ 	.short	0x0b60
        /*0034*/ 	.byte	0x00, 0xf0, 0x81, 0x06


	//----- nvinfo : EIATTR_KPARAM_INFO
	.align		4
.L_2055:
        /*0038*/ 	.byte	0x04, 0x17
        /*003a*/ 	.short	(.L_2057 - .L_2056)
.L_2056:
        /*003c*/ 	.word	0x00000000
        /*0040*/ 	.short	0x0006
        /*0042*/ 	.short	0x09c0
        /*0044*/ 	.byte	0x00, 0xf0, 0x81, 0x06


	//----- nvinfo : EIATTR_KPARAM_INFO
	.align		4
.L_2057:
        /*0048*/ 	.byte	0x04, 0x17
        /*004a*/ 	.short	(.L_2059 - .L_2058)
.L_2058:
        /*004c*/ 	.word	0x00000000
        /*0050*/ 	.short	0x0005
        /*0052*/ 	.short	0x0820
        /*0054*/ 	.byte	0x00, 0xf0, 0x81, 0x06


	//----- nvinfo : EIATTR_KPARAM_INFO
	.align		4
.L_2059:
        /*0058*/ 	.byte	0x04, 0x17
        /*005a*/ 	.short	(.L_2061 - .L_2060)
.L_2060:
        /*005c*/ 	.word	0x00000000
        /*0060*/ 	.short	0x0004
        /*0062*/ 	.short	0x0680
        /*0064*/ 	.byte	0x00, 0xf0, 0x81, 0x06


	//----- nvinfo : EIATTR_KPARAM_INFO
	.align		4
.L_2061:
        /*0068*/ 	.byte	0x04, 0x17
        /*006a*/ 	.short	(.L_2063 - .L_2062)
.L_2062:
        /*006c*/ 	.word	0x00000000
        /*0070*/ 	.short	0x0003
        /*0072*/ 	.short	0x04e0
        /*0074*/ 	.byte	0x00, 0xf0, 0x81, 0x06


	//----- nvinfo : EIATTR_KPARAM_INFO
	.align		4
.L_2063:
        /*0078*/ 	.byte	0x04, 0x17
        /*007a*/ 	.short	(.L_2065 - .L_2064)
.L_2064:
        /*007c*/ 	.word	0x00000000
        /*0080*/ 	.short	0x0002
        /*0082*/ 	.short	0x0340
        /*0084*/ 	.byte	0x00, 0xf0, 0x81, 0x06


	//----- nvinfo : EIATTR_KPARAM_INFO
	.align		4
.L_2065:
        /*0088*/ 	.byte	0x04, 0x17
        /*008a*/ 	.short	(.L_2067 - .L_2066)
.L_2066:
        /*008c*/ 	.word	0x00000000
        /*0090*/ 	.short	0x0001
        /*0092*/ 	.short	0x01a0
        /*0094*/ 	.byte	0x00, 0xf0, 0x81, 0x06


	//----- nvinfo : EIATTR_KPARAM_INFO
	.align		4
.L_2067:
        /*0098*/ 	.byte	0x04, 0x17
        /*009a*/ 	.short	(.L_2069 - .L_2068)
.L_2068:
        /*009c*/ 	.word	0x00000000
        /*00a0*/ 	.short	0x0000
        /*00a2*/ 	.short	0x0000
        /*00a4*/ 	.byte	0x00, 0xf0, 0x81, 0x06


	//----- nvinfo : EIATTR_SPARSE_MMA_MASK
	.align		4
.L_2069:
        /*00a8*/ 	.byte	0x03, 0x50
        /*00aa*/ 	.short	0x0000


	//----- nvinfo : EIATTR_MAXREG_COUNT
	.align		4
        /*00ac*/ 	.byte	0x03, 0x1b
        /*00ae*/ 	.short	0x0020


	//----- nvinfo : EIATTR_ANNOTATIONS
	.align		4
        /*00b0*/ 	.byte	0x04, 0x55
        /*00b2*/ 	.short	(.L_2071 - .L_2070)


	//   ....[0]....
.L_2070:
        /* <DEDUP_REMOVED lines=23> */


	//----- nvinfo : EIATTR_MERCURY_ISA_VERSION
	.align		4
.L_2071:
        /*0214*/ 	.byte	0x03, 0x5f
        /*0216*/ 	.short	0x0101


	//----- nvinfo : EIATTR_EXIT_INSTR_OFFSETS
	.align		4
        /*0218*/ 	.byte	0x04, 0x1c
        /*021a*/ 	.short	(.L_2073 - .L_2072)


	//   ....[0]....
.L_2072:
        /*021c*/ 	.word	0x00000090


	//   ....[1]....
        /*0220*/ 	.word	0x00004830


	//----- nvinfo : EIATTR_MAX_THREADS
	.align		4
.L_2073:
        /*0224*/ 	.byte	0x04, 0x05
        /*0226*/ 	.short	(.L_2075 - .L_2074)
.L_2074:
        /*0228*/ 	.word	0x00000200
        /*022c*/ 	.word	0x00000001
        /*0230*/ 	.word	0x00000001


	//----- nvinfo : EIATTR_CRS_STACK_SIZE
	.align		4
.L_2075:
        /*0234*/ 	.byte	0x04, 0x1e
        /*0236*/ 	.short	(.L_2077 - .L_2076)
.L_2076:
        /*0238*/ 	.word	0x00000000


	//----- nvinfo : EIATTR_CBANK_PARAM_SIZE
	.align		4
.L_2077:
        /*023c*/ 	.byte	0x03, 0x19
        /*023e*/ 	.short	0x0d10


	//----- nvinfo : EIATTR_PARAM_CBANK
	.align		4
        /*0240*/ 	.byte	0x04, 0x0a
        /*0242*/ 	.short	(.L_2079 - .L_2078)
	.align		4
.L_2078:
        /*0244*/ 	.word	index@(.nv.constant0._ZN2at6native38_GLOBAL__N__9a469cfd_6_RNN_cu_eca79a6d6kernel17lstm_cell_forwardIN3c104HalfEflLi2EEEvNS_4cuda6detail10TensorInfoIT_T1_EESB_SB_SB_SB_SB_SB_SB_SA_SA_)
        /*0248*/ 	.short	0x0210
        /*024a*/ 	.short	0x0d10


	//----- nvinfo : EIATTR_SW_WAR
	.align		4
.L_2079:
        /*024c*/ 	.byte	0x04, 0x36
        /*024e*/ 	.short	(.L_2081 - .L_2080)
.L_2080:
        /*0250*/ 	.word	0x00000008
.L_2081:


//--------------------- .nv.info._ZN2at6native38_GLOBAL__N__9a469cfd_6_RNN_cu_eca79a6d6kernel17lstm_cell_forwardIN3c104HalfEflLi1EEEvNS_4cuda6detail10TensorInfoIT_T1_EESB_SB_SB_SB_SB_SB_SB_SA_SA_ --------------------------
	.section	.nv.info._ZN2at6native38_GLOBAL__N__9a469cfd_6_RNN_cu_eca79a6d6kernel17lstm_cell_forwardIN3c104HalfEflLi1EEEvNS_4cuda6detail10TensorInfoIT_T1_EESB_SB_SB_SB_SB_SB_SB_SA_SA_,"",@"SHT_CUDA_INFO"
	.sectionflags	@""
	.align	4


	//----- nvinfo : EIATTR_CUDA_API_VERSION
	.align		4
        /*0000*/ 	.byte	0x04, 0x37
        /*0002*/ 	.short	(.L_2083 - .L_2082)
.L_2082:
        /*0004*/ 	.word	0x00000082


	//----- nvinfo : EIATTR_KPARAM_INFO
	.align		4
.L_2083:
        /*0008*/ 	.byte	0x04, 0x17
        /*000a*/ 	.short	(.L_2085 - .L_2084)
.L_2084:
        /*000c*/ 	.word	0x00000000
        /*0010*/ 	.short	0x0009
        /*0012*/ 	.short	0x0d08
        /*0014*/ 	.byte	0x00, 0xf0, 0x21, 0x00


	//----- nvinfo : EIATTR_KPARAM_INFO
	.align		4
.L_2085:
        /*0018*/ 	.byte	0x04, 0x17
        /*001a*/ 	.short	(.L_2087 - .L_2086)
.L_2086:
        /*001c*/ 	.word	0x00000000
        /*0020*/ 	.short	0x0008
        /*0022*/ 	.short	0x0d00
        /*0024*/ 	.byte	0x00, 0xf0, 0x21, 0x00


	//----- nvinfo : EIATTR_KPARAM_INFO
	.align		4
.L_2087:
        /*0028*/ 	.byte	0x04, 0x17
        /*002a*/ 	.short	(.L_2089 - .L_2088)
.L_2088:
        /*002c*/ 	.word	0x00000000
        /*0030*/ 	.short	0x0007
        /*0032*/ 	.short	0x0b60
        /*0034*/ 	.byte	0x00, 0xf0, 0x81, 0x06


	//----- nvinfo : EIATTR_KPARAM_INFO
	.align		4
.L_2089:
        /*0038*/ 	.byte	0x04, 0x17
        /*003a*/ 	.short	(.L_2091 - .L_2090)
.L_2090:
        /*003c*/ 	.word	0x00000000
        /*0040*/ 	.short	0x0006
        /*0042*/ 	.short	0x09c0
        /*0044*/ 	.byte	0x00, 0xf0, 0x81, 0x06


	//----- nvinfo : EIATTR_KPARAM_INFO
	.align		4
.L_2091:
        /*0048*/ 	.byte	0x04, 0x17
        /*004a*/ 	.short	(.L_2093 - .L_2092)
.L_2092:
        /*004c*/ 	.word	0x00000000
        /*0050*/ 	.short	0x0005
        /*0052*/ 	.short	0x0820
        /*0054*/ 	.byte	0x00, 0xf0, 0x81, 0x06


	//----- nvinfo : EIATTR_KPARAM_INFO
	.align		4
.L_2093:
        /*0058*/ 	.byte	0x04, 0x17
        /*005a*/ 	.short	(.L_2095 - .L_2094)
.L_2094:
        /*005c*/ 	.word	0x00000000
        /*0060*/ 	.short	0x0004
        /*0062*/ 	.short	0x0680
        /*0064*/ 	.byte	0x00, 0xf0, 0x81, 0x06


	//----- nvinfo : EIATTR_KPARAM_INFO
	.align		4
.L_2095:
        /*0068*/ 	.byte	0x04, 0x17
        /*006a*/ 	.short	(.L_2097 - .L_2096)
.L_2096:
        /*006c*/ 	.word	0x00000000
        /*0070*/ 	.short	0x0003
        /*0072*/ 	.short	0x04e0
        /*0074*/ 	.byte	0x00, 0xf0, 0x81, 0x06


	//----- nvinfo : EIATTR_KPARAM_INFO
	.align		4
.L_2097:
        /*0078*/ 	.byte	0x04, 0x17
        /*007a*/ 	.short	(.L_2099 - .L_2098)
.L_2098:
        /*007c*/ 	.word	0x00000000
        /*0080*/ 	.short	0x0002
        /*0082*/ 	.short	0x0340
        /*0084*/ 	.byte	0x00, 0xf0, 0x81, 0x06


	//----- nvinfo : EIATTR_KPARAM_INFO
	.align		4
.L_2099:
        /*0088*/ 	.byte	0x04, 0x17
        /*008a*/ 	.short	(.L_2101 - .L_2100)
.L_2100:
        /*008c*/ 	.word	0x00000000
        /*0090*/ 	.short	0x0001
        /*0092*/ 	.short	0x01a0
        /*0094*/ 	.byte	0x00, 0xf0, 0x81, 0x06


	//----- nvinfo : EIATTR_KPARAM_INFO
	.align		4
.L_2101:
        /*0098*/ 	.byte	0x04, 0x17
        /*009a*/ 	.short	(.L_2103 - .L_2102)
.L_2102:
        /*009c*/ 	.word	0x00000000
        /*00a0*/ 	.short	0x0000
        /*00a2*/ 	.short	0x0000
        /*00a4*/ 	.byte	0x00, 0xf0, 0x81, 0x06


	//----- nvinfo : EIATTR_SPARSE_MMA_MASK
	.align		4
.L_2103:
        /*00a8*/ 	.byte	0x03, 0x50
        /*00aa*/ 	.short	0x0000


	//----- nvinfo : EIATTR_MAXREG_COUNT
	.align		4
        /*00ac*/ 	.byte	0x03, 0x1b
        /*00ae*/ 	.short	0x0020


	//----- nvinfo : EIATTR_MERCURY_ISA_VERSION
	.align		4
        /*00b0*/ 	.byte	0x03, 0x5f
        /*00b2*/ 	.short	0x0101


	//----- nvinfo : EIATTR_EXIT_INSTR_OFFSETS
	.align		4
        /*00b4*/ 	.byte	0x04, 0x1c
        /*00b6*/ 	.short	(.L_2105 - .L_2104)


	//   ....[0]....
.L_2104:
        /*00b8*/ 	.word	0x00000080


	//   ....[1]....
        /*00bc*/ 	.word	0x000011f0


	//----- nvinfo : EIATTR_MAX_THREADS
	.align		4
.L_2105:
        /*00c0*/ 	.byte	0x04, 0x05
        /*00c2*/ 	.short	(.L_2107 - .L_2106)
.L_2106:
        /*00c4*/ 	.word	0x00000200
        /*00c8*/ 	.word	0x00000001
        /*00cc*/ 	.word	0x00000001


	//----- nvinfo : EIATTR_CRS_STACK_SIZE
	.align		4
.L_2107:
        /*00d0*/ 	.byte	0x04, 0x1e
        /*00d2*/ 	.short	(.L_2109 - .L_2108)
.L_2108:
        /*00d4*/ 	.word	0x00000000


	//----- nvinfo : EIATTR_CBANK_PARAM_SIZE
	.align		4
.L_2109:
        /*00d8*/ 	.byte	0x03, 0x19
        /*00da*/ 	.short	0x0d10


	//----- nvinfo : EIATTR_PARAM_CBANK
	.align		4
        /*00dc*/ 	.byte	0x04, 0x0a
        /*00de*/ 	.short	(.L_2111 - .L_2110)
	.align		4
.L_2110:
        /*00e0*/ 	.word	index@(.nv.constant0._ZN2at6native38_GLOBAL__N__9a469cfd_6_RNN_cu_eca79a6d6kernel17lstm_cell_forwardIN3c104HalfEflLi1EEEvNS_4cuda6detail10TensorInfoIT_T1_EESB_SB_SB_SB_SB_SB_SB_SA_SA_)
        /*00e4*/ 	.short	0x0210
        /*00e6*/ 	.short	0x0d10


	//----- nvinfo : EIATTR_SW_WAR
	.align		4
.L_2111:
        /*00e8*/ 	.byte	0x04, 0x36
        /*00ea*/ 	.short	(.L_2113 - .L_2112)
.L_2112:
        /*00ec*/ 	.word	0x00000008
.L_2113:


//--------------------- .nv.info._ZN2at6native38_GLOBAL__N__9a469cfd_6_RNN_cu_eca79a6d6kernel17lstm_cell_forwardIN3c104HalfEfiLi2EEEvNS_4cuda6detail10TensorInfoIT_T1_EESB_SB_SB_SB_SB_SB_SB_SA_SA_ --------------------------
	.section	.nv.info._ZN2at6native38_GLOBAL__N__9a469cfd_6_RNN_cu_eca79a6d6kernel17lstm_cell_forwardIN3c104HalfEfiLi2EEEvNS_4cuda6detail10TensorInfoIT_T1_EESB_SB_SB_SB_SB_SB_SB_SA_SA_,"",@"SHT_CUDA_INFO"
	.sectionflags	@""
	.align	4


	//----- nvinfo : EIATTR_CUDA_API_VERSION
	.align		4
        /*0000*/ 	.byte	0x04, 0x37
        /*0002*/ 	.short	(.L_2115 - .L_2114)
.L_2114:
        /*0004*/ 	.word	0x00000082


	//----- nvinfo : EIATTR_KPARAM_INFO
	.align		4
.L_2115:
        /*0008*/ 	.byte	0x04, 0x17
        /*000a*/ 	.short	(.L_2117 - .L_2116)
.L_2116:
        /*000c*/ 	.word	0x00000000
        /*0010*/ 	.short	0x0009
        /*0012*/ 	.short	0x06c4
        /*0014*/ 	.byte	0x00, 0xf0, 0x11, 0x00


	//----- nvinfo : EIATTR_KPARAM_INFO
	.align		4
.L_2117:
        /*0018*/ 	.byte	0x04, 0x17
        /*001a*/ 	.short	(.L_2119 - .L_2118)
.L_2118:
        /*001c*/ 	.word	0x00000000
        /*0020*/ 	.short	0x0008
        /*0022*/ 	.short	0x06c0
        /*0024*/ 	.byte	0x00, 0xf0, 0x11, 0x00


	//----- nvinfo : EIATTR_KPARAM_INFO
	.align		4
.L_2119:
        /*0028*/ 	.byte	0x04, 0x17
        /*002a*/ 	.short	(.L_2121 - .L_2120)
.L_2120:
        /*002c*/ 	.word	0x00000000
        /*0030*/ 	.short	0x0007
        /*0032*/ 	.short	0x05e8
        /*0034*/ 	.byte	0x00, 0xf0, 0x61, 0x03


	//----- nvinfo : EIATTR_KPARAM_INFO
	.align		4
.L_2121:
        /*0038*/ 	.byte	0x04, 0x17
        /*003a*/ 	.short	(.L_2123 - .L_2122)
.L_2122:
        /*003c*/ 	.word	0x00000000
        /*0040*/ 	.short	0x0006
        /*0042*/ 	.short	0x0510
        /*0044*/ 	.byte	0x00, 0xf0, 0x61, 0x03


	//----- nvinfo : EIATTR_KPARAM_INFO
	.align		4
.L_2123:
        /*0048*/ 	.byte	0x04, 0x17
        /*004a*/ 	.short	(.L_2125 - .L_2124)
.L_2124:
        /*004c*/ 	.word	0x00000000
        /*0050*/ 	.short	0x0005
        /*0052*/ 	.short	0x0438
        /*0054*/ 	.byte	0x00, 0xf0, 0x61, 0x03


	//----- nvinfo : EIATTR_KPARAM_INFO
	.align		4
.L_2125:
        /*0058*/ 	.byte	0x04, 0x17
        /*005a*/ 	.short	(.L_2127 - .L_2126)
.L_2126:
        /*005c*/ 	.word	0x00000000
        /*0060*/ 	.short	0x0004
        /*0062*/ 	.short	0x0360
        /*0064*/ 	.byte	0x00, 0xf0, 0x61, 0x03


	//----- nvinfo : EIATTR_KPARAM_INFO
	.align		4
.L_2127:
        /*0068*/ 	.byte	0x04, 0x17
        /*006a*/ 	.short	(.L_2129 - .L_2128)
.L_2128:
        /*006c*/ 	.word	0x00000000
        /*0070*/ 	.short	0x0003
        /*0072*/ 	.short	0x0288
        /*0074*/ 	.byte	0x00, 0xf0, 0x61, 0x03


	//----- nvinfo : EIATTR_KPARAM_INFO
	.align		4
.L_2129:
        /*0078*/ 	.byte	0x04, 0x17
        /*007a*/ 	.short	(.L_2131 - .L_2130)
.L_2130:
        /*007c*/ 	.word	0x00000000
        /*0080*/ 	.short	0x0002
        /*0082*/ 	.short	0x01b0
        /*0084*/ 	.byte	0x00, 0xf0, 0x61, 0x03


	//----- nvinfo : EIATTR_KPARAM_INFO
	.align		4
.L_2131:
        /*0088*/ 	.byte	0x04, 0x17
        /*008a*/ 	.short	(.L_2133 - .L_2132)
.L_2132:
        /*008c*/ 	.word	0x00000000
        /*0090*/ 	.short	0x0001
        /*0092*/ 	.short	0x00d8
        /*0094*/ 	.byte	0x00, 0xf0, 0x61, 0x03


	//----- nvinfo : EIATTR_KPARAM_INFO
	.align		4
.L_2133:
        /*0098*/ 	.byte	0x04, 0x17
        /*009a*/ 	.short	(.L_2135 - .L_2134)
.L_2134:
        /*009c*/ 	.word	0x00000000
        /*00a0*/ 	.short	0x0000
        /*00a2*/ 	.short	0x0000
        /*00a4*/ 	.byte	0x00, 0xf0, 0x61, 0x03


	//----- nvinfo : EIATTR_SPARSE_MMA_MASK
	.align		4
.L_2135:
        /*00a8*/ 	.byte	0x03, 0x50
        /*00aa*/ 	.short	0x0000


	//----- nvinfo : EIATTR_MAXREG_COUNT
	.align		4
        /*00ac*/ 	.byte	0x03, 0x1b
        /*00ae*/ 	.short	0x0020


	//----- nvinfo : EIATTR_ANNOTATIONS
	.align		4
        /*00b0*/ 	.byte	0x04, 0x55
        /*00b2*/ 	.short	(.L_2137 - .L_2136)


	//   ....[0]....
.L_2136:
        /*00b4*/ 	.word	0x00000001
        /*00b8*/ 	.byte	0x80, 0x02, 0x00, 0x00, 0x01, 0x00, 0x00, 0x00, 0x90, 0x02, 0x00, 0x00, 0x01, 0x00, 0x00, 0x00
        /*00c8*/ 	.byte	0xa0, 0x16, 0x00, 0x00, 0x01, 0x00, 0x00, 0x00, 0xd0, 0x18, 0x00, 0x00, 0x01, 0x00, 0x00, 0x00
        /*00d8*/ 	.byte	0x60, 0x1c, 0x00, 0x00, 0x01, 0x00, 0x00, 0x00, 0x70, 0x1c, 0x00, 0x00


	//----- nvinfo : EIATTR_MERCURY_ISA_VERSION
	.align		4
.L_2137:
        /*00e4*/ 	.byte	0x03, 0x5f
        /*00e6*/ 	.short	0x0101


	//----- nvinfo : EIATTR_EXIT_INSTR_OFFSETS
	.align		4
        /*00e8*/ 	.byte	0x04, 0x1c
        /*00ea*/ 	.short	(.L_2139 - .L_2138)


	//   ....[0]....
.L_2138:
        /*00ec*/ 	.word	0x00000080


	//   ....[1]....
        /*00f0*/ 	.word	0x000021a0


	//----- nvinfo : EIATTR_MAX_THREADS
	.align		4
.L_2139:
        /*00f4*/ 	.byte	0x04, 0x05
        /*00f6*/ 	.short	(.L_2141 - .L_2140)
.L_2140:
        /*00f8*/ 	.word	0x00000200
        /*00fc*/ 	.word	0x00000001
        /*0100*/ 	.word	0x00000001


	//----- nvinfo : EIATTR_CRS_STACK_SIZE
	.align		4
.L_2141:
        /*0104*/ 	.byte	0x04, 0x1e
        /*0106*/ 	.short	(.L_2143 - .L_2142)
.L_2142:
        /*0108*/ 	.word	0x00000000


	//----- nvinfo : EIATTR_CBANK_PARAM_SIZE
	.align		4
.L_2143:
        /*010c*/ 	.byte	0x03, 0x19
        /*010e*/ 	.short	0x06c8


	//----- nvinfo : EIATTR_PARAM_CBANK
	.align		4
        /*0110*/ 	.byte	0x04, 0x0a
        /*0112*/ 	.short	(.L_2145 - .L_2144)
	.align		4
.L_2144:
        /*0114*/ 	.word	index@(.nv.constant0._ZN2at6native38_GLOBAL__N__9a469cfd_6_RNN_cu_eca79a6d6kernel17lstm_cell_forwardIN3c104HalfEfiLi2EEEvNS_4cuda6detail10TensorInfoIT_T1_EESB_SB_SB_SB_SB_SB_SB_SA_SA_)
        /*0118*/ 	.short	0x0210
        /*011a*/ 	.short	0x06c8


	//----- nvinfo : EIATTR_SW_WAR
	.align		4
.L_2145:
        /*011c*/ 	.byte	0x04, 0x36
        /*011e*/ 	.short	(.L_2147 - .L_2146)
.L_2146:
        /*0120*/ 	.word	0x00000008
.L_2147:


//--------------------- .nv.info._ZN2at6native38_GLOBAL__N__9a469cfd_6_RNN_cu_eca79a6d6kernel17lstm_cell_forwardIN3c104HalfEfiLi1EEEvNS_4cuda6detail10TensorInfoIT_T1_EESB_SB_SB_SB_SB_SB_SB_SA_SA_ --------------------------
	.section	.nv.info._ZN2at6native38_GLOBAL__N__9a469cfd_6_RNN_cu_eca79a6d6kernel17lstm_cell_forwardIN3c104HalfEfiLi1EEEvNS_4cuda6detail10TensorInfoIT_T1_EESB_SB_SB_SB_SB_SB_SB_SA_SA_,"",@"SHT_CUDA_INFO"
	.sectionflags	@""
	.align	4


	//----- nvinfo : EIATTR_CUDA_API_VERSION
	.align		4
        /*0000*/ 	.byte	0x04, 0x37
        /*0002*/ 	.short	(.L_2149 - .L_2148)
.L_2148:
        /*0004*/ 	.word	0x00000082


	//----- nvinfo : EIATTR_KPARAM_INFO
	.align		4
.L_2149:
        /*0008*/ 	.byte	0x04, 0x17
        /*000a*/ 	.short	(.L_2151 - .L_2150)
.L_2150:
        /*000c*/ 	.word	0x00000000
        /*0010*/ 	.short	0x0009
        /*0012*/ 	.short	0x06c4
        /*0014*/ 	.byte	0x00, 0xf0, 0x11, 0x00


	//----- nvinfo : EIATTR_KPARAM_INFO
	.align		4
.L_2151:
        /*0018*/ 	.byte	0x04, 0x17
        /*001a*/ 	.short	(.L_2153 - .L_2152)
.L_2152:
        /*001c*/ 	.word	0x00000000
        /*0020*/ 	.short	0x0008
        /*0022*/ 	.short	0x06c0
        /*0024*/ 	.byte	0x00, 0xf0, 0x11, 0x00


	//----- nvinfo : EIATTR_KPARAM_INFO
	.align		4
.L_2153:
        /*0028*/ 	.byte	0x04, 0x17
        /*002a*/ 	.short	(.L_2155 - .L_2154)
.L_2154:
        /*002c*/ 	.word	0x00000000
        /*0030*/ 	.short	0x0007
        /*0032*/ 	.short	0x05e8
        /*0034*/ 	.byte	0x00, 0xf0, 0x61, 0x03


	//----- nvinfo : EIATTR_KPARAM_INFO
	.align		4
.L_2155:
        /*0038*/ 	.byte	0x04, 0x17
        /*003a*/ 	.short	(.L_2157 - .L_2156)
.L_2156:
        /*003c*/ 	.word	0x00000000
        /*0040*/ 	.short	0x0006
        /*0042*/ 	.short	0x0510
        /*0044*/ 	.byte	0x00, 0xf0, 0x61, 0x03


	//----- nvinfo : EIATTR_KPARAM_INFO
	.align		4
.L_2157:
        /*0048*/ 	.byte	0x04, 0x17
        /*004a*/ 	.short	(.L_2159 - .L_2158)
.L_2158:
        /*004c*/ 	.word	0x00000000
        /*0050*/ 	.short	0x0005
        /*0052*/ 	.short	0x0438
        /*0054*/ 	.byte	0x00, 0xf0, 0x61, 0x03


	//----- nvinfo : EIATTR_KPARAM_INFO
	.align		4
.L_2159:
        /*0058*/ 	.byte	0x04, 0x17
        /*005a*/ 	.short	(.L_2161 - .L_2160)
.L_2160:
        /*005c*/ 	.word	0x00000000
        /*0060*/ 	.short	0x0004
        /*0062*/ 	.short	0x0360
        /*0064*/ 	.byte	0x00, 0xf0, 0x61, 0x03


	//----- nvinfo : EIATTR_KPARAM_INFO
	.align		4
.L_2161:
        /*0068*/ 	.byte	0x04, 0x17
        /*006a*/ 	.short	(.L_2163 - .L_2162)
.L_2162:
        /*006c*/ 	.word	0x00000000
        /*0070*/ 	.short	0x0003
        /*0072*/ 	.short	0x0288
        /*0074*/ 	.byte	0x00, 0xf0, 0x61, 0x03


	//----- nvinfo : EIATTR_KPARAM_INFO
	.align		4
.L_2163:
        /*0078*/ 	.byte	0x04, 0x17
        /*007a*/ 	.short	(.L_2165 - .L_2164)
.L_2164:
        /*007c*/ 	.word	0x00000000
        /*0080*/ 	.short	0x0002
        /*0082*/ 	.short	0x01b0
        /*0084*/ 	.byte	0x00, 0xf0, 0x61, 0x03


	//----- nvinfo : EIATTR_KPARAM_INFO
	.align		4
.L_2165:
        /*0088*/ 	.byte	0x04, 0x17
        /*008a*/ 	.short	(.L_2167 - .L_2166)
.L_2166:
        /*008c*/ 	.word	0x00000000
        /*0090*/ 	.short	0x0001
        /*0092*/ 	.short	0x00d8
        /*0094*/ 	.byte	0x00, 0xf0, 0x61, 0x03


	//----- nvinfo : EIATTR_KPARAM_INFO
	.align		4
.L_2167:
        /*0098*/ 	.byte	0x04, 0x17
        /*009a*/ 	.short	(.L_2169 - .L_2168)
.L_2168:
        /*009c*/ 	.word	0x00000000
        /*00a0*/ 	.short	0x0000
        /*00a2*/ 	.short	0x0000
        /*00a4*/ 	.byte	0x00, 0xf0, 0x61, 0x03


	//----- nvinfo : EIATTR_SPARSE_MMA_MASK
	.align		4
.L_2169:
        /*00a8*/ 	.byte	0x03, 0x50
        /*00aa*/ 	.short	0x0000


	//----- nvinfo : EIATTR_MAXREG_COUNT
	.align		4
        /*00ac*/ 	.byte	0x03, 0x1b
        /*00ae*/ 	.short	0x0020


	//----- nvinfo : EIATTR_MERCURY_ISA_VERSION
	.align		4
        /*00b0*/ 	.byte	0x03, 0x5f
        /*00b2*/ 	.short	0x0101


	//----- nvinfo : EIATTR_EXIT_INSTR_OFFSETS
	.align		4
        /*00b4*/ 	.byte	0x04, 0x1c
        /*00b6*/ 	.short	(.L_2171 - .L_2170)


	//   ....[0]....
.L_2170:
        /*00b8*/ 	.word	0x00000070


	//   ....[1]....
        /*00bc*/ 	.word	0x00000c00


	//----- nvinfo : EIATTR_MAX_THREADS
	.align		4
.L_2171:
        /*00c0*/ 	.byte	0x04, 0x05
        /*00c2*/ 	.short	(.L_2173 - .L_2172)
.L_2172:
        /*00c4*/ 	.word	0x00000200
        /*00c8*/ 	.word	0x00000001
        /*00cc*/ 	.word	0x00000001


	//----- nvinfo : EIATTR_CRS_STACK_SIZE
	.align		4
.L_2173:
        /*00d0*/ 	.byte	0x04, 0x1e
        /*00d2*/ 	.short	(.L_2175 - .L_2174)
.L_2174:
        /*00d4*/ 	.word	0x00000000


	//----- nvinfo : EIATTR_CBANK_PARAM_SIZE
	.align		4
.L_2175:
        /*00d8*/ 	.byte	0x03, 0x19
        /*00da*/ 	.short	0x06c8


	//----- nvinfo : EIATTR_PARAM_CBANK
	.align		4
        /*00dc*/ 	.byte	0x04, 0x0a
        /*00de*/ 	.short	(.L_2177 - .L_2176)
	.align		4
.L_2176:
        /*00e0*/ 	.word	index@(.nv.constant0._ZN2at6native38_GLOBAL__N__9a469cfd_6_RNN_cu_eca79a6d6kernel17lstm_cell_forwardIN3c104HalfEfiLi1EEEvNS_4cuda6detail10TensorInfoIT_T1_EESB_SB_SB_SB_SB_SB_SB_SA_SA_)
        /*00e4*/ 	.short	0x0210
        /*00e6*/ 	.short	0x06c8


	//----- nvinfo : EIATTR_SW_WAR
	.align		4
.L_2177:
        /*00e8*/ 	.byte	0x04, 0x36
        /*00ea*/ 	.short	(.L_2179 - .L_2178)
.L_2178:
        /*00ec*/ 	.word	0x00000008
.L_2179:


//--------------------- .nv.info._ZN2at6native38_GLOBAL__N__9a469cfd_6_RNN_cu_eca79a6d6kernel17lstm_cell_forwardIfflLi2EEEvNS_4cuda6detail10TensorInfoIT_T1_EES9_S9_S9_S9_S9_S9_S9_S8_S8_ --------------------------
	.section	.nv.info._ZN2at6native38_GLOBAL__N__9a469cfd_6_RNN_cu_eca79a6d6kernel17lstm_cell_forwardIfflLi2EEEvNS_4cuda6detail10TensorInfoIT_T1_EES9_S9_S9_S9_S9_S9_S9_S8_S8_,"",@"SHT_CUDA_INFO"
	.sectionflags	@""
	.align	4


	//----- nvinfo : EIATTR_CUDA_API_VERSION
	.align		4
        /*0000*/ 	.byte	0x04, 0x37
        /*0002*/ 	.short	(.L_2181 - .L_2180)
.L_2180:
        /*0004*/ 	.word	0x00000082


	//----- nvinfo : EIATTR_KPARAM_INFO
	.align		4
.L_2181:
        /*0008*/ 	.byte	0x04, 0x17
        /*000a*/ 	.short	(.L_2183 - .L_2182)
.L_2182:
        /*000c*/ 	.word	0x00000000
        /*0010*/ 	.short	0x0009
        /*0012*/ 	.short	0x0d08
        /*0014*/ 	.byte	0x00, 0xf0, 0x21, 0x00


	//----- nvinfo : EIATTR_KPARAM_INFO
	.align		4
.L_2183:
        /*0018*/ 	.byte	0x04, 0x17
        /*001a*/ 	.short	(.L_2185 - .L_2184)
.L_2184:
        /*001c*/ 	.word	0x00000000
        /*0020*/ 	.short	0x0008
        /*0022*/ 	.short	0x0d00
        /*0024*/ 	.byte	0x00, 0xf0, 0x21, 0x00


	//----- nvinfo : EIATTR_KPARAM_INFO
	.align		4
.L_2185:
        /*0028*/ 	.byte	0x04, 0x17
        /*002a*/ 	.short	(.L_2187 - .L_2186)
.L_2186:
        /*002c*/ 	.word	0x00000000
        /*0030*/ 	.short	0x0007
        /*0032*/ 	.short	0x0b60
        /*0034*/ 	.byte	0x00, 0xf0, 0x81, 0x06


	//----- nvinfo : EIATTR_KPARAM_INFO
	.align		4
.L_2187:
        /*0038*/ 	.byte	0x04, 0x17
        /*003a*/ 	.short	(.L_2189 - .L_2188)
.L_2188:
        /*003c*/ 	.word	0x00000000
        /*0040*/ 	.short	0x0006
        /*0042*/ 	.short	0x09c0
        /*0044*/ 	.byte	0x00, 0xf0, 0x81, 0x06


	//----- nvinfo : EIATTR_KPARAM_INFO
	.align		4
.L_2189:
        /*0048*/ 	.byte	0x04, 0x17
        /*004a*/ 	.short	(.L_2191 - .L_2190)
.L_2190:
        /*004c*/ 	.word	0x00000000
        /*0050*/ 	.short	0x0005
        /*0052*/ 	.short	0x0820
        /*0054*/ 	.byte	0x00, 0xf0, 0x81, 0x06


	//----- nvinfo : EIATTR_KPARAM_INFO
	.align		4
.L_2191:
        /*0058*/ 	.byte	0x04, 0x17
        /*005a*/ 	.short	(.L_2193 - .L_2192)
.L_2192:
        /*005c*/ 	.word	0x00000000
        /*0060*/ 	.short	0x0004
        /*0062*/ 	.short	0x0680
        /*0064*/ 	.byte	0x00, 0xf0, 0x81, 0x06


	//----- nvinfo : EIATTR_KPARAM_INFO
	.align		4
.L_2193:
        /*0068*/ 	.byte	0x04, 0x17
        /*006a*/ 	.short	(.L_2195 - .L_2194)
.L_2194:
        /*006c*/ 	.word	0x00000000
        /*0070*/ 	.short	0x0003
        /*0072*/ 	.short	0x04e0
        /*0074*/ 	.byte	0x00, 0xf0, 0x81, 0x06


	//----- nvinfo : EIATTR_KPARAM_INFO
	.align		4
.L_2195:
        /*0078*/ 	.byte	0x04, 0x17
        /*007a*/ 	.short	(.L_2197 - .L_2196)
.L_2196:
        /*007c*/ 	.word	0x00000000
        /*0080*/ 	.short	0x0002
        /*0082*/ 	.short	0x0340
        /*0084*/ 	.byte	0x00, 0xf0, 0x81, 0x06


	//----- nvinfo : EIATTR_KPARAM_INFO
	.align		4
.L_2197:
        /*0088*/ 	.byte	0x04, 0x17
        /*008a*/ 	.short	(.L_2199 - .L_2198)
.L_2198:
        /*008c*/ 	.word	0x00000000
        /*0090*/ 	.short	0x0001
        /*0092*/ 	.short	0x01a0
        /*0094*/ 	.byte	0x00, 0xf0, 0x81, 0x06


	//----- nvinfo : EIATTR_KPARAM_INFO
	.align		4
.L_2199:
        /*0098*/ 	.byte	0x04, 0x17
        /*009a*/ 	.short	(.L_2201 - .L_2200)
.L_2200:
        /*009c*/ 	.word	0x00000000
        /*00a0*/ 	.short	0x0000
        /*00a2*/ 	.short	0x0000
        /*00a4*/ 	.byte	0x00, 0xf0, 0x81, 0x06


	//----- nvinfo : EIATTR_SPARSE_MMA_MASK
	.align		4
.L_2201:
        /*00a8*/ 	.byte	0x03, 0x50
        /*00aa*/ 	.short	0x0000


	//----- nvinfo : EIATTR_MAXREG_COUNT
	.align		4
        /*00ac*/ 	.byte	0x03, 0x1b
        /*00ae*/ 	.short	0x0020


	//----- nvinfo : EIATTR_ANNOTATIONS
	.align		4
        /*00b0*/ 	.byte	0x04, 0x55
        /*00b2*/ 	.short	(.L_2203 - .L_2202)


	//   ....[0]....
.L_2202:
        /* <DEDUP_REMOVED lines=15> */


	//----- nvinfo : EIATTR_MERCURY_ISA_VERSION
	.align		4
.L_2203:
        /*0194*/ 	.byte	0x03, 0x5f
        /*0196*/ 	.short	0x0101


	//----- nvinfo : EIATTR_EXIT_INSTR_OFFSETS
	.align		4
        /*0198*/ 	.byte	0x04, 0x1c
        /*019a*/ 	.short	(.L_2205 - .L_2204)


	//   ....[0]....
.L_2204:
        /*019c*/ 	.word	0x00000090


	//   ....[1]....
        /*01a0*/ 	.word	0x00004360


	//----- nvinfo : EIATTR_MAX_THREADS
	.align		4
.L_2205:
        /*01a4*/ 	.byte	0x04, 0x05
        /*01a6*/ 	.short	(.L_2207 - .L_2206)
.L_2206:
        /*01a8*/ 	.word	0x00000200
        /*01ac*/ 	.word	0x00000001
        /*01b0*/ 	.word	0x00000001


	//----- nvinfo : EIATTR_CRS_STACK_SIZE
	.align		4
.L_2207:
        /*01b4*/ 	.byte	0x04, 0x1e
        /*01b6*/ 	.short	(.L_2209 - .L_2208)
.L_2208:
        /*01b8*/ 	.word	0x00000000


	//----- nvinfo : EIATTR_CBANK_PARAM_SIZE
	.align		4
.L_2209:
        /*01bc*/ 	.byte	0x03, 0x19
        /*01be*/ 	.short	0x0d10


	//----- nvinfo : EIATTR_PARAM_CBANK
	.align		4
        /*01c0*/ 	.byte	0x04, 0x0a
        /*01c2*/ 	.short	(.L_2211 - .L_2210)
	.align		4
.L_2210:
        /*01c4*/ 	.word	index@(.nv.constant0._ZN2at6native38_GLOBAL__N__9a469cfd_6_RNN_cu_eca79a6d6kernel17lstm_cell_forwardIfflLi2EEEvNS_4cuda6detail10TensorInfoIT_T1_EES9_S9_S9_S9_S9_S9_S9_S8_S8_)
        /*01c8*/ 	.short	0x0210
        /*01ca*/ 	.short	0x0d10


	//----- nvinfo : EIATTR_SW_WAR
	.align		4
.L_2211:
        /*01cc*/ 	.byte	0x04, 0x36
        /*01ce*/ 	.short	(.L_2213 - .L_2212)
.L_2212:
        /*01d0*/ 	.word	0x00000008
.L_2213:


//--------------------- .nv.info._ZN2at6native38_GLOBAL__N__9a469cfd_6_RNN_cu_eca79a6d6kernel17lstm_cell_forwardIfflLi1EEEvNS_4cuda6detail10TensorInfoIT_T1_EES9_S9_S9_S9_S9_S9_S9_S8_S8_ --------------------------
	.section	.nv.info._ZN2at6native38_GLOBAL__N__9a469cfd_6_RNN_cu_eca79a6d6kernel17lstm_cell_forwardIfflLi1EEEvNS_4cuda6detail10TensorInfoIT_T1_EES9_S9_S9_S9_S9_S9_S9_S8_S8_,"",@"SHT_CUDA_INFO"
	.sectionflags	@""
	.align	4


	//----- nvinfo : EIATTR_CUDA_API_VERSION
	.align		4
        /*0000*/ 	.byte	0x04, 0x37
        /*0002*/ 	.short	(.L_2215 - .L_2214)
.L_2214:
        /*0004*/ 	.word	0x00000082


	//----- nvinfo : EIATTR_KPARAM_INFO
	.align		4
.L_2215:
        /*0008*/ 	.byte	0x04, 0x17
        /*000a*/ 	.short	(.L_2217 - .L_2216)
.L_2216:
        /*000c*/ 	.word	0x00000000
        /*0010*/ 	.short	0x0009
        /*0012*/ 	.short	0x0d08
        /*0014*/ 	.byte	0x00, 0xf0, 0x21, 0x00


	//----- nvinfo : EIATTR_KPARAM_INFO
	.align		4
.L_2217:
        /*0018*/ 	.byte	0x04, 0x17
        /*001a*/ 	.short	(.L_2219 - .L_2218)
.L_2218:
        /*001c*/ 	.word	0x00000000
        /*0020*/ 	.short	0x0008
        /*0022*/ 	.short	0x0d00
        /*0024*/ 	.byte	0x00, 0xf0, 0x21, 0x00


	//----- nvinfo : EIATTR_KPARAM_INFO
	.align		4
.L_2219:
        /*0028*/ 	.byte	0x04, 0x17
        /*002a*/ 	.short	(.L_2221 - .L_2220)
.L_2220:
        /*002c*/ 	.word	0x00000000
        /*0030*/ 	.short	0x0007
        /*0032*/ 	.short	0x0b60
        /*0034*/ 	.byte	0x00, 0xf0, 0x81, 0x06


	//----- nvinfo : EIATTR_KPARAM_INFO
	.align		4
.L_2221:
        /*0038*/ 	.byte	0x04, 0x17
        /*003a*/ 	.short	(.L_2223 - .L_2222)
.L_2222:
        /*003c*/ 	.word	0x00000000
        /*0040*/ 	.short	0x0006
        /*0042*/ 	.short	0x09c0
        /*0044*/ 	.byte	0x00, 0xf0, 0x81, 0x06


	//----- nvinfo : EIATTR_KPARAM_INFO
	.align		4
.L_2223:
        /*0048*/ 	.byte	0x04, 0x17
        /*004a*/ 	.short	(.L_2225 - .L_2224)
.L_2224:
        /*004c*/ 	.word	0x00000000
        /*0050*/ 	.short	0x0005
        /*0052*/ 	.short	0x0820
        /*0054*/ 	.byte	0x00, 0xf0, 0x81, 0x06


	//----- nvinfo : EIATTR_KPARAM_INFO
	.align		4
.L_2225:
        /*0058*/ 	.byte	0x04, 0x17
        /*005a*/ 	.short	(.L_2227 - .L_2226)
.L_2226:
        /*005c*/ 	.word	0x00000000
        /*0060*/ 	.short	0x0004
        /*0062*/ 	.short	0x0680
        /*0064*/ 	.byte	0x00, 0xf0, 0x81, 0x06


	//----- nvinfo : EIATTR_KPARAM_INFO
	.align		4
.L_2227:
        /*0068*/ 	.byte	0x04, 0x17
        /*006a*/ 	.short	(.L_2229 - .L_2228)
.L_2228:
        /*006c*/ 	.word	0x00000000
        /*0070*/ 	.short	0x0003
        /*0072*/ 	.short	0x04e0
        /*0074*/ 	.byte	0x00, 0xf0, 0x81, 0x06


	//----- nvinfo : EIATTR_KPARAM_INFO
	.align		4
.L_2229:
        /*0078*/ 	.byte	0x04, 0x17
        /*007a*/ 	.short	(.L_2231 - .L_2230)
.L_2230:
        /*007c*/ 	.word	0x00000000
        /*0080*/ 	.short	0x0002
        /*0082*/ 	.short	0x0340
        /*0084*/ 	.byte	0x00, 0xf0, 0x81, 0x06


	//----- nvinfo : EIATTR_KPARAM_INFO
	.align		4
.L_2231:
        /*0088*/ 	.byte	0x04, 0x17
        /*008a*/ 	.short	(.L_2233 - .L_2232)
.L_2232:
        /*008c*/ 	.word	0x00000000
        /*0090*/ 	.short	0x0001
        /*0092*/ 	.short	0x01a0
        /*0094*/ 	.byte	0x00, 0xf0, 0x81, 0x06


	//----- nvinfo : EIATTR_KPARAM_INFO
	.align		4
.L_2233:
        /*0098*/ 	.byte	0x04, 0x17
        /*009a*/ 	.short	(.L_2235 - .L_2234)
.L_2234:
        /*009c*/ 	.word	0x00000000
        /*00a0*/ 	.short	0x0000
        /*00a2*/ 	.short	0x0000
        /*00a4*/ 	.byte	0x00, 0xf0, 0x81, 0x06


	//----- nvinfo : EIATTR_SPARSE_MMA_MASK
	.align		4
.L_2235:
        /*00a8*/ 	.byte	0x03, 0x50
        /*00aa*/ 	.short	0x0000


	//----- nvinfo : EIATTR_MAXREG_COUNT
	.align		4
        /*00ac*/ 	.byte	0x03, 0x1b
        /*00ae*/ 	.short	0x0020


	//----- nvinfo : EIATTR_MERCURY_ISA_VERSION
	.align		4
        /*00b0*/ 	.byte	0x03, 0x5f
        /*00b2*/ 	.short	0x0101


	//----- nvinfo : EIATTR_EXIT_INSTR_OFFSETS
	.align		4
        /*00b4*/ 	.byte	0x04, 0x1c
        /*00b6*/ 	.short	(.L_2237 - .L_2236)


	//   ....[0]....
.L_2236:
        /*00b8*/ 	.word	0x00000080


	//   ....[1]....
        /*00bc*/ 	.word	0x00001130


	//   ....[2]....
        /*00c0*/ 	.word	0x00001f30


	//   ....[3]....
        /*00c4*/ 	.word	0x000032e0


	//----- nvinfo : EIATTR_MAX_THREADS
	.align		4
.L_2237:
        /*00c8*/ 	.byte	0x04, 0x05
        /*00ca*/ 	.short	(.L_2239 - .L_2238)
.L_2238:
        /*00cc*/ 	.word	0x00000200
        /*00d0*/ 	.word	0x00000001
        /*00d4*/ 	.word	0x00000001


	//----- nvinfo : EIATTR_CRS_STACK_SIZE
	.align		4
.L_2239:
        /*00d8*/ 	.byte	0x04, 0x1e
        /*00da*/ 	.short	(.L_2241 - .L_2240)
.L_2240:
        /*00dc*/ 	.word	0x00000000


	//----- nvinfo : EIATTR_CBANK_PARAM_SIZE
	.align		4
.L_2241:
        /*00e0*/ 	.byte	0x03, 0x19
        /*00e2*/ 	.short	0x0d10


	//----- nvinfo : EIATTR_PARAM_CBANK
	.align		4
        /*00e4*/ 	.byte	0x04, 0x0a
        /*00e6*/ 	.short	(.L_2243 - .L_2242)
	.align		4
.L_2242:
        /*00e8*/ 	.word	index@(.nv.constant0._ZN2at6native38_GLOBAL__N__9a469cfd_6_RNN_cu_eca79a6d6kernel17lstm_cell_forwardIfflLi1EEEvNS_4cuda6detail10TensorInfoIT_T1_EES9_S9_S9_S9_S9_S9_S9_S8_S8_)
        /*00ec*/ 	.short	0x0210
        /*00ee*/ 	.short	0x0d10


	//----- nvinfo : EIATTR_SW_WAR
	.align		4
.L_2243:
        /*00f0*/ 	.byte	0x04, 0x36
        /*00f2*/ 	.short	(.L_2245 - .L_2244)
.L_2244:
        /*00f4*/ 	.word	0x00000008
.L_2245:


//--------------------- .nv.info._ZN2at6native38_GLOBAL__N__9a469cfd_6_RNN_cu_eca79a6d6kernel17lstm_cell_forwardIffiLi2EEEvNS_4cuda6detail10TensorInfoIT_T1_EES9_S9_S9_S9_S9_S9_S9_S8_S8_ --------------------------
	.section	.nv.info._ZN2at6native38_GLOBAL__N__9a469cfd_6_RNN_cu_eca79a6d6kernel17lstm_cell_forwardIffiLi2EEEvNS_4cuda6detail10TensorInfoIT_T1_EES9_S9_S9_S9_S9_S9_S9_S8_S8_,"",@"SHT_CUDA_INFO"
	.sectionflags	@""
	.align	4


	//----- nvinfo : EIATTR_CUDA_API_VERSION
	.align		4
        /*0000*/ 	.byte	0x04, 0x37
        /*0002*/ 	.short	(.L_2247 - .L_2246)
.L_2246:
        /*0004*/ 	.word	0x00000082


	//----- nvinfo : EIATTR_KPARAM_INFO
	.align		4
.L_2247:
        /*0008*/ 	.byte	0x04, 0x17
        /*000a*/ 	.short	(.L_2249 - .L_2248)
.L_2248:
        /*000c*/ 	.word	0x00000000
        /*0010*/ 	.short	0x0009
        /*0012*/ 	.short	0x06c4
        /*0014*/ 	.byte	0x00, 0xf0, 0x11, 0x00


	//----- nvinfo : EIATTR_KPARAM_INFO
	.align		4
.L_2249:
        /*0018*/ 	.byte	0x04, 0x17
        /*001a*/ 	.short	(.L_2251 - .L_2250)
.L_2250:
        /*001c*/ 	.word	0x00000000
        /*0020*/ 	.short	0x0008
        /*0022*/ 	.short	0x06c0
        /*0024*/ 	.byte	0x00, 0xf0, 0x11, 0x00


	//----- nvinfo : EIATTR_KPARAM_INFO
	.align		4
.L_2251:
        /*0028*/ 	.byte	0x04, 0x17
        /*002a*/ 	.short	(.L_2253 - .L_2252)
.L_2252:
        /*002c*/ 	.word	0x00000000
        /*0030*/ 	.short	0x0007
        /*0032*/ 	.short	0x05e8
        /*0034*/ 	.byte	0x00, 0xf0, 0x61, 0x03


	//----- nvinfo : EIATTR_KPARAM_INFO
	.align		4
.L_2253:
        /*0038*/ 	.byte	0x04, 0x17
        /*003a*/ 	.short	(.L_2255 - .L_2254)
.L_2254:
        /*003c*/ 	.word	0x00000000
        /*0040*/ 	.short	0x0006
        /*0042*/ 	.short	0x0510
        /*0044*/ 	.byte	0x00, 0xf0, 0x61, 0x03


	//----- nvinfo : EIATTR_KPARAM_INFO
	.align		4
.L_2255:
        /*0048*/ 	.byte	0x04, 0x17
        /*004a*/ 	.short	(.L_2257 - .L_2256)
.L_2256:
        /*004c*/ 	.word	0x00000000
        /*0050*/ 	.short	0x0005
        /*0052*/ 	.short	0x0438
        /*0054*/ 	.byte	0x00, 0xf0, 0x61, 0x03


	//----- nvinfo : EIATTR_KPARAM_INFO
	.align		4
.L_2257:
        /*0058*/ 	.byte	0x04, 0x17
        /*005a*/ 	.short	(.L_2259 - .L_2258)
.L_2258:
        /*005c*/ 	.word	0x00000000
        /*0060*/ 	.short	0x0004
        /*0062*/ 	.short	0x0360
        /*0064*/ 	.byte	0x00, 0xf0, 0x61, 0x03


	//----- nvinfo : EIATTR_KPARAM_INFO
	.align		4
.L_2259:
        /*0068*/ 	.byte	0x04, 0x17
        /*006a*/ 	.short	(.L_2261 - .L_2260)
.L_2260:
        /*006c*/ 	.word	0x00000000
        /*0070*/ 	.short	0x0003
        /*0072*/ 	.short	0x0288
        /*0074*/ 	.byte	0x00, 0xf0, 0x61, 0x03


	//----- nvinfo : EIATTR_KPARAM_INFO
	.align		4
.L_2261:
        /*0078*/ 	.byte	0x04, 0x17
        /*007a*/ 	.short	(.L_2263 - .L_2262)
.L_2262:
        /*007c*/ 	.word	0x00000000
        /*0080*/ 	.short	0x0002
        /*0082*/ 	.short	0x01b0
        /*0084*/ 	.byte	0x00, 0xf0, 0x61, 0x03


	//----- nvinfo : EIATTR_KPARAM_INFO
	.align		4
.L_2263:
        /*0088*/ 	.byte	0x04, 0x17
        /*008a*/ 	.short	(.L_2265 - .L_2264)
.L_2264:
        /*008c*/ 	.word	0x00000000
        /*0090*/ 	.short	0x0001
        /*0092*/ 	.short	0x00d8
        /*0094*/ 	.byte	0x00, 0xf0, 0x61, 0x03


	//----- nvinfo : EIATTR_KPARAM_INFO
	.align		4
.L_2265:
        /*0098*/ 	.byte	0x04, 0x17
        /*009a*/ 	.short	(.L_2267 - .L_2266)
.L_2266:
        /*009c*/ 	.word	0x00000000
        /*00a0*/ 	.short	0x0000
        /*00a2*/ 	.short	0x0000
        /*00a4*/ 	.byte	0x00, 0xf0, 0x61, 0x03


	//----- nvinfo : EIATTR_SPARSE_MMA_MASK
	.align		4
.L_2267:
        /*00a8*/ 	.byte	0x03, 0x50
        /*00aa*/ 	.short	0x0000


	//----- nvinfo : EIATTR_MAXREG_COUNT
	.align		4
        /*00ac*/ 	.byte	0x03, 0x1b
        /*00ae*/ 	.short	0x0020


	//----- nvinfo : EIATTR_ANNOTATIONS
	.align		4
        /*00b0*/ 	.byte	0x04, 0x55
        /*00b2*/ 	.short	(.L_2269 - .L_2268)


	//   ....[0]....
.L_2268:
        /*00b4*/ 	.word	0x00000001
        /*00b8*/ 	.byte	0x10, 0x06, 0x00, 0x00, 0x01, 0x00, 0x00, 0x00, 0xe0, 0x0e, 0x00, 0x00, 0x01, 0x00, 0x00, 0x00
        /*00c8*/ 	.byte	0x10, 0x11, 0x00, 0x00, 0x01, 0x00, 0x00, 0x00, 0x30, 0x11, 0x00, 0x00, 0x01, 0x00, 0x00, 0x00
        /*00d8*/ 	.byte	0x70, 0x11, 0x00, 0x00, 0x01, 0x00, 0x00, 0x00, 0x00, 0x12, 0x00, 0x00, 0x01, 0x00, 0x00, 0x00
        /*00e8*/ 	.byte	0x30, 0x18, 0x00, 0x00, 0x01, 0x00, 0x00, 0x00, 0x00, 0x1a, 0x00, 0x00, 0x01, 0x00, 0x00, 0x00
        /*00f8*/ 	.byte	0x20, 0x1a, 0x00, 0x00, 0x01, 0x00, 0x00, 0x00, 0x30, 0x1a, 0x00, 0x00, 0x01, 0x00, 0x00, 0x00
        /*0108*/ 	.byte	0x40, 0x1a, 0x00, 0x00, 0x01, 0x00, 0x00, 0x00, 0x60, 0x1a, 0x00, 0x00


	//----- nvinfo : EIATTR_MERCURY_ISA_VERSION
	.align		4
.L_2269:
        /*0114*/ 	.byte	0x03, 0x5f
        /*0116*/ 	.short	0x0101


	//----- nvinfo : EIATTR_EXIT_INSTR_OFFSETS
	.align		4
        /*0118*/ 	.byte	0x04, 0x1c
        /*011a*/ 	.short	(.L_2271 - .L_2270)


	//   ....[0]....
.L_2270:
        /*011c*/ 	.word	0x00000080


	//   ....[1]....
        /*0120*/ 	.word	0x00002020


	//----- nvinfo : EIATTR_MAX_THREADS
	.align		4
.L_2271:
        /*0124*/ 	.byte	0x04, 0x05
        /*0126*/ 	.short	(.L_2273 - .L_2272)
.L_2272:
        /*0128*/ 	.word	0x00000200
        /*012c*/ 	.word	0x00000001
        /*0130*/ 	.word	0x00000001


	//----- nvinfo : EIATTR_CRS_STACK_SIZE
	.align		4
.L_2273:
        /*0134*/ 	.byte	0x04, 0x1e
        /*0136*/ 	.short	(.L_2275 - .L_2274)
.L_2274:
        /*0138*/ 	.word	0x00000000


	//----- nvinfo : EIATTR_CBANK_PARAM_SIZE
	.align		4
.L_2275:
        /*013c*/ 	.byte	0x03, 0x19
        /*013e*/ 	.short	0x06c8


	//----- nvinfo : EIATTR_PARAM_CBANK
	.align		4
        /*0140*/ 	.byte	0x04, 0x0a
        /*0142*/ 	.short	(.L_2277 - .L_2276)
	.align		4
.L_2276:
        /*0144*/ 	.word	index@(.nv.constant0._ZN2at6native38_GLOBAL__N__9a469cfd_6_RNN_cu_eca79a6d6kernel17lstm_cell_forwardIffiLi2EEEvNS_4cuda6detail10TensorInfoIT_T1_EES9_S9_S9_S9_S9_S9_S9_S8_S8_)
        /*0148*/ 	.short	0x0210
        /*014a*/ 	.short	0x06c8


	//----- nvinfo : EIATTR_SW_WAR
	.align		4
.L_2277:
        /*014c*/ 	.byte	0x04, 0x36
        /*014e*/ 	.short	(.L_2279 - .L_2278)
.L_2278:
        /*0150*/ 	.word	0x00000008
.L_2279:


//--------------------- .nv.info._ZN2at6native38_GLOBAL__N__9a469cfd_6_RNN_cu_eca79a6d6kernel17lstm_cell_forwardIffiLi1EEEvNS_4cuda6detail10TensorInfoIT_T1_EES9_S9_S9_S9_S9_S9_S9_S8_S8_ --------------------------
	.section	.nv.info._ZN2at6native38_GLOBAL__N__9a469cfd_6_RNN_cu_eca79a6d6kernel17lstm_cell_forwardIffiLi1EEEvNS_4cuda6detail10TensorInfoIT_T1_EES9_S9_S9_S9_S9_S9_S9_S8_S8_,"",@"SHT_CUDA_INFO"
	.sectionflags	@""
	.align	4


	//----- nvinfo : EIATTR_CUDA_API_VERSION
	.align		4
        /*0000*/ 	.byte	0x04, 0x37
        /*0002*/ 	.short	(.L_2281 - .L_2280)
.L_2280:
        /*0004*/ 	.word	0x00000082


	//----- nvinfo : EIATTR_KPARAM_INFO
	.align		4
.L_2281:
        /*0008*/ 	.byte	0x04, 0x17
        /*000a*/ 	.short	(.L_2283 - .L_2282)
.L_2282:
        /*000c*/ 	.word	0x00000000
        /*0010*/ 	.short	0x0009
        /*0012*/ 	.short	0x06c4
        /*0014*/ 	.byte	0x00, 0xf0, 0x11, 0x00


	//----- nvinfo : EIATTR_KPARAM_INFO
	.align		4
.L_2283:
        /*0018*/ 	.byte	0x04, 0x17
        /*001a*/ 	.short	(.L_2285 - .L_2284)
.L_2284:
        /*001c*/ 	.word	0x00000000
        /*0020*/ 	.short	0x0008
        /*0022*/ 	.short	0x06c0
        /*0024*/ 	.byte	0x00, 0xf0, 0x11, 0x00


	//----- nvinfo : EIATTR_KPARAM_INFO
	.align		4
.L_2285:
        /*0028*/ 	.byte	0x04, 0x17
        /*002a*/ 	.short	(.L_2287 - .L_2286)
.L_2286:
        /*002c*/ 	.word	0x00000000
        /*0030*/ 	.short	0x0007
        /*0032*/ 	.short	0x05e8
        /*0034*/ 	.byte	0x00, 0xf0, 0x61, 0x03


	//----- nvinfo : EIATTR_KPARAM_INFO
	.align		4
.L_2287:
        /*0038*/ 	.byte	0x04, 0x17
        /*003a*/ 	.short	(.L_2289 - .L_2288)
.L_2288:
        /*003c*/ 	.word	0x00000000
        /*0040*/ 	.short	0x0006
        /*0042*/ 	.short	0x0510
        /*0044*/ 	.byte	0x00, 0xf0, 0x61, 0x03


	//----- nvinfo : EIATTR_KPARAM_INFO
	.align		4
.L_2289:
        /*0048*/ 	.byte	0x04, 0x17
        /*004a*/ 	.short	(.L_2291 - .L_2290)
.L_2290:
        /*004c*/ 	.word	0x00000000
        /*0050*/ 	.short	0x0005
        /*0052*/ 	.short	0x0438
        /*0054*/ 	.byte	0x00, 0xf0, 0x61, 0x03


	//----- nvinfo : EIATTR_KPARAM_INFO
	.align		4
.L_2291:
        /*0058*/ 	.byte	0x04, 0x17
        /*005a*/ 	.short	(.L_2293 - .L_2292)
.L_2292:
        /*005c*/ 	.word	0x00000000
        /*0060*/ 	.short	0x0004
        /*0062*/ 	.short	0x0360
        /*0064*/ 	.byte	0x00, 0xf0, 0x61, 0x03


	//----- nvinfo : EIATTR_KPARAM_INFO
	.align		4
.L_2293:
        /*0068*/ 	.byte	0x04, 0x17
        /*006a*/ 	.short	(.L_2295 - .L_2294)
.L_2294:
        /*006c*/ 	.word	0x00000000
        /*0070*/ 	.short	0x0003
        /*0072*/ 	.short	0x0288
        /*0074*/ 	.byte	0x00, 0xf0, 0x61, 0x03


	//----- nvinfo : EIATTR_KPARAM_INFO
	.align		4
.L_2295:
        /*0078*/ 	.byte	0x04, 0x17
        /*007a*/ 	.short	(.L_2297 - .L_2296)
.L_2296:
        /*007c*/ 	.word	0x00000000
        /*0080*/ 	.short	0x0002
        /*0082*/ 	.short	0x01b0
        /*0084*/ 	.byte	0x00, 0xf0, 0x61, 0x03


	//----- nvinfo : EIATTR_KPARAM_INFO
	.align		4
.L_2297:
        /*0088*/ 	.byte	0x04, 0x17
        /*008a*/ 	.short	(.L_2299 - .L_2298)
.L_2298:
        /*008c*/ 	.word	0x00000000
        /*0090*/ 	.short	0x0001
        /*0092*/ 	.short	0x00d8
        /*0094*/ 	.byte	0x00, 0xf0, 0x61, 0x03


	//----- nvinfo : EIATTR_KPARAM_INFO
	.align		4
.L_2299:
        /*0098*/ 	.byte	0x04, 0x17
        /*009a*/ 	.short	(.L_2301 - .L_2300)
.L_2300:
        /*009c*/ 	.word	0x00000000
        /*00a0*/ 	.short	0x0000
        /*00a2*/ 	.short	0x0000
        /*00a4*/ 	.byte	0x00, 0xf0, 0x61, 0x03


	//----- nvinfo : EIATTR_SPARSE_MMA_MASK
	.align		4
.L_2301:
        /*00a8*/ 	.byte	0x03, 0x50
        /*00aa*/ 	.short	0x0000


	//----- nvinfo : EIATTR_MAXREG_COUNT
	.align		4
        /*00ac*/ 	.byte	0x03, 0x1b
        /*00ae*/ 	.short	0x0020


	//----- nvinfo : EIATTR_MERCURY_ISA_VERSION
	.align		4
        /*00b0*/ 	.byte	0x03, 0x5f
        /*00b2*/ 	.short	0x0101


	//----- nvinfo : EIATTR_EXIT_INSTR_OFFSETS
	.align		4
        /*00b4*/ 	.byte	0x04, 0x1c
        /*00b6*/ 	.short	(.L_2303 - .L_2302)


	//   ....[0]....
.L_2302:
        /*00b8*/ 	.word	0x00000070


	//   ....[1]....
        /*00bc*/ 	.word	0x00000b50


	//   ....[2]....
        /*00c0*/ 	.word	0x00001300


	//----- nvinfo : EIATTR_MAX_THREADS
	.align		4
.L_2303:
        /*00c4*/ 	.byte	0x04, 0x05
        /*00c6*/ 	.short	(.L_2305 - .L_2304)
.L_2304:
        /*00c8*/ 	.word	0x00000200
        /*00cc*/ 	.word	0x00000001
        /*00d0*/ 	.word	0x00000001


	//----- nvinfo : EIATTR_CRS_STACK_SIZE
	.align		4
.L_2305:
        /*00d4*/ 	.byte	0x04, 0x1e
        /*00d6*/ 	.short	(.L_2307 - .L_2306)
.L_2306:
        /*00d8*/ 	.word	0x00000000


	//----- nvinfo : EIATTR_CBANK_PARAM_SIZE
	.align		4
.L_2307:
        /*00dc*/ 	.byte	0x03, 0x19
        /*00de*/ 	.short	0x06c8


	//----- nvinfo : EIATTR_PARAM_CBANK
	.align		4
        /*00e0*/ 	.byte	0x04, 0x0a
        /*00e2*/ 	.short	(.L_2309 - .L_2308)
	.align		4
.L_2308:
        /*00e4*/ 	.word	index@(.nv.constant0._ZN2at6native38_GLOBAL__N__9a469cfd_6_RNN_cu_eca79a6d6kernel17lstm_cell_forwardIffiLi1EEEvNS_4cuda6detail10TensorInfoIT_T1_EES9_S9_S9_S9_S9_S9_S9_S8_S8_)
        /*00e8*/ 	.short	0x0210
        /*00ea*/ 	.short	0x06c8


	//----- nvinfo : EIATTR_SW_WAR
	.align		4
.L_2309:
        /*00ec*/ 	.byte	0x04, 0x36
        /*00ee*/ 	.short	(.L_2311 - .L_2310)
.L_2310:
        /*00f0*/ 	.word	0x00000008
.L_2311:


//--------------------- .nv.info._ZN2at6native38_GLOBAL__N__9a469cfd_6_RNN_cu_eca79a6d6kernel17lstm_cell_forwardIddlLi2EEEvNS_4cuda6detail10TensorInfoIT_T1_EES9_S9_S9_S9_S9_S9_S9_S8_S8_ --------------------------
	.section	.nv.info._ZN2at6native38_GLOBAL__N__9a469cfd_6_RNN_cu_eca79a6d6kernel17lstm_cell_forwardIddlLi2EEEvNS_4cuda6detail10TensorInfoIT_T1_EES9_S9_S9_S9_S9_S9_S9_S8_S8_,"",@"SHT_CUDA_INFO"
	.sectionflags	@""
	.align	4


	//----- nvinfo : EIATTR_CUDA_API_VERSION
	.align		4
        /*0000*/ 	.byte	0x04, 0x37
        /*0002*/ 	.short	(.L_2313 - .L_2312)
.L_2312:
        /*0004*/ 	.word	0x00000082


	//----- nvinfo : EIATTR_KPARAM_INFO
	.align		4
.L_2313:
        /*0008*/ 	.byte	0x04, 0x17
        /*000a*/ 	.short	(.L_2315 - .L_2314)
.L_2314:
        /*000c*/ 	.word	0x00000000
        /*0010*/ 	.short	0x0009
        /*0012*/ 	.short	0x0d08
        /*0014*/ 	.byte	0x00, 0xf0, 0x21, 0x00


	//----- nvinfo : EIATTR_KPARAM_INFO
	.align		4
.L_2315:
        /*0018*/ 	.byte	0x04, 0x17
        /*001a*/ 	.short	(.L_2317 - .L_2316)
.L_2316:
        /*001c*/ 	.word	0x00000000
        /*0020*/ 	.short	0x0008
        /*0022*/ 	.short	0x0d00
        /*0024*/ 	.byte	0x00, 0xf0, 0x21, 0x00


	//----- nvinfo : EIATTR_KPARAM_INFO
	.align		4
.L_2317:
        /*0028*/ 	.byte	0x04, 0x17
        /*002a*/ 	.short	(.L_2319 - .L_2318)
.L_2318:
        /*002c*/ 	.word	0x00000000
        /*0030*/ 	.short	0x0007
        /*0032*/ 	.short	0x0b60
        /*0034*/ 	.byte	0x00, 0xf0, 0x81, 0x06


	//----- nvinfo : EIATTR_KPARAM_INFO
	.align		4
.L_2319:
        /*0038*/ 	.byte	0x04, 0x17
        /*003a*/ 	.short	(.L_2321 - .L_2320)
.L_2320:
        /*003c*/ 	.word	0x00000000
        /*0040*/ 	.short	0x0006
        /*0042*/ 	.short	0x09c0
        /*0044*/ 	.byte	0x00, 0xf0, 0x81, 0x06


	//----- nvinfo : EIATTR_KPARAM_INFO
	.align		4
.L_2321:
        /*0048*/ 	.byte	0x04, 0x17
        /*004a*/ 	.short	(.L_2323 - .L_2322)
.L_2322:
        /*004c*/ 	.word	0x00000000
        /*0050*/ 	.short	0x0005
        /*0052*/ 	.short	0x0820
        /*0054*/ 	.byte	0x00, 0xf0, 0x81, 0x06


	//----- nvinfo : EIATTR_KPARAM_INFO
	.align		4
.L_2323:
        /*0058*/ 	.byte	0x04, 0x17
        /*005a*/ 	.short	(.L_2325 - .L_2324)
.L_2324:
        /*005c*/ 	.word	0x00000000
        /*0060*/ 	.short	0x0004
        /*0062*/ 	.short	0x0680
        /*0064*/ 	.byte	0x00, 0xf0, 0x81, 0x06


	//----- nvinfo : EIATTR_KPARAM_INFO
	.align		4
.L_2325:
        /*0068*/ 	.byte	0x04, 0x17
        /*006a*/ 	.short	(.L_2327 - .L_2326)
.L_2326:
        /*006c*/ 	.word	0x00000000
        /*0070*/ 	.short	0x0003
        /*0072*/ 	.short	0x04e0
        /*0074*/ 	.byte	0x00, 0xf0, 0x81, 0x06


	//----- nvinfo : EIATTR_KPARAM_INFO
	.align		4
.L_2327:
        /*0078*/ 	.byte	0x04, 0x17
        /*007a*/ 	.short	(.L_2329 - .L_2328)
.L_2328:
        /*007c*/ 	.word	0x00000000
        /*0080*/ 	.short	0x0002
        /*0082*/ 	.short	0x0340
        /*0084*/ 	.byte	0x00, 0xf0, 0x81, 0x06


	//----- nvinfo : EIATTR_KPARAM_INFO
	.align		4
.L_2329:
        /*0088*/ 	.byte	0x04, 0x17
        /*008a*/ 	.short	(.L_2331 - .L_2330)
.L_2330:
        /*008c*/ 	.word	0x00000000
        /*0090*/ 	.short	0x0001
        /*0092*/ 	.short	0x01a0
        /*0094*/ 	.byte	0x00, 0xf0, 0x81, 0x06


	//----- nvinfo : EIATTR_KPARAM_INFO
	.align		4
.L_2331:
        /*0098*/ 	.byte	0x04, 0x17
        /*009a*/ 	.short	(.L_2333 - .L_2332)
.L_2332:
        /*009c*/ 	.word	0x00000000
        /*00a0*/ 	.short	0x0000
        /*00a2*/ 	.short	0x0000
        /*00a4*/ 	.byte	0x00, 0xf0, 0x81, 0x06


	//----- nvinfo : EIATTR_SPARSE_MMA_MASK
	.align		4
.L_2333:
        /*00a8*/ 	.byte	0x03, 0x50
        /*00aa*/ 	.short	0x0000


	//----- nvinfo : EIATTR_MAXREG_COUNT
	.align		4
        /*00ac*/ 	.byte	0x03, 0x1b
        /*00ae*/ 	.short	0x0020


	//----- nvinfo : EIATTR_ANNOTATIONS
	.align		4
        /*00b0*/ 	.byte	0x04, 0x55
        /*00b2*/ 	.short	(.L_2335 - .L_2334)


	//   ....[0]....
.L_2334:
        /* <DEDUP_REMOVED lines=18> */


	//----- nvinfo : EIATTR_MERCURY_ISA_VERSION
	.align		4
.L_2335:
        /*01c4*/ 	.byte	0x03, 0x5f
        /*01c6*/ 	.short	0x0101


	//----- nvinfo : EIATTR_EXIT_INSTR_OFFSETS
	.align		4
        /*01c8*/ 	.byte	0x04, 0x1c
        /*01ca*/ 	.short	(.L_2337 - .L_2336)


	//   ....[0]....
.L_2336:
        /*01cc*/ 	.word	0x00000090


	//   ....[1]....
        /*01d0*/ 	.word	0x00005eb0


	//----- nvinfo : EIATTR_MAX_THREADS
	.align		4
.L_2337:
        /*01d4*/ 	.byte	0x04, 0x05
        /*01d6*/ 	.short	(.L_2339 - .L_2338)
.L_2338:
        /*01d8*/ 	.word	0x00000200
        /*01dc*/ 	.word	0x00000001
        /*01e0*/ 	.word	0x00000001


	//----- nvinfo : EIATTR_CRS_STACK_SIZE
	.align		4
.L_2339:
        /*01e4*/ 	.byte	0x04, 0x1e
        /*01e6*/ 	.short	(.L_2341 - .L_2340)
.L_2340:
        /*01e8*/ 	.word	0x00000000


	//----- nvinfo : EIATTR_CBANK_PARAM_SIZE
	.align		4
.L_2341:
        /*01ec*/ 	.byte	0x03, 0x19
        /*01ee*/ 	.short	0x0d10


	//----- nvinfo : EIATTR_PARAM_CBANK
	.align		4
        /*01f0*/ 	.byte	0x04, 0x0a
        /*01f2*/ 	.short	(.L_2343 - .L_2342)
	.align		4
.L_2342:
        /*01f4*/ 	.word	index@(.nv.constant0._ZN2at6native38_GLOBAL__N__9a469cfd_6_RNN_cu_eca79a6d6kernel17lstm_cell_forwardIddlLi2EEEvNS_4cuda6detail10TensorInfoIT_T1_EES9_S9_S9_S9_S9_S9_S9_S8_S8_)
        /*01f8*/ 	.short	0x0210
        /*01fa*/ 	.short	0x0d10


	//----- nvinfo : EIATTR_SW_WAR
	.align		4
.L_2343:
        /*01fc*/ 	.byte	0x04, 0x36
        /*01fe*/ 	.short	(.L_2345 - .L_2344)
.L_2344:
        /*0200*/ 	.word	0x00000008
.L_2345:


//--------------------- .nv.info._ZN2at6native38_GLOBAL__N__9a469cfd_6_RNN_cu_eca79a6d6kernel17lstm_cell_forwardIddlLi1EEEvNS_4cuda6detail10TensorInfoIT_T1_EES9_S9_S9_S9_S9_S9_S9_S8_S8_ --------------------------
	.section	.nv.info._ZN2at6native38_GLOBAL__N__9a469cfd_6_RNN_cu_eca79a6d6kernel17lstm_cell_forwardIddlLi1EEEvNS_4cuda6detail10TensorInfoIT_T1_EES9_S9_S9_S9_S9_S9_S9_S8_S8_,"",@"SHT_CUDA_INFO"
	.sectionflags	@""
	.align	4


	//----- nvinfo : EIATTR_CUDA_API_VERSION
	.align		4
        /*0000*/ 	.byte	0x04, 0x37
        /*0002*/ 	.short	(.L_2347 - .L_2346)
.L_2346:
        /*0004*/ 	.word	0x00000082


	//----- nvinfo : EIATTR_KPARAM_INFO
	.align		4
.L_2347:
        /*0008*/ 	.byte	0x04, 0x17
        /*000a*/ 	.short	(.L_2349 - .L_2348)
.L_2348:
        /*000c*/ 	.word	0x00000000
        /*0010*/ 	.short	0x0009
        /*0012*/ 	.short	0x0d08
        /*0014*/ 	.byte	0x00, 0xf0, 0x21, 0x00


	//----- nvinfo : EIATTR_KPARAM_INFO
	.align		4
.L_2349:
        /*0018*/ 	.byte	0x04, 0x17
        /*001a*/ 	.short	(.L_2351 - .L_2350)
.L_2350:
        /*001c*/ 	.word	0x00000000
        /*0020*/ 	.short	0x0008
        /*0022*/ 	.short	0x0d00
        /*0024*/ 	.byte	0x00, 0xf0, 0x21, 0x00


	//----- nvinfo : EIATTR_KPARAM_INFO
	.align		4
.L_2351:
        /*0028*/ 	.byte	0x04, 0x17
        /*002a*/ 	.short	(.L_2353 - .L_2352)
.L_2352:
        /*002c*/ 	.word	0x00000000
        /*0030*/ 	.short	0x0007
        /*0032*/ 	.short	0x0b60
        /*0034*/ 	.byte	0x00, 0xf0, 0x81, 0x06


	//----- nvinfo : EIATTR_KPARAM_INFO
	.align		4
.L_2353:
        /*0038*/ 	.byte	0x04, 0x17
        /*003a*/ 	.short	(.L_2355 - .L_2354)
.L_2354:
        /*003c*/ 	.word	0x00000000
        /*0040*/ 	.short	0x0006
        /*0042*/ 	.short	0x09c0
        /*0044*/ 	.byte	0x00, 0xf0, 0x81, 0x06


	//----- nvinfo : EIATTR_KPARAM_INFO
	.align		4
.L_2355:
        /*0048*/ 	.byte	0x04, 0x17
        /*004a*/ 	.short	(.L_2357 - .L_2356)
.L_2356:
        /*004c*/ 	.word	0x00000000
        /*0050*/ 	.short	0x0005
        /*0052*/ 	.short	0x0820
        /*0054*/ 	.byte	0x00, 0xf0, 0x81, 0x06


	//----- nvinfo : EIATTR_KPARAM_INFO
	.align		4
.L_2357:
        /*0058*/ 	.byte	0x04, 0x17
        /*005a*/ 	.short	(.L_2359 - .L_2358)
.L_2358:
        /*005c*/ 	.word	0x00000000
        /*0060*/ 	.short	0x0004
        /*0062*/ 	.short	0x0680
        /*0064*/ 	.byte	0x00, 0xf0, 0x81, 0x06


	//----- nvinfo : EIATTR_KPARAM_INFO
	.align		4
.L_2359:
        /*0068*/ 	.byte	0x04, 0x17
        /*006a*/ 	.short	(.L_2361 - .L_2360)
.L_2360:
        /*006c*/ 	.word	0x00000000
        /*0070*/ 	.short	0x0003
        /*0072*/ 	.short	0x04e0
        /*0074*/ 	.byte	0x00, 0xf0, 0x81, 0x06


	//----- nvinfo : EIATTR_KPARAM_INFO
	.align		4
.L_2361:
        /*0078*/ 	.byte	0x04, 0x17
        /*007a*/ 	.short	(.L_2363 - .L_2362)
.L_2362:
        /*007c*/ 	.word	0x00000000
        /*0080*/ 	.short	0x0002
        /*0082*/ 	.short	0x0340
        /*0084*/ 	.byte	0x00, 0xf0, 0x81, 0x06


	//----- nvinfo : EIATTR_KPARAM_INFO
	.align		4
.L_2363:
        /*0088*/ 	.byte	0x04, 0x17
        /*008a*/ 	.short	(.L_2365 - .L_2364)
.L_2364:
        /*008c*/ 	.word	0x00000000
        /*0090*/ 	.short	0x0001
        /*0092*/ 	.short	0x01a0
        /*0094*/ 	.byte	0x00, 0xf0, 0x81, 0x06


	//----- nvinfo : EIATTR_KPARAM_INFO
	.align		4
.L_2365:
        /*0098*/ 	.byte	0x04, 0x17
        /*009a*/ 	.short	(.L_2367 - .L_2366)
.L_2366:
        /*009c*/ 	.word	0x00000000
        /*00a0*/ 	.short	0x0000
        /*00a2*/ 	.short	0x0000
        /*00a4*/ 	.byte	0x00, 0xf0, 0x81, 0x06


	//----- nvinfo : EIATTR_SPARSE_MMA_MASK
	.align		4
.L_2367:
        /*00a8*/ 	.byte	0x03, 0x50
        /*00aa*/ 	.short	0x0000


	//----- nvinfo : EIATTR_MAXREG_COUNT
	.align		4
        /*00ac*/ 	.byte	0x03, 0x1b
        /*00ae*/ 	.short	0x0020


	//----- nvinfo : EIATTR_ANNOTATIONS
	.align		4
        /*00b0*/ 	.byte	0x04, 0x55
        /*00b2*/ 	.short	(.L_2369 - .L_2368)


	//   ....[0]....
.L_2368:
        /* <DEDUP_REMOVED lines=21> */


	//----- nvinfo : EIATTR_MERCURY_ISA_VERSION
	.align		4
.L_2369:
        /*01ec*/ 	.byte	0x03, 0x5f
        /*01ee*/ 	.short	0x0101


	//----- nvinfo : EIATTR_EXIT_INSTR_OFFSETS
	.align		4
        /*01f0*/ 	.byte	0x04, 0x1c
        /*01f2*/ 	.short	(.L_2371 - .L_2370)


	//   ....[0]....
.L_2370:
        /*01f4*/ 	.word	0x00000090


	//   ....[1]....
        /*01f8*/ 	.word	0x00002f20


	//----- nvinfo : EIATTR_MAX_THREADS
	.align		4
.L_2371:
        /*01fc*/ 	.byte	0x04, 0x05
        /*01fe*/ 	.short	(.L_2373 - .L_2372)
.L_2372:
        /*0200*/ 	.word	0x00000200
        /*0204*/ 	.word	0x00000001
        /*0208*/ 	.word	0x00000001


	//----- nvinfo : EIATTR_CRS_STACK_SIZE
	.align		4
.L_2373:
        /*020c*/ 	.byte	0x04, 0x1e
        /*020e*/ 	.short	(.L_2375 - .L_2374)
.L_2374:
        /*0210*/ 	.word	0x00000000


	//----- nvinfo : EIATTR_CBANK_PARAM_SIZE
	.align		4
.L_2375:
        /*0214*/ 	.byte	0x03, 0x19
        /*0216*/ 	.short	0x0d10


	//----- nvinfo : EIATTR_PARAM_CBANK
	.align		4
        /*0218*/ 	.byte	0x04, 0x0a
        /*021a*/ 	.short	(.L_2377 - .L_2376)
	.align		4
.L_2376:
        /*021c*/ 	.word	index@(.nv.constant0._ZN2at6native38_GLOBAL__N__9a469cfd_6_RNN_cu_eca79a6d6kernel17lstm_cell_forwardIddlLi1EEEvNS_4cuda6detail10TensorInfoIT_T1_EES9_S9_S9_S9_S9_S9_S9_S8_S8_)
        /*0220*/ 	.short	0x0210
        /*0222*/ 	.short	0x0d10


	//----- nvinfo : EIATTR_SW_WAR
	.align		4
.L_2377:
        /*0224*/ 	.byte	0x04, 0x36
        /*0226*/ 	.short	(.L_2379 - .L_2378)
.L_2378:
        /*0228*/ 	.word	0x00000008
.L_2379:


//--------------------- .nv.info._ZN2at6native38_GLOBAL__N__9a469cfd_6_RNN_cu_eca79a6d6kernel17lstm_cell_forwardIddiLi2EEEvNS_4cuda6detail10TensorInfoIT_T1_EES9_S9_S9_S9_S9_S9_S9_S8_S8_ --------------------------
	.section	.nv.info._ZN2at6native38_GLOBAL__N__9a469cfd_6_RNN_cu_eca79a6d6kernel17lstm_cell_forwardIddiLi2EEEvNS_4cuda6detail10TensorInfoIT_T1_EES9_S9_S9_S9_S9_S9_S9_S8_S8_,"",@"SHT_CUDA_INFO"
	.sectionflags	@""
	.align	4


	//----- nvinfo : EIATTR_CUDA_API_VERSION
	.align		4
        /*0000*/ 	.byte	0x04, 0x37
        /*0002*/ 	.short	(.L_2381 - .L_2380)
.L_2380:
        /*0004*/ 	.word	0x00000082


	//----- nvinfo : EIATTR_KPARAM_INFO
	.align		4
.L_2381:
        /*0008*/ 	.byte	0x04, 0x17
        /*000a*/ 	.short	(.L_2383 - .L_2382)
.L_2382:
        /*000c*/ 	.word	0x00000000
        /*0010*/ 	.short	0x0009
        /*0012*/ 	.short	0x06c4
        /*0014*/ 	.byte	0x00, 0xf0, 0x11, 0x00


	//----- nvinfo : EIATTR_KPARAM_INFO
	.align		4
.L_2383:
        /*0018*/ 	.byte	0x04, 0x17
        /*001a*/ 	.short	(.L_2385 - .L_2384)
.L_2384:
        /*001c*/ 	.word	0x00000000
        /*0020*/ 	.short	0x0008
        /*0022*/ 	.short	0x06c0
        /*0024*/ 	.byte	0x00, 0xf0, 0x11, 0x00


	//----- nvinfo : EIATTR_KPARAM_INFO
	.align		4
.L_2385:
        /*0028*/ 	.byte	0x04, 0x17
        /*002a*/ 	.short	(.L_2387 - .L_2386)
.L_2386:
        /*002c*/ 	.word	0x00000000
        /*0030*/ 	.short	0x0007
        /*0032*/ 	.short	0x05e8
        /*0034*/ 	.byte	0x00, 0xf0, 0x61, 0x03


	//----- nvinfo : EIATTR_KPARAM_INFO
	.align		4
.L_2387:
        /*0038*/ 	.byte	0x04, 0x17
        /*003a*/ 	.short	(.L_2389 - .L_2388)
.L_2388:
        /*003c*/ 	.word	0x00000000
        /*0040*/ 	.short	0x0006
        /*0042*/ 	.short	0x0510
        /*0044*/ 	.byte	0x00, 0xf0, 0x61, 0x03


	//----- nvinfo : EIATTR_KPARAM_INFO
	.align		4
.L_2389:
        /*0048*/ 	.byte	0x04, 0x17
        /*004a*/ 	.short	(.L_2391 - .L_2390)
.L_2390:
        /*004c*/ 	.word	0x00000000
        /*0050*/ 	.short	0x0005
        /*0052*/ 	.short	0x0438
        /*0054*/ 	.byte	0x00, 0xf0, 0x61, 0x03


	//----- nvinfo : EIATTR_KPARAM_INFO
	.align		4
.L_2391:
        /*0058*/ 	.byte	0x04, 0x17
        /*005a*/ 	.short	(.L_2393 - .L_2392)
.L_2392:
        /*005c*/ 	.word	0x00000000
        /*0060*/ 	.short	0x0004
        /*0062*/ 	.short	0x0360
        /*0064*/ 	.byte	0x00, 0xf0, 0x61, 0x03


	//----- nvinfo : EIATTR_KPARAM_INFO
	.align		4
.L_2393:
        /*0068*/ 	.byte	0x04, 0x17
        /*006a*/ 	.short	(.L_2395 - .L_2394)
.L_2394:
        /*006c*/ 	.word	0x00000000
        /*0070*/ 	.short	0x0003
        /*0072*/ 	.short	0x0288
        /*0074*/ 	.byte	0x00, 0xf0, 0x61, 0x03


	//----- nvinfo : EIATTR_KPARAM_INFO
	.align		4
.L_2395:
        /*0078*/ 	.byte	0x04, 0x17
        /*007a*/ 	.short	(.L_2397 - .L_2396)
.L_2396:
        /*007c*/ 	.word	0x00000000
        /*0080*/ 	.short	0x0002
        /*0082*/ 	.short	0x01b0
        /*0084*/ 	.byte	0x00, 0xf0, 0x61, 0x03


	//----- nvinfo : EIATTR_KPARAM_INFO
	.align		4
.L_2397:
        /*0088*/ 	.byte	0x04, 0x17
        /*008a*/ 	.short	(.L_2399 - .L_2398)
.L_2398:
        /*008c*/ 	.word	0x00000000
        /*0090*/ 	.short	0x0001
        /*0092*/ 	.short	0x00d8
        /*0094*/ 	.byte	0x00, 0xf0, 0x61, 0x03


	//----- nvinfo : EIATTR_KPARAM_INFO
	.align		4
.L_2399:
        /*0098*/ 	.byte	0x04, 0x17
        /*009a*/ 	.short	(.L_2401 - .L_2400)
.L_2400:
        /*009c*/ 	.word	0x00000000
        /*00a0*/ 	.short	0x0000
        /*00a2*/ 	.short	0x0000
        /*00a4*/ 	.byte	0x00, 0xf0, 0x61, 0x03


	//----- nvinfo : EIATTR_SPARSE_MMA_MASK
	.align		4
.L_2401:
        /*00a8*/ 	.byte	0x03, 0x50
        /*00aa*/ 	.short	0x0000


	//----- nvinfo : EIATTR_MAXREG_COUNT
	.align		4
        /*00ac*/ 	.byte	0x03, 0x1b
        /*00ae*/ 	.short	0x0020


	//----- nvinfo : EIATTR_ANNOTATIONS
	.align		4
        /*00b0*/ 	.byte	0x04, 0x55
        /*00b2*/ 	.short	(.L_2403 - .L_2402)


	//   ....[0]....
.L_2402:
        /* <DEDUP_REMOVED lines=22> */


	//----- nvinfo : EIATTR_MERCURY_ISA_VERSION
	.align		4
.L_2403:
        /*0204*/ 	.byte	0x03, 0x5f
        /*0206*/ 	.short	0x0101


	//----- nvinfo : EIATTR_EXIT_INSTR_OFFSETS
	.align		4
        /*0208*/ 	.byte	0x04, 0x1c
        /*020a*/ 	.short	(.L_2405 - .L_2404)


	//   ....[0]....
.L_2404:
        /*020c*/ 	.word	0x00000080


	//   ....[1]....
        /*0210*/ 	.word	0x00003d40


	//----- nvinfo : EIATTR_MAX_THREADS
	.align		4
.L_2405:
        /*0214*/ 	.byte	0x04, 0x05
        /*0216*/ 	.short	(.L_2407 - .L_2406)
.L_2406:
        /*0218*/ 	.word	0x00000200
        /*021c*/ 	.word	0x00000001
        /*0220*/ 	.word	0x00000001


	//----- nvinfo : EIATTR_CRS_STACK_SIZE
	.align		4
.L_2407:
        /*0224*/ 	.byte	0x04, 0x1e
        /*0226*/ 	.short	(.L_2409 - .L_2408)
.L_2408:
        /*0228*/ 	.word	0x00000000


	//----- nvinfo : EIATTR_CBANK_PARAM_SIZE
	.align		4
.L_2409:
        /*022c*/ 	.byte	0x03, 0x19
        /*022e*/ 	.short	0x06c8


	//----- nvinfo : EIATTR_PARAM_CBANK
	.align		4
        /*0230*/ 	.byte	0x04, 0x0a
        /*0232*/ 	.short	(.L_2411 - .L_2410)
	.align		4
.L_2410:
        /*0234*/ 	.word	index@(.nv.constant0._ZN2at6native38_GLOBAL__N__9a469cfd_6_RNN_cu_eca79a6d6kernel17lstm_cell_forwardIddiLi2EEEvNS_4cuda6detail10TensorInfoIT_T1_EES9_S9_S9_S9_S9_S9_S9_S8_S8_)
        /*0238*/ 	.short	0x0210
        /*023a*/ 	.short	0x06c8


	//----- nvinfo : EIATTR_SW_WAR
	.align		4
.L_2411:
        /*023c*/ 	.byte	0x04, 0x36
        /*023e*/ 	.short	(.L_2413 - .L_2412)
.L_2412:
        /*0240*/ 	.word	0x00000008
.L_2413:


//--------------------- .nv.info._ZN2at6native38_GLOBAL__N__9a469cfd_6_RNN_cu_eca79a6d6kernel17lstm_cell_forwardIddiLi1EEEvNS_4cuda6detail10TensorInfoIT_T1_EES9_S9_S9_S9_S9_S9_S9_S8_S8_ --------------------------
	.section	.nv.info._ZN2at6native38_GLOBAL__N__9a469cfd_6_RNN_cu_eca79a6d6kernel17lstm_cell_forwardIddiLi1EEEvNS_4cuda6detail10TensorInfoIT_T1_EES9_S9_S9_S9_S9_S9_S9_S8_S8_,"",@"SHT_CUDA_INFO"
	.sectionflags	@""
	.align	4


	//----- nvinfo : EIATTR_CUDA_API_VERSION
	.align		4
        /*0000*/ 	.byte	0x04, 0x37
        /*0002*/ 	.short	(.L_2415 - .L_2414)
.L_2414:
        /*0004*/ 	.word	0x00000082


	//----- nvinfo : EIATTR_KPARAM_INFO
	.align		4
.L_2415:
        /*0008*/ 	.byte	0x04, 0x17
        /*000a*/ 	.short	(.L_2417 - .L_2416)
.L_2416:
        /*000c*/ 	.word	0x00000000
        /*0010*/ 	.short	0x0009
        /*0012*/ 	.short	0x06c4
        /*0014*/ 	.byte	0x00, 0xf0, 0x11, 0x00


	//----- nvinfo : EIATTR_KPARAM_INFO
	.align		4
.L_2417:
        /*0018*/ 	.byte	0x04, 0x17
        /*001a*/ 	.short	(.L_2419 - .L_2418)
.L_2418:
        /*001c*/ 	.word	0x00000000
        /*0020*/ 	.short	0x0008
        /*0022*/ 	.short	0x06c0
        /*0024*/ 	.byte	0x00, 0xf0, 0x11, 0x00


	//----- nvinfo : EIATTR_KPARAM_INFO
	.align		4
.L_2419:
        /*0028*/ 	.byte	0x04, 0x17
        /*002a*/ 	.short	(.L_2421 - .L_2420)
.L_2420:
        /*002c*/ 	.word	0x00000000
        /*0030*/ 	.short	0x0007
        /*0032*/ 	.short	0x05e8
        /*0034*/ 	.byte	0x00, 0xf0, 0x61, 0x03


	//----- nvinfo : EIATTR_KPARAM_INFO
	.align		4
.L_2421:
        /*0038*/ 	.byte	0x04, 0x17
        /*003a*/ 	.short	(.L_2423 - .L_2422)
.L_2422:
        /*003c*/ 	.word	0x00000000
        /*0040*/ 	.short	0x0006
        /*0042*/ 	.short	0x0510
        /*0044*/ 	.byte	0x00, 0xf0, 0x61, 0x03


	//----- nvinfo : EIATTR_KPARAM_INFO
	.align		4
.L_2423:
        /*0048*/ 	.byte	0x04, 0x17
        /*004a*/ 	.short	(.L_2425 - .L_2424)
.L_2424:
        /*004c*/ 	.word	0x00000000
        /*0050*/ 	.short	0x0005
        /*0052*/ 	.short	0x0438
        /*0054*/ 	.byte	0x00, 0xf0, 0x61, 0x03


	//----- nvinfo : EIATTR_KPARAM_INFO
	.align		4
.L_2425:
        /*0058*/ 	.byte	0x04, 0x17
        /*005a*/ 	.short	(.L_2427 - .L_2426)
.L_2426:
        /*005c*/ 	.word	0x00000000
        /*0060*/ 	.short	0x0004
        /*0062*/ 	.short	0x0360
        /*0064*/ 	.byte	0x00, 0xf0, 0x61, 0x03


	//----- nvinfo : EIATTR_KPARAM_INFO
	.align		4
.L_2427:
        /*0068*/ 	.byte	0x04, 0x17
        /*006a*/ 	.short	(.L_2429 - .L_2428)
.L_2428:
        /*006c*/ 	.word	0x00000000
        /*0070*/ 	.short	0x0003
        /*0072*/ 	.short	0x0288
        /*0074*/ 	.byte	0x00, 0xf0, 0x61, 0x03


	//----- nvinfo : EIATTR_KPARAM_INFO
	.align		4
.L_2429:
        /*0078*/ 	.byte	0x04, 0x17
        /*007a*/ 	.short	(.L_2431 - .L_2430)
.L_2430:
        /*007c*/ 	.word	0x00000000
        /*0080*/ 	.short	0x0002
        /*0082*/ 	.short	0x01b0
        /*0084*/ 	.byte	0x00, 0xf0, 0x61, 0x03


	//----- nvinfo : EIATTR_KPARAM_INFO
	.align		4
.L_2431:
        /*0088*/ 	.byte	0x04, 0x17
        /*008a*/ 	.short	(.L_2433 - .L_2432)
.L_2432:
        /*008c*/ 	.word	0x00000000
        /*0090*/ 	.short	0x0001
        /*0092*/ 	.short	0x00d8
        /*0094*/ 	.byte	0x00, 0xf0, 0x61, 0x03


	//----- nvinfo : EIATTR_KPARAM_INFO
	.align		4
.L_2433:
        /*0098*/ 	.byte	0x04, 0x17
        /*009a*/ 	.short	(.L_2435 - .L_2434)
.L_2434:
        /*009c*/ 	.word	0x00000000
        /*00a0*/ 	.short	0x0000
        /*00a2*/ 	.short	0x0000
        /*00a4*/ 	.byte	0x00, 0xf0, 0x61, 0x03


	//----- nvinfo : EIATTR_SPARSE_MMA_MASK
	.align		4
.L_2435:
        /*00a8*/ 	.byte	0x03, 0x50
        /*00aa*/ 	.short	0x0000


	//----- nvinfo : EIATTR_MAXREG_COUNT
	.align		4
        /*00ac*/ 	.byte	0x03, 0x1b
        /*00ae*/ 	.short	0x0020


	//----- nvinfo : EIATTR_ANNOTATIONS
	.align		4
        /*00b0*/ 	.byte	0x04, 0x55
        /*00b2*/ 	.short	(.L_2437 - .L_2436)


	//   ....[0]....
.L_2436:
        /*00b4*/ 	.word	0x00000001
        /*00b8*/ 	.byte	0x00, 0x05, 0x00, 0x00, 0x01, 0x00, 0x00, 0x00, 0x10, 0x05, 0x00, 0x00, 0x01, 0x00, 0x00, 0x00
        /*00c8*/ 	.byte	0x20, 0x05, 0x00, 0x00, 0x01, 0x00, 0x00, 0x00, 0x30, 0x05, 0x00, 0x00, 0x01, 0x00, 0x00, 0x00
        /*00d8*/ 	.byte	0x40, 0x05, 0x00, 0x00, 0x01, 0x00, 0x00, 0x00, 0x80, 0x11, 0x00, 0x00, 0x01, 0x00, 0x00, 0x00
        /*00e8*/ 	.byte	0x90, 0x11, 0x00, 0x00, 0x01, 0x00, 0x00, 0x00, 0x70, 0x18, 0x00, 0x00, 0x01, 0x00, 0x00, 0x00
        /*00f8*/ 	.byte	0x80, 0x18, 0x00, 0x00, 0x01, 0x00, 0x00, 0x00, 0x90, 0x18, 0x00, 0x00


	//----- nvinfo : EIATTR_MERCURY_ISA_VERSION
	.align		4
.L_2437:
        /*0104*/ 	.byte	0x03, 0x5f
        /*0106*/ 	.short	0x0101


	//----- nvinfo : EIATTR_EXIT_INSTR_OFFSETS
	.align		4
        /*0108*/ 	.byte	0x04, 0x1c
        /*010a*/ 	.short	(.L_2439 - .L_2438)


	//   ....[0]....
.L_2438:
        /*010c*/ 	.word	0x00000080


	//   ....[1]....
        /*0110*/ 	.word	0x000025f0


	//----- nvinfo : EIATTR_MAX_THREADS
	.align		4
.L_2439:
        /*0114*/ 	.byte	0x04, 0x05
        /*0116*/ 	.short	(.L_2441 - .L_2440)
.L_2440:
        /*0118*/ 	.word	0x00000200
        /*011c*/ 	.word	0x00000001
        /*0120*/ 	.word	0x00000001


	//----- nvinfo : EIATTR_CRS_STACK_SIZE
	.align		4
.L_2441:
        /*0124*/ 	.byte	0x04, 0x1e
        /*0126*/ 	.short	(.L_2443 - .L_2442)
.L_2442:
        /*0128*/ 	.word	0x00000000


	//----- nvinfo : EIATTR_CBANK_PARAM_SIZE
	.align		4
.L_2443:
        /*012c*/ 	.byte	0x03, 0x19
        /*012e*/ 	.short	0x06c8


	//----- nvinfo : EIATTR_PARAM_CBANK
	.align		4
        /*0130*/ 	.byte	0x04, 0x0a
        /*0132*/ 	.short	(.L_2445 - .L_2444)
	.align		4
.L_2444:
        /*0134*/ 	.word	index@(.nv.constant0._ZN2at6native38_GLOBAL__N__9a469cfd_6_RNN_cu_eca79a6d6kernel17lstm_cell_forwardIddiLi1EEEvNS_4cuda6detail10TensorInfoIT_T1_EES9_S9_S9_S9_S9_S9_S9_S8_S8_)
        /*0138*/ 	.short	0x0210
        /*013a*/ 	.short	0x06c8


	//----- nvinfo : EIATTR_SW_WAR
	.align		4
.L_2445:
        /*013c*/ 	.byte	0x04, 0x36
        /*013e*/ 	.short	(.L_2447 - .L_2446)
.L_2446:
        /*0140*/ 	.word	0x00000008
.L_2447:


//--------------------- .nv.callgraph             --------------------------
	.section	.nv.callgraph,"",@"SHT_CUDA_CALLGRAPH"
	.align	4
	.sectionentsize	8
	.align		4
        /*0000*/ 	.word	0x00000000
	.align		4
        /*0004*/ 	.word	0xffffffff
	.align		4
        /*0008*/ 	.word	0x00000000
	.align		4
        /*000c*/ 	.word	0xfffffffe
	.align		4
        /*0010*/ 	.word	0x00000000
	.align		4
        /*0014*/ 	.word	0xfffffffd
	.align		4
        /*0018*/ 	.word	0x00000000
	.align		4
        /*001c*/ 	.word	0xfffffffc


//--------------------- .nv.constant4             --------------------------
	.section	.nv.constant4,"a",@progbits
	.align	8
	.align		8
.nv.constant4:
        /*0000*/ 	.dword	_ZN36_INTERNAL_9a469cfd_6_RNN_cu_eca79a6d4cuda3std3__45__cpo5beginE
	.align		8
        /*0008*/ 	.dword	_ZN36_INTERNAL_9a469cfd_6_RNN_cu_eca79a6d4cuda3std3__45__cpo3endE
	.align		8
        /*0010*/ 	.dword	_ZN36_INTERNAL_9a469cfd_6_RNN_cu_eca79a6d4cuda3std3__45__cpo6cbeginE
	.align		8
        /*0018*/ 	.dword	_ZN36_INTERNAL_9a469cfd_6_RNN_cu_eca79a6d4cuda3std3__45__cpo4cendE
	.align		8
        /*0020*/ 	.dword	_ZN36_INTERNAL_9a469cfd_6_RNN_cu_eca79a6d4cuda3std3__45__cpo6rbeginE
	.align		8
        /*0028*/ 	.dword	_ZN36_INTERNAL_9a469cfd_6_RNN_cu_eca79a6d4cuda3std3__45__cpo4rendE
	.align		8
        /*0030*/ 	.dword	_ZN36_INTERNAL_9a469cfd_6_RNN_cu_eca79a6d4cuda3std3__45__cpo7crbeginE
	.align		8
        /*0038*/ 	.dword	_ZN36_INTERNAL_9a469cfd_6_RNN_cu_eca79a6d4cuda3std3__45__cpo5crendE
	.align		8
        /*0040*/ 	.dword	_ZN36_INTERNAL_9a469cfd_6_RNN_cu_eca79a6d4cuda3std3__438_GLOBAL__N__9a469cfd_6_RNN_cu_eca79a6d6ignoreE
	.align		8
        /*0048*/ 	.dword	_ZN36_INTERNAL_9a469cfd_6_RNN_cu_eca79a6d4cuda3std3__419piecewise_constructE
	.align		8
        /*0050*/ 	.dword	_ZN36_INTERNAL_9a469cfd_6_RNN_cu_eca79a6d4cuda3std3__48in_placeE
	.align		8
        /*0058*/ 	.dword	_ZN36_INTERNAL_9a469cfd_6_RNN_cu_eca79a6d4cuda3std3__420unreachable_sentinelE
	.align		8
        /*0060*/ 	.dword	_ZN36_INTERNAL_9a469cfd_6_RNN_cu_eca79a6d4cuda3std6ranges3__45__cpo4swapE
	.align		8
        /*0068*/ 	.dword	_ZN36_INTERNAL_9a469cfd_6_RNN_cu_eca79a6d4cuda3std6ranges3__45__cpo9iter_moveE
	.align		8
        /*0070*/ 	.dword	_ZN36_INTERNAL_9a469cfd_6_RNN_cu_eca79a6d4cuda3std6ranges3__45__cpo5beginE
	.align		8
        /*0078*/ 	.dword	_ZN36_INTERNAL_9a469cfd_6_RNN_cu_eca79a6d4cuda3std6ranges3__45__cpo3endE
	.align		8
        /*0080*/ 	.dword	_ZN36_INTERNAL_9a469cfd_6_RNN_cu_eca79a6d4cuda3std6ranges3__45__cpo6cbeginE
	.align		8
        /*0088*/ 	.dword	_ZN36_INTERNAL_9a469cfd_6_RNN_cu_eca79a6d4cuda3std6ranges3__45__cpo4cendE
	.align		8
        /*0090*/ 	.dword	_ZN36_INTERNAL_9a469cfd_6_RNN_cu_eca79a6d4cuda3std6ranges3__45__cpo7advanceE
	.align		8
        /*0098*/ 	.dword	_ZN36_INTERNAL_9a469cfd_6_RNN_cu_eca79a6d4cuda3std6ranges3__45__cpo9iter_swapE
	.align		8
        /*00a0*/ 	.dword	_ZN36_INTERNAL_9a469cfd_6_RNN_cu_eca79a6d4cuda3std6ranges3__45__cpo4nextE
	.align		8
        /*00a8*/ 	.dword	_ZN36_INTERNAL_9a469cfd_6_RNN_cu_eca79a6d4cuda3std6ranges3__45__cpo4prevE
	.align		8
        /*00b0*/ 	.dword	_ZN36_INTERNAL_9a469cfd_6_RNN_cu_eca79a6d4cuda3std6ranges3__45__cpo4dataE
	.align		8
        /*00b8*/ 	.dword	_ZN36_INTERNAL_9a469cfd_6_RNN_cu_eca79a6d4cuda3std6ranges3__45__cpo5cdataE
	.align		8
        /*00c0*/ 	.dword	_ZN36_INTERNAL_9a469cfd_6_RNN_cu_eca79a6d4cuda3std6ranges3__45__cpo4sizeE
	.align		8
        /*00c8*/ 	.dword	_ZN36_INTERNAL_9a469cfd_6_RNN_cu_eca79a6d4cuda3std6ranges3__45__cpo5ssizeE
	.align		8
        /*00d0*/ 	.dword	_ZN36_INTERNAL_9a469cfd_6_RNN_cu_eca79a6d4cuda3std6ranges3__45__cpo8distanceE
	.align		8
        /*00d8*/ 	.dword	_ZN36_INTERNAL_9a469cfd_6_RNN_cu_eca79a6d6thrust23THRUST_300001_SM_900_NS6system6detail10sequential3seqE


//--------------------- .text._ZN2at6native38_GLOBAL__N__9a469cfd_6_RNN_cu_eca79a6d6kernel17gru_cell_backwardIN3c108BFloat16EflLi2EEEvNS_4cuda6detail10TensorInfoIT_T1_EESB_SB_SB_SB_SA_SA_ --------------------------
	.section	.text._ZN2at6native38_GLOBAL__N__9a469cfd_6_RNN_cu_eca79a6d6kernel17gru_cell_backwardIN3c108BFloat16EflLi2EEEvNS_4cuda6detail10TensorInfoIT_T1_EESB_SB_SB_SB_SA_SA_,"ax",@progbits
	.align	128
.text._ZN2at6native38_GLOBAL__N__9a469cfd_6_RNN_cu_eca79a6d6kernel17gru_cell_backwardIN3c108BFloat16EflLi2EEEvNS_4cuda6detail10TensorInfoIT_T1_EESB_SB_SB_SB_SA_SA_:
        .type           _ZN2at6native38_GLOBAL__N__9a469cfd_6_RNN_cu_eca79a6d6kernel17gru_cell_backwardIN3c108BFloat16EflLi2EEEvNS_4cuda6detail10TensorInfoIT_T1_EESB_SB_SB_SB_SA_SA_,@function
        .size           _ZN2at6native38_GLOBAL__N__9a469cfd_6_RNN_cu_eca79a6d6kernel17gru_cell_backwardIN3c108BFloat16EflLi2EEEvNS_4cuda6detail10TensorInfoIT_T1_EESB_SB_SB_SB_SA_SA_,(.L_x_1244 - _ZN2at6native38_GLOBAL__N__9a469cfd_6_RNN_cu_eca79a6d6kernel17gru_cell_backwardIN3c108BFloat16EflLi2EEEvNS_4cuda6detail10TensorInfoIT_T1_EESB_SB_SB_SB_SA_SA_)
        .other          _ZN2at6native38_GLOBAL__N__9a469cfd_6_RNN_cu_eca79a6d6kernel17gru_cell_backwardIN3c108BFloat16EflLi2EEEvNS_4cuda6detail10TensorInfoIT_T1_EESB_SB_SB_SB_SA_SA_,@"STO_CUDA_ENTRY STV_DEFAULT"
_ZN2at6native38_GLOBAL__N__9a469cfd_6_RNN_cu_eca79a6d6kernel17gru_cell_backwardIN3c108BFloat16EflLi2EEEvNS_4cuda6detail10TensorInfoIT_T1_EESB_SB_SB_SB_SA_SA_:
[----:B------:R-:W0:Y:S01]  /*0000*/  LDC R1, c[0x0][0x28] ;  /* 0x00000a00ff017b82 */ /* 0x000e220000000800 */
[----:B------:R-:W1:Y:S01]  /*0010*/  S2R R5, SR_CTAID.X ;  /* 0x0000000000057919 */ /* 0x000e620000002500 */
[----:B------:R-:W-:Y:S01]  /*0020*/  ULDC UR4, c[0x0][0x0] ;  /* 0x0000000000047ab9 */ /* 0x000fe20000000800 */
[----:B0-----:R-:W-:Y:S01]  /*0030*/  VIADD R1, R1, 0xfffffff0 ;  /* 0xfffffff001017836 */ /* 0x001fe20000000000 */
[----:B------:R-:W1:Y:S02]  /*0040*/  S2R R0, SR_TID.X ;  /* 0x0000000000007919 */ /* 0x000e640000002100 */
[----:B-1----:R-:W-:Y:S01]  /*0050*/  IMAD R5, R5, UR4, R0 ;  /* 0x0000000405057c24 */ /* 0x002fe2000f8e0200 */
[----:B------:R-:W-:-:S04]  /*0060*/  ULDC.64 UR4, c[0x0][0xa38] ;  /* 0x00028e0000047ab9 */ /* 0x000fc80000000a00 */
[----:B------:R-:W-:-:S04]  /*0070*/  ISETP.GE.U32.AND P0, PT, R5, UR4, PT ;  /* 0x0000000405007c0c */ /* 0x000fc8000bf06070 */
[----:B------:R-:W-:-:S13]  /*0080*/  ISETP.GE.AND.EX P0, PT, RZ, UR5, PT, P0 ;  /* 0x00000005ff007c0c */ /* 0x000fda000bf06300 */
[----:B------:R-:W-:Y:S05]  /*0090*/  @P0 EXIT ;  /* 0x000000000000094d */ /* 0x000fea0003800000 */
[----:B------:R-:W0:Y:S01]  /*00a0*/  LDC.64 R2, c[0x0][0xa30] ;  /* 0x00028c00ff027b82 */ /* 0x000e220000000a00 */
[----:B------:R-:W-:Y:S01]  /*00b0*/  BSSY B0, `(.L_x_0) ;  /* 0x000038c000007945 */ /* 0x000fe20003800000 */
[----:B------:R-:W-:Y:S01]  /*00c0*/  IMAD.MOV.U32 R4, RZ, RZ, RZ ;  /* 0x000000ffff047224 */ /* 0x000fe200078e00ff */
[----:B------:R-:W-:Y:S01]  /*00d0*/  ULDC.64 UR60, c[0x0][0x208] ;  /* 0x00008200003c7ab9 */ /* 0x000fe20000000a00 */
[----:B------:R-:W-:Y:S01]  /*00e0*/  ULDC UR4, c[0x0][0xa34] ;  /* 0x00028d0000047ab9 */ /* 0x000fe20000000800 */
        /* <DEDUP_REMOVED lines=11> */
[----:B------:R-:W-:Y:S01]  /*01a0*/  ULDC.64 UR12, c[0x0][0xa30] ;  /* 0x00028c00000c7ab9 */ /* 0x000fe20000000a00 */
[----:B------:R-:W-:Y:S01]  /*01b0*/  ULDC.64 UR14, c[0x0][0x8a0] ;  /* 0x00022800000e7ab9 */ /* 0x000fe20000000a00 */
[----:B------:R-:W-:Y:S01]  /*01c0*/  ULDC.64 UR16, c[0x0][0x968] ;  /* 0x00025a0000107ab9 */ /* 0x000fe20000000a00 */
[----:B------:R-:W-:Y:S01]  /*01d0*/  ULDC.64 UR18, c[0x0][0x960] ;  /* 0x0002580000127ab9 */ /* 0x000fe20000000a00 */
[----:B------:R-:W-:Y:S01]  /*01e0*/  ULDC.64 UR20, c[0x0][0x890] ;  /* 0x0002240000147ab9 */ /* 0x000fe20000000a00 */
[----:B------:R-:W-:Y:S01]  /*01f0*/  ULDC.64 UR22, c[0x0][0x220] ;  /* 0x0000880000167ab9 */ /* 0x000fe20000000a00 */
[----:B------:R-:W-:Y:S01]  /*0200*/  ULDC.64 UR24, c[0x0][0x2e8] ;  /* 0x0000ba0000187ab9 */ /* 0x000fe20000000a00 */
[----:B------:R-:W-:Y:S01]  /*0210*/  ULDC.64 UR26, c[0x0][0x2e0] ;  /* 0x0000b800001a7ab9 */ /* 0x000fe20000000a00 */
[----:B0-----:R0:W-:Y:S01]  /*0220*/  STL.64 [R1], R2 ;  /* 0x0000000201007387 */ /* 0x0011e20000100a00 */
        /* <DEDUP_REMOVED lines=11> */
[----:B0-----:R-:W-:-:S05]  /*02e0*/  ULDC.64 UR50, c[0x0][0x7c8] ;  /* 0x0001f20000327ab9 */ /* 0x001fca0000000a00 */
.L_x_43:
[----:B------:R-:W-:Y:S01]  /*02f0*/  MOV R3, UR4 ;  /* 0x0000000400037c02 */ /* 0x000fe20008000f00 */
[----:B------:R-:W-:Y:S03]  /*0300*/  BSSY B1, `(.L_x_1) ;  /* 0x0000031000017945 */ /* 0x000fe60003800000 */
[----:B------:R-:W-:-:S04]  /*0310*/  LOP3.LUT R0, R4, R3, RZ, 0xfc, !PT ;  /* 0x0000000304007212 */ /* 0x000fc800078efcff */
[----:B------:R-:W-:-:S13]  /*0320*/  ISETP.NE.U32.AND P0, PT, R0, RZ, PT ;  /* 0x000000ff0000720c */ /* 0x000fda0003f05070 */
[----:B------:R-:W-:Y:S05]  /*0330*/  @!P0 BRA `(.L_x_2) ;  /* 0x0000000000588947 */ /* 0x000fea0003800000 */
[----:B------:R-:W-:Y:S01]  /*0340*/  ULDC.64 UR52, c[0x0][0xa30] ;  /* 0x00028c0000347ab9 */ /* 0x000fe20000000a00 */
[----:B------:R-:W-:Y:S01]  /*0350*/  IMAD.MOV.U32 R7, RZ, RZ, R5 ;  /* 0x000000ffff077224 */ /* 0x000fe200078e0005 */
[----:B------:R-:W-:Y:S01]  /*0360*/  MOV R2, UR53 ;  /* 0x0000003500027c02 */ /* 0x000fe20008000f00 */
[----:B------:R-:W-:Y:S01]  /*0370*/  IMAD.U32 R3, RZ, RZ, UR52 ;  /* 0x00000034ff037e24 */ /* 0x000fe2000f8e00ff */
[----:B------:R-:W-:Y:S01]  /*0380*/  MOV R6, 0x3b0 ;  /* 0x000003b000067802 */ /* 0x000fe20000000f00 */
[----:B------:R-:W-:-:S07]  /*0390*/  IMAD.MOV.U32 R0, RZ, RZ, R4 ;  /* 0x000000ffff007224 */ /* 0x000fce00078e0004 */
[----:B------:R-:W-:Y:S05]  /*03a0*/  CALL.REL.NOINC `($__internal_0_$__cuda_sm20_div_s64) ;  /* 0x0000003400787944 */ /* 0x000fea0003c00000 */
[----:B------:R-:W-:Y:S01]  /*03b0*/  IADD3 R11, P0, RZ, -R9, RZ ;  /* 0x80000009ff0b7210 */ /* 0x000fe20007f1e0ff */
[----:B------:R-:W-:Y:S01]  /*03c0*/  IMAD.U32 R14, RZ, RZ, UR12 ;  /* 0x0000000cff0e7e24 */ /* 0x000fe2000f8e00ff */
[-C--:B------:R-:W-:Y:S01]  /*03d0*/  LOP3.LUT R9, R9, R8.reuse, RZ, 0x3c, !PT ;  /* 0x0000000809097212 */ /* 0x080fe200078e3cff */
[----:B------:R-:W-:Y:S01]  /*03e0*/  IMAD.MOV.U32 R6, RZ, RZ, R5 ;  /* 0x000000ffff067224 */ /* 0x000fe200078e0005 */
[-C--:B------:R-:W-:Y:S01]  /*03f0*/  IADD3.X R7, RZ, ~R8.reuse, RZ, P0, !PT ;  /* 0x80000008ff077210 */ /* 0x080fe200007fe4ff */
[----:B------:R-:W-:Y:S01]  /*0400*/  IMAD.U32 R3, RZ, RZ, UR13 ;  /* 0x0000000dff037e24 */ /* 0x000fe2000f8e00ff */
[----:B------:R-:W-:-:S03]  /*0410*/  LOP3.LUT R8, R9, R8, RZ, 0x3c, !PT ;  /* 0x0000000809087212 */ /* 0x000fc600078e3cff */
[----:B------:R-:W-:Y:S01]  /*0420*/  IMAD R0, R7, R14, RZ ;  /* 0x0000000e07007224 */ /* 0x000fe200078e02ff */
[----:B------:R-:W-:Y:S02]  /*0430*/  MOV R7, R4 ;  /* 0x0000000400077202 */ /* 0x000fe40000000f00 */
[----:B------:R-:W-:Y:S01]  /*0440*/  LOP3.LUT R9, R9, R8, RZ, 0x3c, !PT ;  /* 0x0000000809097212 */ /* 0x000fe200078e3cff */
[----:B------:R-:W-:-:S04]  /*0450*/  IMAD.WIDE.U32 R6, R11, R14, R6 ;  /* 0x0000000e0b067225 */ /* 0x000fc800078e0006 */
[----:B------:R-:W-:Y:S02]  /*0460*/  IMAD R11, R11, R3, R0 ;  /* 0x000000030b0b7224 */ /* 0x000fe400078e0200 */
[----:B------:R-:W-:Y:S02]  /*0470*/  IMAD.MOV.U32 R23, RZ, RZ, R6 ;  /* 0x000000ffff177224 */ /* 0x000fe400078e0006 */
[----:B------:R-:W-:Y:S01]  /*0480*/  IMAD.IADD R18, R7, 0x1, R11 ;  /* 0x0000000107127824 */ /* 0x000fe200078e020b */
[----:B------:R-:W-:Y:S06]  /*0490*/  BRA `(.L_x_3) ;  /* 0x00000000005c7947 */ /* 0x000fec0003800000 */
.L_x_2:
[----:B------:R-:W-:Y:S02]  /*04a0*/  MOV R14, UR5 ;  /* 0x00000005000e7c02 */ /* 0x000fe40008000f00 */
[----:B------:R-:W-:Y:S02]  /*04b0*/  MOV R18, RZ ;  /* 0x000000ff00127202 */ /* 0x000fe40000000f00 */
[----:B------:R-:W0:Y:S01]  /*04c0*/  I2F.U32.RP R0, R14 ;  /* 0x0000000e00007306 */ /* 0x000e220000209000 */
[----:B------:R-:W-:-:S07]  /*04d0*/  ISETP.NE.U32.AND P2, PT, R14, RZ, PT ;  /* 0x000000ff0e00720c */ /* 0x000fce0003f45070 */
[----:B0-----:R-:W0:Y:S02]  /*04e0*/  MUFU.RCP R0, R0 ;  /* 0x0000000000007308 */ /* 0x001e240000001000 */
[----:B0-----:R-:W-:-:S06]  /*04f0*/  VIADD R6, R0, 0xffffffe ;  /* 0x0ffffffe00067836 */ /* 0x001fcc0000000000 */
[----:B------:R0:W1:Y:S02]  /*0500*/  F2I.FTZ.U32.TRUNC.NTZ R7, R6 ;  /* 0x0000000600077305 */ /* 0x000064000021f000 */
[----:B0-----:R-:W-:Y:S01]  /*0510*/  HFMA2.MMA R6, -RZ, RZ, 0, 0 ;  /* 0x00000000ff067435 */ /* 0x001fe200000001ff */
[----:B-1----:R-:W-:-:S04]  /*0520*/  IMAD R2, R7, R14, RZ ;  /* 0x0000000e07027224 */ /* 0x002fc800078e02ff */
[----:B------:R-:W-:-:S05]  /*0530*/  IMAD.MOV R9, RZ, RZ, -R2 ;  /* 0x000000ffff097224 */ /* 0x000fca00078e0a02 */
[----:B------:R-:W-:-:S04]  /*0540*/  IMAD.HI.U32 R2, R7, R9, R6 ;  /* 0x0000000907027227 */ /* 0x000fc800078e0006 */
[----:B------:R-:W-:Y:S02]  /*0550*/  IMAD.MOV.U32 R9, RZ, RZ, RZ ;  /* 0x000000ffff097224 */ /* 0x000fe400078e00ff */
[----:B------:R-:W-:-:S04]  /*0560*/  IMAD.HI.U32 R8, R2, R5, RZ ;  /* 0x0000000502087227 */ /* 0x000fc800078e00ff */
[----:B------:R-:W-:-:S04]  /*0570*/  IMAD.MOV R7, RZ, RZ, -R8 ;  /* 0x000000ffff077224 */ /* 0x000fc800078e0a08 */
[----:B------:R-:W-:-:S05]  /*0580*/  IMAD R7, R14, R7, R5 ;  /* 0x000000070e077224 */ /* 0x000fca00078e0205 */
[----:B------:R-:W-:-:S13]  /*0590*/  ISETP.GE.U32.AND P0, PT, R7, R14, PT ;  /* 0x0000000e0700720c */ /* 0x000fda0003f06070 */
[----:B------:R-:W-:Y:S01]  /*05a0*/  @P0 IMAD.IADD R7, R7, 0x1, -R14 ;  /* 0x0000000107070824 */ /* 0x000fe200078e0a0e */
[----:B------:R-:W-:-:S04]  /*05b0*/  @P0 IADD3 R8, R8, 0x1, RZ ;  /* 0x0000000108080810 */ /* 0x000fc80007ffe0ff */
[----:B------:R-:W-:-:S13]  /*05c0*/  ISETP.GE.U32.AND P1, PT, R7, R14, PT ;  /* 0x0000000e0700720c */ /* 0x000fda0003f26070 */
[----:B------:R-:W-:Y:S01]  /*05d0*/  @P1 VIADD R8, R8, 0x1 ;  /* 0x0000000108081836 */ /* 0x000fe20000000000 */
[----:B------:R-:W-:-:S05]  /*05e0*/  @!P2 LOP3.LUT R8, RZ, R14, RZ, 0x33, !PT ;  /* 0x0000000eff08a212 */ /* 0x000fca00078e33ff */
[----:B------:R-:W-:-:S04]  /*05f0*/  IMAD.MOV R23, RZ, RZ, -R8 ;  /* 0x000000ffff177224 */ /* 0x000fc800078e0a08 */
[----:B------:R-:W-:-:S07]  /*0600*/  IMAD R23, R14, R23, R5 ;  /* 0x000000170e177224 */ /* 0x000fce00078e0205 */
.L_x_3:
[----:B------:R-:W-:Y:S05]  /*0610*/  BSYNC B1 ;  /* 0x0000000000017941 */ /* 0x000fea0003800000 */
.L_x_1:
[-C--:B------:R-:W-:Y:S01]  /*0620*/  IMAD R0, R9, R14.reuse, RZ ;  /* 0x0000000e09007224 */ /* 0x080fe200078e02ff */
[----:B------:R-:W-:Y:S01]  /*0630*/  MOV R2, R23 ;  /* 0x0000001700027202 */ /* 0x000fe20000000f00 */
[C---:B------:R-:W-:Y:S01]  /*0640*/  IMAD.WIDE.U32 R14, R8.reuse, R14, RZ ;  /* 0x0000000e080e7225 */ /* 0x040fe200078e00ff */
[----:B------:R-:W-:Y:S01]  /*0650*/  MOV R6, UR6 ;  /* 0x0000000600067c02 */ /* 0x000fe20008000f00 */
[----:B------:R-:W-:Y:S02]  /*0660*/  BSSY B1, `(.L_x_4) ;  /* 0x0000036000017945 */ /* 0x000fe40003800000 */
[----:B------:R-:W-:Y:S02]  /*0670*/  IMAD R25, R8, R3, R0 ;  /* 0x0000000308197224 */ /* 0x000fe400078e0200 */
[----:B------:R-:W-:Y:S02]  /*0680*/  IMAD.MOV.U32 R3, RZ, RZ, R18 ;  /* 0x000000ffff037224 */ /* 0x000fe400078e0012 */
[----:B------:R-:W-:-:S02]  /*0690*/  IMAD.IADD R25, R15, 0x1, R25 ;  /* 0x000000010f197824 */ /* 0x000fc400078e0219 */
[----:B------:R-:W-:-:S04]  /*06a0*/  IMAD.WIDE.U32 R10, R14, 0x5, R2 ;  /* 0x000000050e0a7825 */ /* 0x000fc800078e0002 */
[----:B------:R-:W-:-:S04]  /*06b0*/  IMAD R3, R25, 0x5, RZ ;  /* 0x0000000519037824 */ /* 0x000fc800078e02ff */
[----:B------:R-:W-:-:S05]  /*06c0*/  IMAD.IADD R0, R11, 0x1, R3 ;  /* 0x000000010b007824 */ /* 0x000fca00078e0203 */
[----:B------:R-:W-:-:S04]  /*06d0*/  LOP3.LUT R2, R0, R6, RZ, 0xfc, !PT ;  /* 0x0000000600027212 */ /* 0x000fc800078efcff */
[----:B------:R-:W-:-:S13]  /*06e0*/  ISETP.NE.U32.AND P0, PT, R2, RZ, PT ;  /* 0x000000ff0200720c */ /* 0x000fda0003f05070 */
[----:B------:R-:W-:Y:S05]  /*06f0*/  @!P0 BRA `(.L_x_5) ;  /* 0x0000000000548947 */ /* 0x000fea0003800000 */
[----:B------:R-:W-:Y:S01]  /*0700*/  ULDC.64 UR52, c[0x0][0x8a0] ;  /* 0x0002280000347ab9 */ /* 0x000fe20000000a00 */
[----:B------:R-:W-:Y:S01]  /*0710*/  MOV R7, R10 ;  /* 0x0000000a00077202 */ /* 0x000fe20000000f00 */
[----:B------:R-:W-:Y:S01]  /*0720*/  IMAD.U32 R3, RZ, RZ, UR52 ;  /* 0x00000034ff037e24 */ /* 0x000fe2000f8e00ff */
[----:B------:R-:W-:Y:S02]  /*0730*/  MOV R2, UR53 ;  /* 0x0000003500027c02 */ /* 0x000fe40008000f00 */
[----:B------:R-:W-:-:S07]  /*0740*/  MOV R6, 0x760 ;  /* 0x0000076000067802 */ /* 0x000fce0000000f00 */
        /* <DEDUP_REMOVED lines=8> */
[-C--:B------:R-:W-:Y:S01]  /*07d0*/  IMAD R13, R2, R7.reuse, RZ ;  /* 0x00000007020d7224 */ /* 0x080fe200078e02ff */
[----:B------:R-:W-:Y:S02]  /*07e0*/  MOV R2, R10 ;  /* 0x0000000a00027202 */ /* 0x000fe40000000f00 */
[----:B------:R-:W-:Y:S01]  /*07f0*/  LOP3.LUT R9, R9, R8, RZ, 0x3c, !PT ;  /* 0x0000000809097212 */ /* 0x000fe200078e3cff */
[C---:B------:R-:W-:Y:S02]  /*0800*/  IMAD R13, R12.reuse, R6, R13 ;  /* 0x000000060c0d7224 */ /* 0x040fe400078e020d */
[----:B------:R-:W-:-:S03]  /*0810*/  IMAD.WIDE.U32 R2, R12, R7, R2 ;  /* 0x000000070c027225 */ /* 0x000fc600078e0002 */
[----:B------:R-:W-:Y:S01]  /*0820*/  MOV R12, R2 ;  /* 0x00000002000c7202 */ /* 0x000fe20000000f00 */
[----:B------:R-:W-:Y:S01]  /*0830*/  IMAD.IADD R2, R3, 0x1, R13 ;  /* 0x0000000103027824 */ /* 0x000fe200078e020d */
[----:B------:R-:W-:Y:S06]  /*0840*/  BRA `(.L_x_6) ;  /* 0x00000000005c7947 */ /* 0x000fec0003800000 */
.L_x_5:
[----:B------:R-:W-:-:S04]  /*0850*/  MOV R7, UR7 ;  /* 0x0000000700077c02 */ /* 0x000fc80008000f00 */
[----:B------:R-:W0:Y:S01]  /*0860*/  I2F.U32.RP R8, R7 ;  /* 0x0000000700087306 */ /* 0x000e220000209000 */
[----:B------:R-:W-:-:S07]  /*0870*/  ISETP.NE.U32.AND P2, PT, R7, RZ, PT ;  /* 0x000000ff0700720c */ /* 0x000fce0003f45070 */
[----:B0-----:R-:W0:Y:S02]  /*0880*/  MUFU.RCP R8, R8 ;  /* 0x0000000800087308 */ /* 0x001e240000001000 */
[----:B0-----:R-:W-:-:S06]  /*0890*/  VIADD R2, R8, 0xffffffe ;  /* 0x0ffffffe08027836 */ /* 0x001fcc0000000000 */
[----:B------:R0:W1:Y:S02]  /*08a0*/  F2I.FTZ.U32.TRUNC.NTZ R3, R2 ;  /* 0x0000000200037305 */ /* 0x000064000021f000 */
[----:B0-----:R-:W-:Y:S02]  /*08b0*/  IMAD.MOV.U32 R2, RZ, RZ, RZ ;  /* 0x000000ffff027224 */ /* 0x001fe400078e00ff */
[----:B-1----:R-:W-:-:S05]  /*08c0*/  IMAD R9, R3, R7, RZ ;  /* 0x0000000703097224 */ /* 0x002fca00078e02ff */
[----:B------:R-:W-:-:S05]  /*08d0*/  IADD3 R9, -R9, RZ, RZ ;  /* 0x000000ff09097210 */ /* 0x000fca0007ffe1ff */
[----:B------:R-:W-:Y:S01]  /*08e0*/  IMAD.HI.U32 R3, R3, R9, R2 ;  /* 0x0000000903037227 */ /* 0x000fe200078e0002 */
[----:B------:R-:W-:-:S05]  /*08f0*/  HFMA2.MMA R9, -RZ, RZ, 0, 0 ;  /* 0x00000000ff097435 */ /* 0x000fca00000001ff */
[----:B------:R-:W-:-:S05]  /*0900*/  IMAD.HI.U32 R3, R3, R10, RZ ;  /* 0x0000000a03037227 */ /* 0x000fca00078e00ff */
[----:B------:R-:W-:-:S05]  /*0910*/  IADD3 R12, -R3, RZ, RZ ;  /* 0x000000ff030c7210 */ /* 0x000fca0007ffe1ff */
[----:B------:R-:W-:-:S05]  /*0920*/  IMAD R12, R7, R12, R10 ;  /* 0x0000000c070c7224 */ /* 0x000fca00078e020a */
[----:B------:R-:W-:-:S13]  /*0930*/  ISETP.GE.U32.AND P0, PT, R12, R7, PT ;  /* 0x000000070c00720c */ /* 0x000fda0003f06070 */
[----:B------:R-:W-:Y:S01]  /*0940*/  @P0 IMAD.IADD R12, R12, 0x1, -R7 ;  /* 0x000000010c0c0824 */ /* 0x000fe200078e0a07 */
[----:B------:R-:W-:-:S04]  /*0950*/  @P0 IADD3 R3, R3, 0x1, RZ ;  /* 0x0000000103030810 */ /* 0x000fc80007ffe0ff */
[----:B------:R-:W-:-:S13]  /*0960*/  ISETP.GE.U32.AND P1, PT, R12, R7, PT ;  /* 0x000000070c00720c */ /* 0x000fda0003f26070 */
[----:B------:R-:W-:Y:S01]  /*0970*/  @P1 VIADD R3, R3, 0x1 ;  /* 0x0000000103031836 */ /* 0x000fe20000000000 */
[----:B------:R-:W-:-:S04]  /*0980*/  @!P2 LOP3.LUT R3, RZ, R7, RZ, 0x33, !PT ;  /* 0x00000007ff03a212 */ /* 0x000fc800078e33ff */
[----:B------:R-:W-:Y:S01]  /*0990*/  IADD3 R12, -R3, RZ, RZ ;  /* 0x000000ff030c7210 */ /* 0x000fe20007ffe1ff */
[----:B------:R-:W-:-:S04]  /*09a0*/  IMAD.MOV.U32 R8, RZ, RZ, R3 ;  /* 0x000000ffff087224 */ /* 0x000fc800078e0003 */
[----:B------:R-:W-:-:S07]  /*09b0*/  IMAD R12, R7, R12, R10 ;  /* 0x0000000c070c7224 */ /* 0x000fce00078e020a */
.L_x_6:
[----:B------:R-:W-:Y:S05]  /*09c0*/  BSYNC B1 ;  /* 0x0000000000017941 */ /* 0x000fea0003800000 */
.L_x_4:
[----:B------:R-:W-:Y:S02]  /*09d0*/  IMAD R11, R2, UR16, RZ ;  /* 0x00000010020b7c24 */ /* 0x000fe4000f8e02ff */
[----:B------:R-:W-:-:S04]  /*09e0*/  IMAD.WIDE.U32 R2, R12, UR16, RZ ;  /* 0x000000100c027c25 */ /* 0x000fc8000f8e00ff */
[----:B------:R-:W-:Y:S02]  /*09f0*/  IMAD R11, R12, UR17, R11 ;  /* 0x000000110c0b7c24 */ /* 0x000fe4000f8e020b */
[----:B------:R-:W-:Y:S02]  /*0a00*/  IMAD R9, R9, UR18, RZ ;  /* 0x0000001209097c24 */ /* 0x000fe4000f8e02ff */
[----:B------:R-:W-:Y:S02]  /*0a10*/  IMAD.IADD R3, R3, 0x1, R11 ;  /* 0x0000000103037824 */ /* 0x000fe400078e020b */
[C---:B------:R-:W-:Y:S02]  /*0a20*/  IMAD R9, R8.reuse, UR19, R9 ;  /* 0x0000001308097c24 */ /* 0x040fe4000f8e0209 */
[----:B------:R-:W-:-:S05]  /*0a30*/  IMAD.WIDE.U32 R2, R8, UR18, R2 ;  /* 0x0000001208027c25 */ /* 0x000fca000f8e0002 */
[----:B------:R-:W-:Y:S02]  /*0a40*/  IADD3 R3, R3, R9, RZ ;  /* 0x0000000903037210 */ /* 0x000fe40007ffe0ff */
[----:B------:R-:W-:-:S04]  /*0a50*/  LEA R8, P0, R2, UR20, 0x1 ;  /* 0x0000001402087c11 */ /* 0x000fc8000f8008ff */
[----:B------:R-:W-:-:S05]  /*0a60*/  LEA.HI.X R9, R2, UR21, R3, 0x1, P0 ;  /* 0x0000001502097c11 */ /* 0x000fca00080f0c03 */
[----:B------:R-:W2:Y:S01]  /*0a70*/  LDG.E.U16 R2, desc[UR60][R8.64] ;  /* 0x0000003c08027981 */ /* 0x000ea2000c1e1500 */
[----:B------:R-:W-:Y:S01]  /*0a80*/  IADD3 R10, P0, R10, UR12, RZ ;  /* 0x0000000c0a0a7c10 */ /* 0x000fe2000ff1e0ff */
[----:B------:R-:W-:Y:S03]  /*0a90*/  BSSY B1, `(.L_x_7) ;  /* 0x000002f000017945 */ /* 0x000fe60003800000 */
[----:B------:R-:W-:-:S04]  /*0aa0*/  IADD3.X R11, R0, UR13, RZ, P0, !PT ;  /* 0x0000000d000b7c10 */ /* 0x000fc800087fe4ff */
[----:B------:R-:W-:-:S04]  /*0ab0*/  LOP3.LUT R0, R11, R6, RZ, 0xfc, !PT ;  /* 0x000000060b007212 */ /* 0x000fc800078efcff */
[----:B------:R-:W-:Y:S01]  /*0ac0*/  ISETP.NE.U32.AND P0, PT, R0, RZ, PT ;  /* 0x000000ff0000720c */ /* 0x000fe20003f05070 */
[----:B--2---:R0:W-:-:S12]  /*0ad0*/  STL [R1+0x8], R2 ;  /* 0x0000080201007387 */ /* 0x0041d80000100800 */
[----:B------:R-:W-:Y:S05]  /*0ae0*/  @!P0 BRA `(.L_x_8) ;  /* 0x0000000000508947 */ /* 0x000fea0003800000 */
[----:B------:R-:W-:Y:S01]  /*0af0*/  ULDC.64 UR52, c[0x0][0x8a0] ;  /* 0x0002280000347ab9 */ /* 0x000fe20000000a00 */
[----:B------:R-:W-:Y:S01]  /*0b00*/  IMAD.MOV.U32 R7, RZ, RZ, R10 ;  /* 0x000000ffff077224 */ /* 0x000fe200078e000a */
[----:B------:R-:W-:Y:S01]  /*0b10*/  MOV R3, UR52 ;  /* 0x0000003400037c02 */ /* 0x000fe20008000f00 */
[----:B0-----:R-:W-:Y:S01]  /*0b20*/  IMAD.U32 R2, RZ, RZ, UR53 ;  /* 0x00000035ff027e24 */ /* 0x001fe2000f8e00ff */
[----:B------:R-:W-:Y:S02]  /*0b30*/  MOV R0, R11 ;  /* 0x0000000b00007202 */ /* 0x000fe40000000f00 */
[----:B------:R-:W-:-:S07]  /*0b40*/  MOV R6, 0xb60 ;  /* 0x00000b6000067802 */ /* 0x000fce0000000f00 */
[----:B------:R-:W-:Y:S05]  /*0b50*/  CALL.REL.NOINC `($__internal_0_$__cuda_sm20_div_s64) ;  /* 0x0000002c008c7944 */ /* 0x000fea0003c00000 */
[----:B------:R-:W-:Y:S01]  /*0b60*/  IADD3 R13, P0, RZ, -R9, RZ ;  /* 0x80000009ff0d7210 */ /* 0x000fe20007f1e0ff */
[----:B------:R-:W-:Y:S01]  /*0b70*/  IMAD.U32 R7, RZ, RZ, UR14 ;  /* 0x0000000eff077e24 */ /* 0x000fe2000f8e00ff */
[-C--:B------:R-:W-:Y:S01]  /*0b80*/  LOP3.LUT R9, R9, R8.reuse, RZ, 0x3c, !PT ;  /* 0x0000000809097212 */ /* 0x080fe200078e3cff */
[----:B------:R-:W-:Y:S01]  /*0b90*/  IMAD.U32 R6, RZ, RZ, UR15 ;  /* 0x0000000fff067e24 */ /* 0x000fe2000f8e00ff */
[-C--:B------:R-:W-:Y:S01]  /*0ba0*/  IADD3.X R0, RZ, ~R8.reuse, RZ, P0, !PT ;  /* 0x80000008ff007210 */ /* 0x080fe200007fe4ff */
[----:B------:R-:W-:Y:S01]  /*0bb0*/  IMAD.WIDE.U32 R2, R13, R7, R10 ;  /* 0x000000070d027225 */ /* 0x000fe200078e000a */
[----:B------:R-:W-:-:S03]  /*0bc0*/  LOP3.LUT R8, R9, R8, RZ, 0x3c, !PT ;  /* 0x0000000809087212 */ /* 0x000fc600078e3cff */
[----:B------:R-:W-:Y:S01]  /*0bd0*/  IMAD R0, R0, R7, RZ ;  /* 0x0000000700007224 */ /* 0x000fe200078e02ff */
[----:B------:R-:W-:-:S03]  /*0be0*/  LOP3.LUT R9, R9, R8, RZ, 0x3c, !PT ;  /* 0x0000000809097212 */ /* 0x000fc600078e3cff */
[----:B------:R-:W-:Y:S01]  /*0bf0*/  IMAD R13, R13, R6, R0 ;  /* 0x000000060d0d7224 */ /* 0x000fe200078e0200 */
[----:B------:R-:W-:-:S03]  /*0c00*/  MOV R0, R2 ;  /* 0x0000000200007202 */ /* 0x000fc60000000f00 */
[----:B------:R-:W-:Y:S01]  /*0c10*/  IMAD.IADD R2, R13, 0x1, R3 ;  /* 0x000000010d027824 */ /* 0x000fe200078e0203 */
[----:B------:R-:W-:Y:S06]  /*0c20*/  BRA `(.L_x_9) ;  /* 0x0000000000547947 */ /* 0x000fec0003800000 */
.L_x_8:
[----:B------:R-:W1:Y:S01]  /*0c30*/  I2F.U32.RP R9, R7 ;  /* 0x0000000700097306 */ /* 0x000e620000209000 */
[----:B------:R-:W-:-:S07]  /*0c40*/  ISETP.NE.U32.AND P2, PT, R7, RZ, PT ;  /* 0x000000ff0700720c */ /* 0x000fce0003f45070 */
[----:B-1----:R-:W0:Y:S02]  /*0c50*/  MUFU.RCP R9, R9 ;  /* 0x0000000900097308 */ /* 0x002e240000001000 */
[----:B0-----:R-:W-:Y:S02]  /*0c60*/  IADD3 R2, R9, 0xffffffe, RZ ;  /* 0x0ffffffe09027810 */ /* 0x001fe40007ffe0ff */
[----:B------:R-:W-:-:S04]  /*0c70*/  MOV R9, RZ ;  /* 0x000000ff00097202 */ /* 0x000fc80000000f00 */
[----:B------:R0:W1:Y:S02]  /*0c80*/  F2I.FTZ.U32.TRUNC.NTZ R3, R2 ;  /* 0x0000000200037305 */ /* 0x000064000021f000 */
[----:B0-----:R-:W-:Y:S01]  /*0c90*/  HFMA2.MMA R2, -RZ, RZ, 0, 0 ;  /* 0x00000000ff027435 */ /* 0x001fe200000001ff */
[----:B-1----:R-:W-:-:S04]  /*0ca0*/  IMAD.MOV R0, RZ, RZ, -R3 ;  /* 0x000000ffff007224 */ /* 0x002fc800078e0a03 */
[----:B------:R-:W-:-:S05]  /*0cb0*/  IMAD R13, R0, R7, RZ ;  /* 0x00000007000d7224 */ /* 0x000fca00078e02ff */
[----:B------:R-:W-:-:S06]  /*0cc0*/  IMAD.HI.U32 R13, R3, R13, R2 ;  /* 0x0000000d030d7227 */ /* 0x000fcc00078e0002 */
[----:B------:R-:W-:-:S04]  /*0cd0*/  IMAD.HI.U32 R8, R13, R10, RZ ;  /* 0x0000000a0d087227 */ /* 0x000fc800078e00ff */
[----:B------:R-:W-:-:S04]  /*0ce0*/  IMAD.MOV R0, RZ, RZ, -R8 ;  /* 0x000000ffff007224 */ /* 0x000fc800078e0a08 */
[----:B------:R-:W-:-:S05]  /*0cf0*/  IMAD R0, R7, R0, R10 ;  /* 0x0000000007007224 */ /* 0x000fca00078e020a */
[----:B------:R-:W-:-:S13]  /*0d00*/  ISETP.GE.U32.AND P0, PT, R0, R7, PT ;  /* 0x000000070000720c */ /* 0x000fda0003f06070 */
[----:B------:R-:W-:Y:S01]  /*0d10*/  @P0 IADD3 R0, R0, -R7, RZ ;  /* 0x8000000700000210 */ /* 0x000fe20007ffe0ff */
[----:B------:R-:W-:-:S03]  /*0d20*/  @P0 VIADD R8, R8, 0x1 ;  /* 0x0000000108080836 */ /* 0x000fc60000000000 */
[----:B------:R-:W-:-:S13]  /*0d30*/  ISETP.GE.U32.AND P1, PT, R0, R7, PT ;  /* 0x000000070000720c */ /* 0x000fda0003f26070 */
[----:B------:R-:W-:Y:S02]  /*0d40*/  @P1 IADD3 R8, R8, 0x1, RZ ;  /* 0x0000000108081810 */ /* 0x000fe40007ffe0ff */
[----:B------:R-:W-:-:S05]  /*0d50*/  @!P2 LOP3.LUT R8, RZ, R7, RZ, 0x33, !PT ;  /* 0x00000007ff08a212 */ /* 0x000fca00078e33ff */
[----:B------:R-:W-:-:S04]  /*0d60*/  IMAD.MOV R0, RZ, RZ, -R8 ;  /* 0x000000ffff007224 */ /* 0x000fc800078e0a08 */
[----:B------:R-:W-:-:S07]  /*0d70*/  IMAD R0, R7, R0, R10 ;  /* 0x0000000007007224 */ /* 0x000fce00078e020a */
.L_x_9:
[----:B------:R-:W-:Y:S05]  /*0d80*/  BSYNC B1 ;  /* 0x0000000000017941 */ /* 0x000fea0003800000 */
.L_x_7:
        /* <DEDUP_REMOVED lines=10> */
[----:B------:R0:W5:Y:S01]  /*0e30*/  LDG.E.U16 R24, desc[UR60][R8.64] ;  /* 0x0000003c08187981 */ /* 0x000162000c1e1500 */
[----:B------:R-:W-:Y:S01]  /*0e40*/  IADD3 R10, P0, R10, UR12, RZ ;  /* 0x0000000c0a0a7c10 */ /* 0x000fe2000ff1e0ff */
[----:B------:R-:W-:Y:S03]  /*0e50*/  BSSY B1, `(.L_x_10) ;  /* 0x000002e000017945 */ /* 0x000fe60003800000 */
[----:B------:R-:W-:-:S04]  /*0e60*/  IADD3.X R11, R11, UR13, RZ, P0, !PT ;  /* 0x0000000d0b0b7c10 */ /* 0x000fc800087fe4ff */
[----:B------:R-:W-:-:S04]  /*0e70*/  LOP3.LUT R0, R11, R6, RZ, 0xfc, !PT ;  /* 0x000000060b007212 */ /* 0x000fc800078efcff */
[----:B------:R-:W-:-:S13]  /*0e80*/  ISETP.NE.U32.AND P0, PT, R0, RZ, PT ;  /* 0x000000ff0000720c */ /* 0x000fda0003f05070 */
[----:B0-----:R-:W-:Y:S05]  /*0e90*/  @!P0 BRA `(.L_x_11) ;  /* 0x0000000000508947 */ /* 0x001fea0003800000 */
[----:B------:R-:W-:Y:S01]  /*0ea0*/  ULDC.64 UR52, c[0x0][0x8a0] ;  /* 0x0002280000347ab9 */ /* 0x000fe20000000a00 */
[----:B------:R-:W-:Y:S01]  /*0eb0*/  IMAD.MOV.U32 R7, RZ, RZ, R10 ;  /* 0x000000ffff077224 */ /* 0x000fe200078e000a */
[----:B------:R-:W-:Y:S01]  /*0ec0*/  MOV R3, UR52 ;  /* 0x0000003400037c02 */ /* 0x000fe20008000f00 */
[----:B------:R-:W-:Y:S01]  /*0ed0*/  IMAD.U32 R2, RZ, RZ, UR53 ;  /* 0x00000035ff027e24 */ /* 0x000fe2000f8e00ff */
[----:B------:R-:W-:Y:S02]  /*0ee0*/  MOV R0, R11 ;  /* 0x0000000b00007202 */ /* 0x000fe40000000f00 */
[----:B------:R-:W-:-:S07]  /*0ef0*/  MOV R6, 0xf10 ;  /* 0x00000f1000067802 */ /* 0x000fce0000000f00 */
[----:B-----5:R-:W-:Y:S05]  /*0f00*/  CALL.REL.NOINC `($__internal_0_$__cuda_sm20_div_s64) ;  /* 0x0000002800a07944 */ /* 0x020fea0003c00000 */
        /* <DEDUP_REMOVED lines=13> */
.L_x_11:
[----:B------:R-:W0:Y:S01]  /*0fe0*/  I2F.U32.RP R9, R7 ;  /* 0x0000000700097306 */ /* 0x000e220000209000 */
[----:B------:R-:W-:-:S07]  /*0ff0*/  ISETP.NE.U32.AND P2, PT, R7, RZ, PT ;  /* 0x000000ff0700720c */ /* 0x000fce0003f45070 */
[----:B0-----:R-:W0:Y:S02]  /*1000*/  MUFU.RCP R9, R9 ;  /* 0x0000000900097308 */ /* 0x001e240000001000 */
        /* <DEDUP_REMOVED lines=18> */
.L_x_12:
[----:B------:R-:W-:Y:S05]  /*1130*/  BSYNC B1 ;  /* 0x0000000000017941 */ /* 0x000fea0003800000 */
.L_x_10:
        /* <DEDUP_REMOVED lines=37> */
.L_x_14:
        /* <DEDUP_REMOVED lines=21> */
.L_x_15:
[----:B------:R-:W-:Y:S05]  /*14e0*/  BSYNC B1 ;  /* 0x0000000000017941 */ /* 0x000fea0003800000 */
.L_x_13:
        /* <DEDUP_REMOVED lines=24> */
[----:B------:R-:W-:Y:S02]  /*1670*/  IADD3 R3, P0, RZ, -R9, RZ ;  /* 0x80000009ff037210 */ /* 0x000fe40007f1e0ff */
[----:B------:R-:W-:-:S03]  /*1680*/  LOP3.LUT R9, R9, R8, RZ, 0x3c, !PT ;  /* 0x0000000809097212 */ /* 0x000fc600078e3cff */
[----:B------:R-:W-:Y:S01]  /*1690*/  IMAD.X R0, RZ, RZ, ~R8, P0 ;  /* 0x000000ffff007224 */ /* 0x000fe200000e0e08 */
[----:B------:R-:W-:Y:S01]  /*16a0*/  LOP3.LUT R8, R9, R8, RZ, 0x3c, !PT ;  /* 0x0000000809087212 */ /* 0x000fe200078e3cff */
[----:B------:R-:W-:-:S03]  /*16b0*/  IMAD.WIDE.U32 R10, R3, UR14, R10 ;  /* 0x0000000e030a7c25 */ /* 0x000fc6000f8e000a */
[----:B------:R-:W-:Y:S01]  /*16c0*/  LOP3.LUT R9, R9, R8, RZ, 0x3c, !PT ;  /* 0x0000000809097212 */ /* 0x000fe200078e3cff */
[----:B------:R-:W-:-:S04]  /*16d0*/  IMAD R0, R0, UR14, RZ ;  /* 0x0000000e00007c24 */ /* 0x000fc8000f8e02ff */
[----:B------:R-:W-:-:S05]  /*16e0*/  IMAD R3, R3, UR15, R0 ;  /* 0x0000000f03037c24 */ /* 0x000fca000f8e0200 */
[----:B------:R-:W-:Y:S01]  /*16f0*/  IADD3 R0, R3, R11, RZ ;  /* 0x0000000b03007210 */ /* 0x000fe20007ffe0ff */
[----:B------:R-:W-:Y:S06]  /*1700*/  BRA `(.L_x_18) ;  /* 0x0000000000587947 */ /* 0x000fec0003800000 */
.L_x_17:
[----:B------:R-:W0:Y:S01]  /*1710*/  I2F.U32.RP R6, R7 ;  /* 0x0000000700067306 */ /* 0x000e220000209000 */
[----:B------:R-:W-:-:S07]  /*1720*/  ISETP.NE.U32.AND P2, PT, R7, RZ, PT ;  /* 0x000000ff0700720c */ /* 0x000fce0003f45070 */
[----:B0-----:R-:W0:Y:S02]  /*1730*/  MUFU.RCP R6, R6 ;  /* 0x0000000600067308 */ /* 0x001e240000001000 */
[----:B0-----:R-:W-:-:S06]  /*1740*/  VIADD R2, R6, 0xffffffe ;  /* 0x0ffffffe06027836 */ /* 0x001fcc0000000000 */
[----:B------:R0:W1:Y:S02]  /*1750*/  F2I.FTZ.U32.TRUNC.NTZ R3, R2 ;  /* 0x0000000200037305 */ /* 0x000064000021f000 */
[----:B0-----:R-:W-:Y:S01]  /*1760*/  IMAD.MOV.U32 R2, RZ, RZ, RZ ;  /* 0x000000ffff027224 */ /* 0x001fe200078e00ff */
[----:B-1----:R-:W-:-:S05]  /*1770*/  IADD3 R0, RZ, -R3, RZ ;  /* 0x80000003ff007210 */ /* 0x002fca0007ffe0ff */
[----:B------:R-:W-:-:S04]  /*1780*/  IMAD R9, R0, R7, RZ ;  /* 0x0000000700097224 */ /* 0x000fc800078e02ff */
[----:B------:R-:W-:-:S06]  /*1790*/  IMAD.HI.U32 R9, R3, R9, R2 ;  /* 0x0000000903097227 */ /* 0x000fcc00078e0002 */
[----:B------:R-:W-:Y:S01]  /*17a0*/  IMAD.HI.U32 R8, R9, R10, RZ ;  /* 0x0000000a09087227 */ /* 0x000fe200078e00ff */
[----:B------:R-:W-:-:S04]  /*17b0*/  HFMA2.MMA R9, -RZ, RZ, 0, 0 ;  /* 0x00000000ff097435 */ /* 0x000fc800000001ff */
[----:B------:R-:W-:-:S05]  /*17c0*/  IADD3 R0, -R8, RZ, RZ ;  /* 0x000000ff08007210 */ /* 0x000fca0007ffe1ff */
[----:B------:R-:W-:-:S05]  /*17d0*/  IMAD R0, R7, R0, R10 ;  /* 0x0000000007007224 */ /* 0x000fca00078e020a */
[----:B------:R-:W-:-:S13]  /*17e0*/  ISETP.GE.U32.AND P0, PT, R0, R7, PT ;  /* 0x000000070000720c */ /* 0x000fda0003f06070 */
[----:B------:R-:W-:Y:S01]  /*17f0*/  @P0 IMAD.IADD R0, R0, 0x1, -R7 ;  /* 0x0000000100000824 */ /* 0x000fe200078e0a07 */
[----:B------:R-:W-:-:S04]  /*1800*/  @P0 IADD3 R8, R8, 0x1, RZ ;  /* 0x0000000108080810 */ /* 0x000fc80007ffe0ff */
[----:B------:R-:W-:Y:S01]  /*1810*/  ISETP.GE.U32.AND P1, PT, R0, R7, PT ;  /* 0x000000070000720c */ /* 0x000fe20003f26070 */
[----:B------:R-:W-:-:S12]  /*1820*/  IMAD.MOV.U32 R0, RZ, RZ, RZ ;  /* 0x000000ffff007224 */ /* 0x000fd800078e00ff */
[----:B------:R-:W-:Y:S01]  /*1830*/  @P1 VIADD R8, R8, 0x1 ;  /* 0x0000000108081836 */ /* 0x000fe20000000000 */
[----:B------:R-:W-:-:S04]  /*1840*/  @!P2 LOP3.LUT R8, RZ, R7, RZ, 0x33, !PT ;  /* 0x00000007ff08a212 */ /* 0x000fc800078e33ff */
[----:B------:R-:W-:-:S05]  /*1850*/  IADD3 R2, -R8, RZ, RZ ;  /* 0x000000ff08027210 */ /* 0x000fca0007ffe1ff */
[----:B------:R-:W-:-:S07]  /*1860*/  IMAD R10, R7, R2, R10 ;  /* 0x00000002070a7224 */ /* 0x000fce00078e020a */
.L_x_18:
[----:B------:R-:W-:Y:S05]  /*1870*/  BSYNC B1 ;  /* 0x0000000000017941 */ /* 0x000fea0003800000 */
.L_x_16:
        /* <DEDUP_REMOVED lines=11> */
[----:B------:R-:W-:Y:S01]  /*1930*/  LOP3.LUT R0, R4, UR57, RZ, 0xfc, !PT ;  /* 0x0000003904007c12 */ /* 0x000fe2000f8efcff */
[----:B------:R-:W-:Y:S03]  /*1940*/  BSSY B1, `(.L_x_19) ;  /* 0x000002c000017945 */ /* 0x000fe60003800000 */
        /* <DEDUP_REMOVED lines=10> */
[----:B------:R-:W-:Y:S01]  /*19f0*/  IMAD.MOV.U32 R3, RZ, RZ, R4 ;  /* 0x000000ffff037224 */ /* 0x000fe200078e0004 */
[----:B------:R-:W-:Y:S02]  /*1a00*/  MOV R2, R5 ;  /* 0x0000000500027202 */ /* 0x000fe40000000f00 */
[-C--:B------:R-:W-:Y:S01]  /*1a10*/  LOP3.LUT R9, R9, R8.reuse, RZ, 0x3c, !PT ;  /* 0x0000000809097212 */ /* 0x080fe200078e3cff */
[----:B------:R-:W-:Y:S02]  /*1a20*/  IMAD.X R0, RZ, RZ, ~R8, P0 ;  /* 0x000000ffff007224 */ /* 0x000fe400000e0e08 */
[----:B------:R-:W-:Y:S01]  /*1a30*/  IMAD.WIDE.U32 R2, R7, UR40, R2 ;  /* 0x0000002807027c25 */ /* 0x000fe2000f8e0002 */
[----:B------:R-:W-:-:S03]  /*1a40*/  LOP3.LUT R8, R9, R8, RZ, 0x3c, !PT ;  /* 0x0000000809087212 */ /* 0x000fc600078e3cff */
[----:B------:R-:W-:Y:S01]  /*1a50*/  IMAD R0, R0, UR40, RZ ;  /* 0x0000002800007c24 */ /* 0x000fe2000f8e02ff */
[----:B------:R-:W-:-:S03]  /*1a60*/  LOP3.LUT R9, R9, R8, RZ, 0x3c, !PT ;  /* 0x0000000809097212 */ /* 0x000fc600078e3cff */
[----:B------:R-:W-:Y:S01]  /*1a70*/  IMAD R7, R7, UR41, R0 ;  /* 0x0000002907077c24 */ /* 0x000fe2000f8e0200 */
[----:B------:R-:W-:-:S03]  /*1a80*/  MOV R0, R2 ;  /* 0x0000000200007202 */ /* 0x000fc60000000f00 */
[----:B------:R-:W-:Y:S01]  /*1a90*/  IMAD.IADD R2, R3, 0x1, R7 ;  /* 0x0000000103027824 */ /* 0x000fe200078e0207 */
[----:B------:R-:W-:Y:S06]  /*1aa0*/  BRA `(.L_x_21) ;  /* 0x0000000000547947 */ /* 0x000fec0003800000 */
.L_x_20:
[----:B------:R-:W0:Y:S01]  /*1ab0*/  I2F.U32.RP R0, UR55 ;  /* 0x0000003700007d06 */ /* 0x000e220008209000 */
[----:B------:R-:W-:Y:S02]  /*1ac0*/  ISETP.NE.U32.AND P2, PT, RZ, UR55, PT ;  /* 0x00000037ff007c0c */ /* 0x000fe4000bf45070 */
[----:B------:R-:W-:-:S05]  /*1ad0*/  MOV R9, RZ ;  /* 0x000000ff00097202 */ /* 0x000fca0000000f00 */
[----:B0-----:R-:W0:Y:S02]  /*1ae0*/  MUFU.RCP R0, R0 ;  /* 0x0000000000007308 */ /* 0x001e240000001000 */
[----:B0-----:R-:W-:-:S06]  /*1af0*/  IADD3 R2, R0, 0xffffffe, RZ ;  /* 0x0ffffffe00027810 */ /* 0x001fcc0007ffe0ff */
[----:B------:R0:W1:Y:S02]  /*1b00*/  F2I.FTZ.U32.TRUNC.NTZ R3, R2 ;  /* 0x0000000200037305 */ /* 0x000064000021f000 */
[----:B0-----:R-:W-:Y:S01]  /*1b10*/  HFMA2.MMA R2, -RZ, RZ, 0, 0 ;  /* 0x00000000ff027435 */ /* 0x001fe200000001ff */
[----:B-1----:R-:W-:-:S04]  /*1b20*/  IMAD.MOV R7, RZ, RZ, -R3 ;  /* 0x000000ffff077224 */ /* 0x002fc800078e0a03 */
[----:B------:R-:W-:-:S05]  /*1b30*/  IMAD R7, R7, UR55, RZ ;  /* 0x0000003707077c24 */ /* 0x000fca000f8e02ff */
[----:B------:R-:W-:-:S06]  /*1b40*/  IMAD.HI.U32 R6, R3, R7, R2 ;  /* 0x0000000703067227 */ /* 0x000fcc00078e0002 */
[----:B------:R-:W-:-:S04]  /*1b50*/  IMAD.HI.U32 R8, R6, R5, RZ ;  /* 0x0000000506087227 */ /* 0x000fc800078e00ff */
[----:B------:R-:W-:-:S04]  /*1b60*/  IMAD.MOV R6, RZ, RZ, -R8 ;  /* 0x000000ffff067224 */ /* 0x000fc800078e0a08 */
[----:B------:R-:W-:-:S05]  /*1b70*/  IMAD R3, R6, UR55, R5 ;  /* 0x0000003706037c24 */ /* 0x000fca000f8e0205 */
[----:B------:R-:W-:-:S13]  /*1b80*/  ISETP.GE.U32.AND P0, PT, R3, UR55, PT ;  /* 0x0000003703007c0c */ /* 0x000fda000bf06070 */
[----:B------:R-:W-:Y:S01]  /*1b90*/  @P0 IADD3 R3, R3, -UR55, RZ ;  /* 0x8000003703030c10 */ /* 0x000fe2000fffe0ff */
[----:B------:R-:W-:-:S03]  /*1ba0*/  @P0 VIADD R8, R8, 0x1 ;  /* 0x0000000108080836 */ /* 0x000fc60000000000 */
[----:B------:R-:W-:-:S13]  /*1bb0*/  ISETP.GE.U32.AND P1, PT, R3, UR55, PT ;  /* 0x0000003703007c0c */ /* 0x000fda000bf26070 */
[----:B------:R-:W-:Y:S02]  /*1bc0*/  @P1 IADD3 R8, R8, 0x1, RZ ;  /* 0x0000000108081810 */ /* 0x000fe40007ffe0ff */
[----:B------:R-:W-:-:S05]  /*1bd0*/  @!P2 LOP3.LUT R8, RZ, UR55, RZ, 0x33, !PT ;  /* 0x00000037ff08ac12 */ /* 0x000fca000f8e33ff */
[----:B------:R-:W-:-:S04]  /*1be0*/  IMAD.MOV R0, RZ, RZ, -R8 ;  /* 0x000000ffff007224 */ /* 0x000fc800078e0a08 */
[----:B------:R-:W-:-:S07]  /*1bf0*/  IMAD R0, R0, UR55, R5 ;  /* 0x0000003700007c24 */ /* 0x000fce000f8e0205 */
.L_x_21:
[----:B------:R-:W-:Y:S05]  /*1c00*/  BSYNC B1 ;  /* 0x0000000000017941 */ /* 0x000fea0003800000 */
.L_x_19:
[----:B------:R-:W-:Y:S01]  /*1c10*/  IMAD R7, R2, UR42, RZ ;  /* 0x0000002a02077c24 */ /* 0x000fe2000f8e02ff */
[----:B------:R-:W2:Y:S01]  /*1c20*/  LDL.LU R12, [R1+0x8] ;  /* 0x00000800010c7983 */ /* 0x000ea20000300800 */
        /* <DEDUP_REMOVED lines=9> */
[----:B------:R0:W3:Y:S01]  /*1cc0*/  LDG.E.U16 R6, desc[UR60][R6.64] ;  /* 0x0000003c06067981 */ /* 0x0000e2000c1e1500 */
[----:B------:R-:W-:Y:S01]  /*1cd0*/  MOV R10, R23 ;  /* 0x00000017000a7202 */ /* 0x000fe20000000f00 */
[----:B------:R-:W-:Y:S01]  /*1ce0*/  IMAD.MOV.U32 R11, RZ, RZ, R18 ;  /* 0x000000ffff0b7224 */ /* 0x000fe200078e0012 */
[----:B-----5:R-:W-:Y:S01]  /*1cf0*/  SHF.L.U32 R0, R26, 0x10, RZ ;  /* 0x000000101a007819 */ /* 0x020fe200000006ff */
[----:B------:R-:W-:Y:S01]  /*1d00*/  IMAD.U32 R24, R24, 0x10000, RZ ;  /* 0x0001000018187824 */ /* 0x000fe200078e00ff */
[----:B------:R-:W-:Y:S01]  /*1d10*/  BSSY B1, `(.L_x_22) ;  /* 0x0000044000017945 */ /* 0x000fe20003800000 */
[----:B------:R-:W-:-:S04]  /*1d20*/  IMAD.WIDE.U32 R10, R14, 0x3, R10 ;  /* 0x000000030e0a7825 */ /* 0x000fc800078e000a */
[----:B------:R-:W-:Y:S01]  /*1d30*/  FADD.FTZ R3, -R24, 1 ;  /* 0x3f80000018037421 */ /* 0x000fe20000010100 */
[----:B------:R-:W-:Y:S01]  /*1d40*/  FFMA.FTZ R9, -R0, R0, 1 ;  /* 0x3f80000000097423 */ /* 0x000fe20000010100 */
[----:B------:R-:W-:Y:S01]  /*1d50*/  IMAD R13, R25, 0x3, RZ ;  /* 0x00000003190d7824 */ /* 0x000fe200078e02ff */
[----:B0-----:R-:W-:-:S04]  /*1d60*/  SHF.L.U32 R7, R28, 0x10, RZ ;  /* 0x000000101c077819 */ /* 0x001fc800000006ff */
[----:B------:R-:W-:Y:S01]  /*1d70*/  IADD3 R18, R11, R13, RZ ;  /* 0x0000000d0b127210 */ /* 0x000fe20007ffe0ff */
[----:B------:R-:W-:Y:S01]  /*1d80*/  FADD.FTZ R7, R7, -R0 ;  /* 0x8000000007077221 */ /* 0x000fe20000010000 */
[----:B--2---:R-:W-:Y:S01]  /*1d90*/  SHF.L.U32 R23, R12, 0x10, RZ ;  /* 0x000000100c177819 */ /* 0x004fe200000006ff */
[----:B---3--:R-:W-:Y:S02]  /*1da0*/  IMAD.U32 R26, R6, 0x10000, RZ ;  /* 0x00010000061a7824 */ /* 0x008fe400078e00ff */
[----:B------:R-:W-:Y:S02]  /*1db0*/  IMAD.U32 R6, RZ, RZ, UR8 ;  /* 0x00000008ff067e24 */ /* 0x000fe4000f8e00ff */
[C---:B------:R-:W-:Y:S01]  /*1dc0*/  FMUL.FTZ R2, R26.reuse, R3 ;  /* 0x000000031a027220 */ /* 0x040fe20000410000 */
[----:B------:R-:W-:Y:S02]  /*1dd0*/  FMUL.FTZ R28, R26, R7 ;  /* 0x000000071a1c7220 */ /* 0x000fe40000410000 */
[----:B------:R-:W-:Y:S01]  /*1de0*/  LOP3.LUT R8, R18, R6, RZ, 0xfc, !PT ;  /* 0x0000000612087212 */ /* 0x000fe200078efcff */
[----:B------:R-:W-:Y:S01]  /*1df0*/  FMUL.FTZ R25, R2, R9 ;  /* 0x0000000902197220 */ /* 0x000fe20000410000 */
[----:B------:R-:W-:-:S02]  /*1e00*/  IMAD.U32 R2, R27, 0x10000, RZ ;  /* 0x000100001b027824 */ /* 0x000fc400078e00ff */
[----:B------:R-:W-:Y:S01]  /*1e10*/  FADD.FTZ R9, -R23, 1 ;  /* 0x3f80000017097421 */ /* 0x000fe20000010100 */
[----:B------:R-:W-:Y:S01]  /*1e20*/  ISETP.NE.U32.AND P0, PT, R8, RZ, PT ;  /* 0x000000ff0800720c */ /* 0x000fe20003f05070 */
[----:B------:R-:W-:Y:S01]  /*1e30*/  FMUL.FTZ R28, R28, R3 ;  /* 0x000000031c1c7220 */ /* 0x000fe20000410000 */
[----:B------:R-:W-:-:S04]  /*1e40*/  FMUL.FTZ R2, R25, R2 ;  /* 0x0000000219027220 */ /* 0x000fc80000410000 */
[----:B------:R-:W-:-:S04]  /*1e50*/  FMUL.FTZ R2, R2, R9 ;  /* 0x0000000902027220 */ /* 0x000fc80000410000 */
[----:B------:R-:W-:-:S05]  /*1e60*/  FMUL.FTZ R27, R2, R23 ;  /* 0x00000017021b7220 */ /* 0x000fca0000410000 */
[----:B------:R-:W-:Y:S01]  /*1e70*/  F2FP.BF16.F32.PACK_AB R14, RZ, R27 ;  /* 0x0000001bff0e723e */ /* 0x000fe200000010ff */
[----:B------:R-:W-:Y:S06]  /*1e80*/  @!P0 BRA `(.L_x_23) ;  /* 0x0000000000588947 */ /* 0x000fec0003800000 */
[----:B------:R-:W-:Y:S01]  /*1e90*/  ULDC.64 UR52, c[0x0][0x220] ;  /* 0x0000880000347ab9 */ /* 0x000fe20000000a00 */
[----:B------:R-:W-:Y:S01]  /*1ea0*/  IMAD.MOV.U32 R7, RZ, RZ, R10 ;  /* 0x000000ffff077224 */ /* 0x000fe200078e000a */
[----:B------:R-:W-:Y:S01]  /*1eb0*/  MOV R3, UR52 ;  /* 0x0000003400037c02 */ /* 0x000fe20008000f00 */
[----:B------:R-:W-:Y:S01]  /*1ec0*/  IMAD.U32 R2, RZ, RZ, UR53 ;  /* 0x00000035ff027e24 */ /* 0x000fe2000f8e00ff */
[----:B------:R-:W-:Y:S02]  /*1ed0*/  MOV R0, R18 ;  /* 0x0000001200007202 */ /* 0x000fe40000000f00 */
[----:B------:R-:W-:-:S07]  /*1ee0*/  MOV R6, 0x1f00 ;  /* 0x00001f0000067802 */ /* 0x000fce0000000f00 */
[----:B------:R-:W-:Y:S05]  /*1ef0*/  CALL.REL.NOINC `($__internal_0_$__cuda_sm20_div_s64) ;  /* 0x0000001800a47944 */ /* 0x000fea0003c00000 */
[----:B------:R-:W-:Y:S01]  /*1f00*/  IADD3 R13, P0, RZ, -R9, RZ ;  /* 0x80000009ff0d7210 */ /* 0x000fe20007f1e0ff */
[----:B------:R-:W-:Y:S01]  /*1f10*/  IMAD.U32 R0, RZ, RZ, UR22 ;  /* 0x00000016ff007e24 */ /* 0x000fe2000f8e00ff */
[----:B------:R-:W-:Y:S01]  /*1f20*/  MOV R2, R10 ;  /* 0x0000000a00027202 */ /* 0x000fe20000000f00 */
[----:B------:R-:W-:Y:S01]  /*1f30*/  IMAD.MOV.U32 R3, RZ, RZ, R18 ;  /* 0x000000ffff037224 */ /* 0x000fe200078e0012 */
[-C--:B------:R-:W-:Y:S01]  /*1f40*/  IADD3.X R7, RZ, ~R8.reuse, RZ, P0, !PT ;  /* 0x80000008ff077210 */ /* 0x080fe200007fe4ff */
[----:B------:R-:W-:Y:S01]  /*1f50*/  IMAD.U32 R6, RZ, RZ, UR23 ;  /* 0x00000017ff067e24 */ /* 0x000fe2000f8e00ff */
[----:B------:R-:W-:Y:S01]  /*1f60*/  LOP3.LUT R9, R9, R8, RZ, 0x3c, !PT ;  /* 0x0000000809097212 */ /* 0x000fe200078e3cff */
[----:B------:R-:W-:-:S03]  /*1f70*/  IMAD.WIDE.U32 R2, R13, R0, R2 ;  /* 0x000000000d027225 */ /* 0x000fc600078e0002 */
[----:B------:R-:W-:Y:S01]  /*1f80*/  LOP3.LUT R8, R9, R8, RZ, 0x3c, !PT ;  /* 0x0000000809087212 */ /* 0x000fe200078e3cff */
[----:B------:R-:W-:-:S03]  /*1f90*/  IMAD R7, R7, R0, RZ ;  /* 0x0000000007077224 */ /* 0x000fc600078e02ff */
[----:B------:R-:W-:Y:S01]  /*1fa0*/  LOP3.LUT R9, R9, R8, RZ, 0x3c, !PT ;  /* 0x0000000809097212 */ /* 0x000fe200078e3cff */
[----:B------:R-:W-:Y:S01]  /*1fb0*/  IMAD R13, R13, R6, R7 ;  /* 0x000000060d0d7224 */ /* 0x000fe200078e0207 */
[----:B------:R-:W-:-:S03]  /*1fc0*/  MOV R7, R2 ;  /* 0x0000000200077202 */ /* 0x000fc60000000f00 */
[----:B------:R-:W-:Y:S01]  /*1fd0*/  IMAD.IADD R2, R3, 0x1, R13 ;  /* 0x0000000103027824 */ /* 0x000fe200078e020d */
[----:B------:R-:W-:Y:S06]  /*1fe0*/  BRA `(.L_x_24) ;  /* 0x0000000000587947 */ /* 0x000fec0003800000 */
.L_x_23:
        /* <DEDUP_REMOVED lines=9> */
[----:B------:R-:W-:-:S04]  /*2080*/  IMAD.HI.U32 R3, R3, R9, R2 ;  /* 0x0000000903037227 */ /* 0x000fc800078e0002 */
[----:B------:R-:W-:Y:S02]  /*2090*/  IMAD.MOV.U32 R9, RZ, RZ, RZ ;  /* 0x000000ffff097224 */ /* 0x000fe400078e00ff */
        /* <DEDUP_REMOVED lines=9> */
[----:B------:R-:W-:-:S05]  /*2130*/  IADD3 R7, -R8, RZ, RZ ;  /* 0x000000ff08077210 */ /* 0x000fca0007ffe1ff */
[----:B------:R-:W-:-:S07]  /*2140*/  IMAD R7, R0, R7, R10 ;  /* 0x0000000700077224 */ /* 0x000fce00078e020a */
.L_x_24:
[----:B------:R-:W-:Y:S05]  /*2150*/  BSYNC B1 ;  /* 0x0000000000017941 */ /* 0x000fea0003800000 */
.L_x_22:
[----:B------:R-:W-:Y:S02]  /*2160*/  IMAD R12, R2, UR24, RZ ;  /* 0x00000018020c7c24 */ /* 0x000fe4000f8e02ff */
[----:B------:R-:W-:Y:S01]  /*2170*/  FMUL.FTZ R28, R28, R24 ;  /* 0x000000181c1c7220 */ /* 0x000fe20000410000 */
[C---:B------:R-:W-:Y:S01]  /*2180*/  IMAD.WIDE.U32 R2, R7.reuse, UR24, RZ ;  /* 0x0000001807027c25 */ /* 0x040fe2000f8e00ff */
[----:B------:R-:W-:Y:S03]  /*2190*/  BSSY B1, `(.L_x_25) ;  /* 0x0000039000017945 */ /* 0x000fe60003800000 */
[----:B------:R-:W-:Y:S01]  /*21a0*/  IMAD R7, R7, UR25, R12 ;  /* 0x0000001907077c24 */ /* 0x000fe2000f8e020c */
[----:B------:R-:W-:Y:S01]  /*21b0*/  F2FP.BF16.F32.PACK_AB R29, RZ, R28 ;  /* 0x0000001cff1d723e */ /* 0x000fe200000010ff */
[----:B------:R-:W-:-:S03]  /*21c0*/  IMAD R9, R9, UR26, RZ ;  /* 0x0000001a09097c24 */ /* 0x000fc6000f8e02ff */
[----:B------:R-:W-:Y:S01]  /*21d0*/  IADD3 R3, R3, R7, RZ ;  /* 0x0000000703037210 */ /* 0x000fe20007ffe0ff */
[C---:B------:R-:W-:Y:S02]  /*21e0*/  IMAD R7, R8.reuse, UR27, R9 ;  /* 0x0000001b08077c24 */ /* 0x040fe4000f8e0209 */
[----:B------:R-:W-:-:S04]  /*21f0*/  IMAD.WIDE.U32 R8, R8, UR26, R2 ;  /* 0x0000001a08087c25 */ /* 0x000fc8000f8e0002 */
[----:B------:R-:W-:Y:S01]  /*2200*/  IMAD.IADD R3, R9, 0x1, R7 ;  /* 0x0000000109037824 */ /* 0x000fe200078e0207 */
[----:B------:R-:W-:-:S04]  /*2210*/  LEA R2, P0, R8, UR28, 0x1 ;  /* 0x0000001c08027c11 */ /* 0x000fc8000f8008ff */
[----:B------:R-:W-:Y:S02]  /*2220*/  LEA.HI.X R3, R8, UR29, R3, 0x1, P0 ;  /* 0x0000001d08037c11 */ /* 0x000fe400080f0c03 */
[----:B------:R-:W-:Y:S02]  /*2230*/  PRMT R8, R14, 0x7610, R8 ;  /* 0x000076100e087816 */ /* 0x000fe40000000008 */
[----:B------:R-:W-:-:S03]  /*2240*/  IADD3 R14, P0, R10, UR12, RZ ;  /* 0x0000000c0a0e7c10 */ /* 0x000fc6000ff1e0ff */
[----:B------:R0:W-:Y:S01]  /*2250*/  STG.E.U16 desc[UR60][R2.64], R8 ;  /* 0x0000000802007986 */ /* 0x0001e2000c10153c */
[----:B------:R-:W-:-:S04]  /*2260*/  IADD3.X R15, R18, UR13, RZ, P0, !PT ;  /* 0x0000000d120f7c10 */ /* 0x000fc800087fe4ff */
[----:B------:R-:W-:-:S04]  /*2270*/  LOP3.LUT R7, R15, R6, RZ, 0xfc, !PT ;  /* 0x000000060f077212 */ /* 0x000fc800078efcff */
[----:B------:R-:W-:-:S13]  /*2280*/  ISETP.NE.U32.AND P0, PT, R7, RZ, PT ;  /* 0x000000ff0700720c */ /* 0x000fda0003f05070 */
[----:B0-----:R-:W-:Y:S05]  /*2290*/  @!P0 BRA `(.L_x_26) ;  /* 0x00000000004c8947 */ /* 0x001fea0003800000 */
[----:B------:R-:W-:Y:S01]  /*22a0*/  ULDC.64 UR52, c[0x0][0x220] ;  /* 0x0000880000347ab9 */ /* 0x000fe20000000a00 */
[----:B------:R-:W-:Y:S01]  /*22b0*/  MOV R7, R14 ;  /* 0x0000000e00077202 */ /* 0x000fe20000000f00 */
[----:B------:R-:W-:Y:S01]  /*22c0*/  IMAD.U32 R3, RZ, RZ, UR52 ;  /* 0x00000034ff037e24 */ /* 0x000fe2000f8e00ff */
[----:B------:R-:W-:Y:S01]  /*22d0*/  MOV R2, UR53 ;  /* 0x0000003500027c02 */ /* 0x000fe20008000f00 */
[----:B------:R-:W-:Y:S01]  /*22e0*/  IMAD.MOV.U32 R0, RZ, RZ, R15 ;  /* 0x000000ffff007224 */ /* 0x000fe200078e000f */
[----:B------:R-:W-:-:S07]  /*22f0*/  MOV R6, 0x2310 ;  /* 0x0000231000067802 */ /* 0x000fce0000000f00 */
[----:B------:R-:W-:Y:S05]  /*2300*/  CALL.REL.NOINC `($__internal_0_$__cuda_sm20_div_s64) ;  /* 0x0000001400a07944 */ /* 0x000fea0003c00000 */
[----:B------:R-:W-:Y:S02]  /*2310*/  IADD3 R3, P0, RZ, -R9, RZ ;  /* 0x80000009ff037210 */ /* 0x000fe40007f1e0ff */
[----:B------:R-:W-:Y:S02]  /*2320*/  MOV R0, UR22 ;  /* 0x0000001600007c02 */ /* 0x000fe40008000f00 */
[----:B------:R-:W-:Y:S01]  /*2330*/  MOV R6, UR23 ;  /* 0x0000001700067c02 */ /* 0x000fe20008000f00 */
[----:B------:R-:W-:Y:S01]  /*2340*/  IMAD.X R7, RZ, RZ, ~R8, P0 ;  /* 0x000000ffff077224 */ /* 0x000fe200000e0e08 */
[----:B------:R-:W-:Y:S01]  /*2350*/  LOP3.LUT R9, R9, R8, RZ, 0x3c, !PT ;  /* 0x0000000809097212 */ /* 0x000fe200078e3cff */
[----:B------:R-:W-:-:S03]  /*2360*/  IMAD.WIDE.U32 R14, R3, R0, R14 ;  /* 0x00000000030e7225 */ /* 0x000fc600078e000e */
[----:B------:R-:W-:Y:S01]  /*2370*/  LOP3.LUT R8, R9, R8, RZ, 0x3c, !PT ;  /* 0x0000000809087212 */ /* 0x000fe200078e3cff */
[----:B------:R-:W-:-:S03]  /*2380*/  IMAD R7, R7, R0, RZ ;  /* 0x0000000007077224 */ /* 0x000fc600078e02ff */
[----:B------:R-:W-:Y:S01]  /*2390*/  LOP3.LUT R9, R9, R8, RZ, 0x3c, !PT ;  /* 0x0000000809097212 */ /* 0x000fe200078e3cff */
[----:B------:R-:W-:-:S04]  /*23a0*/  IMAD R7, R3, R6, R7 ;  /* 0x0000000603077224 */ /* 0x000fc800078e0207 */
[----:B------:R-:W-:Y:S01]  /*23b0*/  IMAD.IADD R2, R7, 0x1, R15 ;  /* 0x0000000107027824 */ /* 0x000fe200078e020f */
[----:B------:R-:W-:Y:S06]  /*23c0*/  BRA `(.L_x_27) ;  /* 0x0000000000547947 */ /* 0x000fec0003800000 */
.L_x_26:
[----:B------:R-:W0:Y:S01]  /*23d0*/  I2F.U32.RP R7, R0 ;  /* 0x0000000000077306 */ /* 0x000e220000209000 */
[----:B------:R-:W-:-:S07]  /*23e0*/  ISETP.NE.U32.AND P2, PT, R0, RZ, PT ;  /* 0x000000ff0000720c */ /* 0x000fce0003f45070 */
[----:B0-----:R-:W0:Y:S02]  /*23f0*/  MUFU.RCP R7, R7 ;  /* 0x0000000700077308 */ /* 0x001e240000001000 */
[----:B0-----:R-:W-:-:S06]  /*2400*/  IADD3 R2, R7, 0xffffffe, RZ ;  /* 0x0ffffffe07027810 */ /* 0x001fcc0007ffe0ff */
[----:B------:R0:W1:Y:S02]  /*2410*/  F2I.FTZ.U32.TRUNC.NTZ R3, R2 ;  /* 0x0000000200037305 */ /* 0x000064000021f000 */
[----:B0-----:R-:W-:Y:S01]  /*2420*/  HFMA2.MMA R2, -RZ, RZ, 0, 0 ;  /* 0x00000000ff027435 */ /* 0x001fe200000001ff */
[----:B-1----:R-:W-:-:S04]  /*2430*/  IMAD.MOV R9, RZ, RZ, -R3 ;  /* 0x000000ffff097224 */ /* 0x002fc800078e0a03 */
[----:B------:R-:W-:-:S05]  /*2440*/  IMAD R9, R9, R0, RZ ;  /* 0x0000000009097224 */ /* 0x000fca00078e02ff */
[----:B------:R-:W-:-:S06]  /*2450*/  IMAD.HI.U32 R9, R3, R9, R2 ;  /* 0x0000000903097227 */ /* 0x000fcc00078e0002 */
[----:B------:R-:W-:Y:S01]  /*2460*/  IMAD.HI.U32 R8, R9, R14, RZ ;  /* 0x0000000e09087227 */ /* 0x000fe200078e00ff */
[----:B------:R-:W-:-:S03]  /*2470*/  MOV R9, RZ ;  /* 0x000000ff00097202 */ /* 0x000fc60000000f00 */
        /* <DEDUP_REMOVED lines=10> */
.L_x_27:
[----:B------:R-:W-:Y:S05]  /*2520*/  BSYNC B1 ;  /* 0x0000000000017941 */ /* 0x000fea0003800000 */
.L_x_25:
[----:B------:R-:W2:Y:S04]  /*2530*/  LDL R13, [R1] ;  /* 0x00000000010d7983 */ /* 0x000ea80000100800 */
[----:B------:R-:W3:Y:S01]  /*2540*/  LDL R12, [R1+0x4] ;  /* 0x00000400010c7983 */ /* 0x000ee20000100800 */
[----:B------:R-:W-:Y:S01]  /*2550*/  IMAD R7, R2, UR24, RZ ;  /* 0x0000001802077c24 */ /* 0x000fe2000f8e02ff */
[----:B------:R-:W-:Y:S01]  /*2560*/  BSSY B1, `(.L_x_28) ;  /* 0x000003a000017945 */ /* 0x000fe20003800000 */
[----:B------:R-:W-:-:S04]  /*2570*/  IMAD.WIDE.U32 R2, R14, UR24, RZ ;  /* 0x000000180e027c25 */ /* 0x000fc8000f8e00ff */
[----:B------:R-:W-:Y:S02]  /*2580*/  IMAD R7, R14, UR25, R7 ;  /* 0x000000190e077c24 */ /* 0x000fe4000f8e0207 */
[----:B------:R-:W-:Y:S02]  /*2590*/  IMAD R9, R9, UR26, RZ ;  /* 0x0000001a09097c24 */ /* 0x000fe4000f8e02ff */
[----:B------:R-:W-:Y:S02]  /*25a0*/  IMAD.IADD R3, R3, 0x1, R7 ;  /* 0x0000000103037824 */ /* 0x000fe400078e0207 */
[C---:B------:R-:W-:Y:S02]  /*25b0*/  IMAD R7, R8.reuse, UR27, R9 ;  /* 0x0000001b08077c24 */ /* 0x040fe4000f8e0209 */
[----:B------:R-:W-:-:S05]  /*25c0*/  IMAD.WIDE.U32 R8, R8, UR26, R2 ;  /* 0x0000001a08087c25 */ /* 0x000fca000f8e0002 */
[----:B------:R-:W-:Y:S02]  /*25d0*/  IADD3 R3, R9, R7, RZ ;  /* 0x0000000709037210 */ /* 0x000fe40007ffe0ff */
[C---:B------:R-:W-:Y:S02]  /*25e0*/  LEA R2, P0, R8.reuse, UR28, 0x1 ;  /* 0x0000001c08027c11 */ /* 0x040fe4000f8008ff */
[----:B------:R-:W-:Y:S02]  /*25f0*/  PRMT R7, R29, 0x7610, R7 ;  /* 0x000076101d077816 */ /* 0x000fe40000000007 */
[----:B------:R-:W-:Y:S02]  /*2600*/  LEA.HI.X R3, R8, UR29, R3, 0x1, P0 ;  /* 0x0000001d08037c11 */ /* 0x000fe400080f0c03 */
[----:B------:R-:W-:-:S03]  /*2610*/  F2FP.BF16.F32.PACK_AB R29, RZ, R25 ;  /* 0x00000019ff1d723e */ /* 0x000fc600000010ff */
[----:B------:R0:W-:Y:S01]  /*2620*/  STG.E.U16 desc[UR60][R2.64], R7 ;  /* 0x0000000702007986 */ /* 0x0001e2000c10153c */
[----:B--2---:R-:W-:-:S04]  /*2630*/  IADD3 R14, P1, R10, R13, RZ ;  /* 0x0000000d0a0e7210 */ /* 0x004fc80007f3e0ff */
[----:B------:R-:W-:-:S04]  /*2640*/  IADD3 R14, P0, R13, R14, RZ ;  /* 0x0000000e0d0e7210 */ /* 0x000fc80007f1e0ff */
[----:B---3--:R-:W-:-:S04]  /*2650*/  IADD3.X R15, R12, R18, R12, P0, P1 ;  /* 0x000000120c0f7210 */ /* 0x008fc800007e240c */
        /* <DEDUP_REMOVED lines=9> */
[----:B------:R-:W-:Y:S05]  /*26f0*/  CALL.REL.NOINC `($__internal_0_$__cuda_sm20_div_s64) ;  /* 0x0000001000a47944 */ /* 0x000fea0003c00000 */
[----:B------:R-:W-:Y:S02]  /*2700*/  IADD3 R7, P0, RZ, -R9, RZ ;  /* 0x80000009ff077210 */ /* 0x000fe40007f1e0ff */
[----:B------:R-:W-:-:S03]  /*2710*/  LOP3.LUT R9, R9, R8, RZ, 0x3c, !PT ;  /* 0x0000000809097212 */ /* 0x000fc600078e3cff */
[----:B------:R-:W-:Y:S01]  /*2720*/  IMAD.X R0, RZ, RZ, ~R8, P0 ;  /* 0x000000ffff007224 */ /* 0x000fe200000e0e08 */
[----:B------:R-:W-:Y:S01]  /*2730*/  LOP3.LUT R8, R9, R8, RZ, 0x3c, !PT ;  /* 0x0000000809087212 */ /* 0x000fe200078e3cff */
[----:B------:R-:W-:-:S03]  /*2740*/  IMAD.WIDE.U32 R2, R7, UR22, R14 ;  /* 0x0000001607027c25 */ /* 0x000fc6000f8e000e */
[----:B------:R-:W-:Y:S01]  /*2750*/  LOP3.LUT R9, R9, R8, RZ, 0x3c, !PT ;  /* 0x0000000809097212 */ /* 0x000fe200078e3cff */
[----:B------:R-:W-:-:S04]  /*2760*/  IMAD R0, R0, UR22, RZ ;  /* 0x0000001600007c24 */ /* 0x000fc8000f8e02ff */
[----:B------:R-:W-:Y:S01]  /*2770*/  IMAD R7, R7, UR23, R0 ;  /* 0x0000001707077c24 */ /* 0x000fe2000f8e0200 */
[----:B------:R-:W-:-:S03]  /*2780*/  MOV R0, R2 ;  /* 0x0000000200007202 */ /* 0x000fc60000000f00 */
[----:B------:R-:W-:Y:S01]  /*2790*/  IMAD.IADD R2, R7, 0x1, R3 ;  /* 0x0000000107027824 */ /* 0x000fe200078e0203 */
[----:B------:R-:W-:Y:S06]  /*27a0*/  BRA `(.L_x_30) ;  /* 0x0000000000547947 */ /* 0x000fec0003800000 */
.L_x_29:
[----:B------:R-:W0:Y:S01]  /*27b0*/  I2F.U32.RP R6, R0 ;  /* 0x0000000000067306 */ /* 0x000e220000209000 */
[----:B------:R-:W-:Y:S02]  /*27c0*/  ISETP.NE.U32.AND P2, PT, R0, RZ, PT ;  /* 0x000000ff0000720c */ /* 0x000fe40003f45070 */
[----:B------:R-:W-:-:S05]  /*27d0*/  MOV R9, RZ ;  /* 0x000000ff00097202 */ /* 0x000fca0000000f00 */
[----:B0-----:R-:W0:Y:S02]  /*27e0*/  MUFU.RCP R6, R6 ;  /* 0x0000000600067308 */ /* 0x001e240000001000 */
[----:B0-----:R-:W-:-:S06]  /*27f0*/  IADD3 R2, R6, 0xffffffe, RZ ;  /* 0x0ffffffe06027810 */ /* 0x001fcc0007ffe0ff */
        /* <DEDUP_REMOVED lines=16> */
.L_x_30:
[----:B------:R-:W-:Y:S05]  /*2900*/  BSYNC B1 ;  /* 0x0000000000017941 */ /* 0x000fea0003800000 */
.L_x_28:
[----:B------:R-:W-:Y:S01]  /*2910*/  IMAD R7, R2, UR24, RZ ;  /* 0x0000001802077c24 */ /* 0x000fe2000f8e02ff */
[----:B------:R-:W-:Y:S01]  /*2920*/  BSSY B1, `(.L_x_31) ;  /* 0x000003c000017945 */ /* 0x000fe20003800000 */
[----:B------:R-:W-:Y:S01]  /*2930*/  IMAD.WIDE.U32 R2, R0, UR24, RZ ;  /* 0x0000001800027c25 */ /* 0x000fe2000f8e00ff */
[----:B------:R-:W-:-:S03]  /*2940*/  F2FP.BF16.F32.PACK_AB R27, RZ, R27 ;  /* 0x0000001bff1b723e */ /* 0x000fc600000010ff */
[----:B------:R-:W-:Y:S02]  /*2950*/  IMAD R7, R0, UR25, R7 ;  /* 0x0000001900077c24 */ /* 0x000fe4000f8e0207 */
[----:B------:R-:W-:Y:S02]  /*2960*/  IMAD R9, R9, UR26, RZ ;  /* 0x0000001a09097c24 */ /* 0x000fe4000f8e02ff */
[----:B------:R-:W-:Y:S02]  /*2970*/  IMAD.IADD R3, R3, 0x1, R7 ;  /* 0x0000000103037824 */ /* 0x000fe400078e0207 */
[C---:B------:R-:W-:Y:S02]  /*2980*/  IMAD R9, R8.reuse, UR27, R9 ;  /* 0x0000001b08097c24 */ /* 0x040fe4000f8e0209 */
[----:B------:R-:W-:-:S04]  /*2990*/  IMAD.WIDE.U32 R2, R8, UR26, R2 ;  /* 0x0000001a08027c25 */ /* 0x000fc8000f8e0002 */
[----:B------:R-:W-:Y:S01]  /*29a0*/  IMAD.U32 R0, RZ, RZ, UR10 ;  /* 0x0000000aff007e24 */ /* 0x000fe2000f8e00ff */
[----:B------:R-:W-:Y:S02]  /*29b0*/  IADD3 R3, R3, R9, RZ ;  /* 0x0000000903037210 */ /* 0x000fe40007ffe0ff */
[----:B------:R-:W-:-:S04]  /*29c0*/  LEA R6, P0, R2, UR28, 0x1 ;  /* 0x0000001c02067c11 */ /* 0x000fc8000f8008ff */
[----:B------:R-:W-:Y:S02]  /*29d0*/  LEA.HI.X R7, R2, UR29, R3, 0x1, P0 ;  /* 0x0000001d02077c11 */ /* 0x000fe400080f0c03 */
[----:B------:R-:W-:-:S03]  /*29e0*/  LOP3.LUT R2, R18, R0, RZ, 0xfc, !PT ;  /* 0x0000000012027212 */ /* 0x000fc600078efcff */
[----:B------:R0:W-:Y:S01]  /*29f0*/  STG.E.U16 desc[UR60][R6.64], R29 ;  /* 0x0000001d06007986 */ /* 0x0001e2000c10153c */
        /* <DEDUP_REMOVED lines=9> */
[----:B------:R-:W-:Y:S01]  /*2a90*/  IADD3 R13, P0, RZ, -R9, RZ ;  /* 0x80000009ff0d7210 */ /* 0x000fe20007f1e0ff */
[----:B------:R-:W-:Y:S01]  /*2aa0*/  IMAD.MOV.U32 R2, RZ, RZ, R10 ;  /* 0x000000ffff027224 */ /* 0x000fe200078e000a */
[----:B------:R-:W-:Y:S02]  /*2ab0*/  MOV R6, UR30 ;  /* 0x0000001e00067c02 */ /* 0x000fe40008000f00 */
[----:B------:R-:W-:Y:S01]  /*2ac0*/  MOV R3, R18 ;  /* 0x0000001200037202 */ /* 0x000fe20000000f00 */
[----:B------:R-:W-:Y:S01]  /*2ad0*/  IMAD.X R7, RZ, RZ, ~R8, P0 ;  /* 0x000000ffff077224 */ /* 0x000fe200000e0e08 */
[----:B------:R-:W-:Y:S02]  /*2ae0*/  MOV R0, UR31 ;  /* 0x0000001f00007c02 */ /* 0x000fe40008000f00 */
[----:B------:R-:W-:Y:S01]  /*2af0*/  LOP3.LUT R9, R9, R8, RZ, 0x3c, !PT ;  /* 0x0000000809097212 */ /* 0x000fe200078e3cff */
[-C--:B------:R-:W-:Y:S02]  /*2b00*/  IMAD R7, R7, R6.reuse, RZ ;  /* 0x0000000607077224 */ /* 0x080fe400078e02ff */
[----:B------:R-:W-:Y:S01]  /*2b10*/  IMAD.WIDE.U32 R2, R13, R6, R2 ;  /* 0x000000060d027225 */ /* 0x000fe200078e0002 */
[----:B------:R-:W-:-:S03]  /*2b20*/  LOP3.LUT R8, R9, R8, RZ, 0x3c, !PT ;  /* 0x0000000809087212 */ /* 0x000fc600078e3cff */
[----:B------:R-:W-:Y:S01]  /*2b30*/  IMAD R13, R13, R0, R7 ;  /* 0x000000000d0d7224 */ /* 0x000fe200078e0207 */
[----:B------:R-:W-:Y:S01]  /*2b40*/  LOP3.LUT R9, R9, R8, RZ, 0x3c, !PT ;  /* 0x0000000809097212 */ /* 0x000fe200078e3cff */
[----:B------:R-:W-:-:S03]  /*2b50*/  IMAD.MOV.U32 R7, RZ, RZ, R2 ;  /* 0x000000ffff077224 */ /* 0x000fc600078e0002 */
[----:B------:R-:W-:Y:S01]  /*2b60*/  IADD3 R2, R3, R13, RZ ;  /* 0x0000000d03027210 */ /* 0x000fe20007ffe0ff */
[----:B------:R-:W-:Y:S06]  /*2b70*/  BRA `(.L_x_33) ;  /* 0x0000000000587947 */ /* 0x000fec0003800000 */
.L_x_32:
[----:B------:R-:W-:-:S04]  /*2b80*/  IMAD.U32 R6, RZ, RZ, UR11 ;  /* 0x0000000bff067e24 */ /* 0x000fc8000f8e00ff */
[----:B------:R-:W0:Y:S01]  /*2b90*/  I2F.U32.RP R7, R6 ;  /* 0x0000000600077306 */ /* 0x000e220000209000 */
[----:B------:R-:W-:-:S07]  /*2ba0*/  ISETP.NE.U32.AND P2, PT, R6, RZ, PT ;  /* 0x000000ff0600720c */ /* 0x000fce0003f45070 */
[----:B0-----:R-:W0:Y:S02]  /*2bb0*/  MUFU.RCP R7, R7 ;  /* 0x0000000700077308 */ /* 0x001e240000001000 */
[----:B0-----:R-:W-:-:S06]  /*2bc0*/  IADD3 R2, R7, 0xffffffe, RZ ;  /* 0x0ffffffe07027810 */ /* 0x001fcc0007ffe0ff */
[----:B------:R0:W1:Y:S02]  /*2bd0*/  F2I.FTZ.U32.TRUNC.NTZ R3, R2 ;  /* 0x0000000200037305 */ /* 0x000064000021f000 */
[----:B0-----:R-:W-:Y:S01]  /*2be0*/  HFMA2.MMA R2, -RZ, RZ, 0, 0 ;  /* 0x00000000ff027435 */ /* 0x001fe200000001ff */
[----:B-1----:R-:W-:-:S04]  /*2bf0*/  IMAD R8, R3, R6, RZ ;  /* 0x0000000603087224 */ /* 0x002fc800078e02ff */
[----:B------:R-:W-:-:S05]  /*2c00*/  IMAD.MOV R9, RZ, RZ, -R8 ;  /* 0x000000ffff097224 */ /* 0x000fca00078e0a08 */
[----:B------:R-:W-:Y:S01]  /*2c10*/  IMAD.HI.U32 R3, R3, R9, R2 ;  /* 0x0000000903037227 */ /* 0x000fe200078e0002 */
[----:B------:R-:W-:-:S05]  /*2c20*/  MOV R9, RZ ;  /* 0x000000ff00097202 */ /* 0x000fca0000000f00 */
        /* <DEDUP_REMOVED lines=11> */
.L_x_33:
[----:B------:R-:W-:Y:S05]  /*2ce0*/  BSYNC B1 ;  /* 0x0000000000017941 */ /* 0x000fea0003800000 */
.L_x_31:
        /* <DEDUP_REMOVED lines=8> */
[----:B------:R-:W-:-:S05]  /*2d70*/  IMAD.WIDE.U32 R8, R8, UR34, R2 ;  /* 0x0000002208087c25 */ /* 0x000fca000f8e0002 */
[----:B------:R-:W-:Y:S02]  /*2d80*/  IADD3 R3, R9, R7, RZ ;  /* 0x0000000709037210 */ /* 0x000fe40007ffe0ff */
[----:B------:R-:W-:-:S04]  /*2d90*/  LEA R2, P0, R8, UR36, 0x1 ;  /* 0x0000002408027c11 */ /* 0x000fc8000f8008ff */
[----:B------:R-:W-:Y:S02]  /*2da0*/  LEA.HI.X R3, R8, UR37, R3, 0x1, P0 ;  /* 0x0000002508037c11 */ /* 0x000fe400080f0c03 */
[----:B------:R-:W-:-:S03]  /*2db0*/  IADD3 R10, P0, R10, UR12, RZ ;  /* 0x0000000c0a0a7c10 */ /* 0x000fc6000ff1e0ff */
[----:B------:R0:W-:Y:S01]  /*2dc0*/  STG.E.U16 desc[UR60][R2.64], R27 ;  /* 0x0000001b02007986 */ /* 0x0001e2000c10153c */
        /* <DEDUP_REMOVED lines=13> */
[-C--:B------:R-:W-:Y:S01]  /*2ea0*/  LOP3.LUT R9, R9, R8.reuse, RZ, 0x3c, !PT ;  /* 0x0000000809097212 */ /* 0x080fe200078e3cff */
[----:B------:R-:W-:Y:S01]  /*2eb0*/  IMAD.U32 R0, RZ, RZ, UR31 ;  /* 0x0000001fff007e24 */ /* 0x000fe2000f8e00ff */
[----:B------:R-:W-:Y:S01]  /*2ec0*/  IADD3.X R7, RZ, ~R8, RZ, P0, !PT ;  /* 0x80000008ff077210 */ /* 0x000fe200007fe4ff */
[----:B------:R-:W-:Y:S01]  /*2ed0*/  IMAD.WIDE.U32 R10, R3, R6, R10 ;  /* 0x00000006030a7225 */ /* 0x000fe200078e000a */
[----:B------:R-:W-:-:S03]  /*2ee0*/  LOP3.LUT R8, R9, R8, RZ, 0x3c, !PT ;  /* 0x0000000809087212 */ /* 0x000fc600078e3cff */
[----:B------:R-:W-:Y:S01]  /*2ef0*/  IMAD R7, R7, R6, RZ ;  /* 0x0000000607077224 */ /* 0x000fe200078e02ff */
[----:B------:R-:W-:-:S03]  /*2f00*/  LOP3.LUT R9, R9, R8, RZ, 0x3c, !PT ;  /* 0x0000000809097212 */ /* 0x000fc600078e3cff */
[----:B------:R-:W-:-:S05]  /*2f10*/  IMAD R7, R3, R0, R7 ;  /* 0x0000000003077224 */ /* 0x000fca00078e0207 */
[----:B------:R-:W-:Y:S01]  /*2f20*/  IADD3 R2, R7, R11, RZ ;  /* 0x0000000b07027210 */ /* 0x000fe20007ffe0ff */
[----:B------:R-:W-:Y:S06]  /*2f30*/  BRA `(.L_x_36) ;  /* 0x0000000000547947 */ /* 0x000fec0003800000 */
.L_x_35:
        /* <DEDUP_REMOVED lines=9> */
[----:B------:R-:W-:-:S04]  /*2fd0*/  IMAD.HI.U32 R8, R9, R10, RZ ;  /* 0x0000000a09087227 */ /* 0x000fc800078e00ff */
[----:B------:R-:W-:Y:S01]  /*2fe0*/  IMAD.MOV.U32 R9, RZ, RZ, RZ ;  /* 0x000000ffff097224 */ /* 0x000fe200078e00ff */
        /* <DEDUP_REMOVED lines=10> */
.L_x_36:
[----:B------:R-:W-:Y:S05]  /*3090*/  BSYNC B1 ;  /* 0x0000000000017941 */ /* 0x000fea0003800000 */
.L_x_34:
[----:B------:R-:W-:Y:S01]  /*30a0*/  IMAD R7, R2, UR32, RZ ;  /* 0x0000002002077c24 */ /* 0x000fe2000f8e02ff */
[----:B------:R-:W-:Y:S01]  /*30b0*/  LOP3.LUT R0, R15, R0, RZ, 0xfc, !PT ;  /* 0x000000000f007212 */ /* 0x000fe200078efcff */
[C---:B------:R-:W-:Y:S01]  /*30c0*/  IMAD.WIDE.U32 R2, R10.reuse, UR32, RZ ;  /* 0x000000200a027c25 */ /* 0x040fe2000f8e00ff */
[----:B------:R-:W-:Y:S03]  /*30d0*/  BSSY B1, `(.L_x_37) ;  /* 0x0000038000017945 */ /* 0x000fe60003800000 */
[----:B------:R-:W-:Y:S02]  /*30e0*/  IMAD R7, R10, UR33, R7 ;  /* 0x000000210a077c24 */ /* 0x000fe4000f8e0207 */
[----:B------:R-:W-:Y:S01]  /*30f0*/  FMUL.FTZ R10, R25, R23 ;  /* 0x00000017190a7220 */ /* 0x000fe20000410000 */
[----:B------:R-:W-:Y:S02]  /*3100*/  IMAD R9, R9, UR34, RZ ;  /* 0x0000002209097c24 */ /* 0x000fe4000f8e02ff */
[----:B------:R-:W-:-:S02]  /*3110*/  IADD3 R3, R3, R7, RZ ;  /* 0x0000000703037210 */ /* 0x000fc40007ffe0ff */
[C---:B------:R-:W-:Y:S01]  /*3120*/  IMAD R9, R8.reuse, UR35, R9 ;  /* 0x0000002308097c24 */ /* 0x040fe2000f8e0209 */
[----:B------:R-:W-:Y:S01]  /*3130*/  F2FP.BF16.F32.PACK_AB R10, RZ, R10 ;  /* 0x0000000aff0a723e */ /* 0x000fe200000010ff */
[----:B------:R-:W-:-:S04]  /*3140*/  IMAD.WIDE.U32 R2, R8, UR34, R2 ;  /* 0x0000002208027c25 */ /* 0x000fc8000f8e0002 */
[----:B------:R-:W-:Y:S01]  /*3150*/  IMAD.IADD R3, R3, 0x1, R9 ;  /* 0x0000000103037824 */ /* 0x000fe200078e0209 */
[----:B------:R-:W-:-:S04]  /*3160*/  LEA R8, P0, R2, UR36, 0x1 ;  /* 0x0000002402087c11 */ /* 0x000fc8000f8008ff */
[----:B------:R-:W-:Y:S02]  /*3170*/  LEA.HI.X R9, R2, UR37, R3, 0x1, P0 ;  /* 0x0000002502097c11 */ /* 0x000fe400080f0c03 */
[----:B------:R-:W-:-:S03]  /*3180*/  ISETP.NE.U32.AND P0, PT, R0, RZ, PT ;  /* 0x000000ff0000720c */ /* 0x000fc60003f05070 */
[----:B------:R0:W-:Y:S10]  /*3190*/  STG.E.U16 desc[UR60][R8.64], R28 ;  /* 0x0000001c08007986 */ /* 0x0001f4000c10153c */
[----:B------:R-:W-:Y:S05]  /*31a0*/  @!P0 BRA `(.L_x_38) ;  /* 0x0000000000508947 */ /* 0x000fea0003800000 */
[----:B------:R-:W-:Y:S01]  /*31b0*/  ULDC.64 UR52, c[0x0][0x3c0] ;  /* 0x0000f00000347ab9 */ /* 0x000fe20000000a00 */
[----:B------:R-:W-:Y:S01]  /*31c0*/  MOV R7, R14 ;  /* 0x0000000e00077202 */ /* 0x000fe20000000f00 */
[----:B------:R-:W-:Y:S01]  /*31d0*/  IMAD.U32 R3, RZ, RZ, UR52 ;  /* 0x00000034ff037e24 */ /* 0x000fe2000f8e00ff */
[----:B------:R-:W-:Y:S01]  /*31e0*/  MOV R2, UR53 ;  /* 0x0000003500027c02 */ /* 0x000fe20008000f00 */
[----:B------:R-:W-:Y:S01]  /*31f0*/  IMAD.MOV.U32 R0, RZ, RZ, R15 ;  /* 0x000000ffff007224 */ /* 0x000fe200078e000f */
[----:B------:R-:W-:-:S07]  /*3200*/  MOV R6, 0x3220 ;  /* 0x0000322000067802 */ /* 0x000fce0000000f00 */
[----:B0-----:R-:W-:Y:S05]  /*3210*/  CALL.REL.NOINC `($__internal_0_$__cuda_sm20_div_s64) ;  /* 0x0000000400dc7944 */ /* 0x001fea0003c00000 */
[----:B------:R-:W-:Y:S01]  /*3220*/  IADD3 R7, P0, RZ, -R9, RZ ;  /* 0x80000009ff077210 */ /* 0x000fe20007f1e0ff */
[----:B------:R-:W-:Y:S01]  /*3230*/  IMAD.MOV.U32 R2, RZ, RZ, R14 ;  /* 0x000000ffff027224 */ /* 0x000fe200078e000e */
[----:B------:R-:W-:Y:S02]  /*3240*/  MOV R3, R15 ;  /* 0x0000000f00037202 */ /* 0x000fe40000000f00 */
[-C--:B------:R-:W-:Y:S02]  /*3250*/  IADD3.X R0, RZ, ~R8.reuse, RZ, P0, !PT ;  /* 0x80000008ff007210 */ /* 0x080fe400007fe4ff */
[----:B------:R-:W-:Y:S01]  /*3260*/  LOP3.LUT R9, R9, R8, RZ, 0x3c, !PT ;  /* 0x0000000809097212 */ /* 0x000fe200078e3cff */
[----:B------:R-:W-:-:S03]  /*3270*/  IMAD.WIDE.U32 R2, R7, UR30, R2 ;  /* 0x0000001e07027c25 */ /* 0x000fc6000f8e0002 */
[C---:B------:R-:W-:Y:S01]  /*3280*/  LOP3.LUT R8, R9.reuse, R8, RZ, 0x3c, !PT ;  /* 0x0000000809087212 */ /* 0x040fe200078e3cff */
[----:B------:R-:W-:Y:S02]  /*3290*/  IMAD R0, R0, UR30, RZ ;  /* 0x0000001e00007c24 */ /* 0x000fe4000f8e02ff */
[----:B------:R-:W-:Y:S01]  /*32a0*/  IMAD.MOV.U32 R6, RZ, RZ, R2 ;  /* 0x000000ffff067224 */ /* 0x000fe200078e0002 */
[----:B------:R-:W-:Y:S01]  /*32b0*/  LOP3.LUT R9, R9, R8, RZ, 0x3c, !PT ;  /* 0x0000000809097212 */ /* 0x000fe200078e3cff */
[----:B------:R-:W-:-:S05]  /*32c0*/  IMAD R7, R7, UR31, R0 ;  /* 0x0000001f07077c24 */ /* 0x000fca000f8e0200 */
[----:B------:R-:W-:Y:S01]  /*32d0*/  IADD3 R0, R7, R3, RZ ;  /* 0x0000000307007210 */ /* 0x000fe20007ffe0ff */
[----:B------:R-:W-:Y:S06]  /*32e0*/  BRA `(.L_x_39) ;  /* 0x0000000000587947 */ /* 0x000fec0003800000 */
.L_x_38:
[----:B------:R-:W1:Y:S01]  /*32f0*/  I2F.U32.RP R0, R6 ;  /* 0x0000000600007306 */ /* 0x000e620000209000 */
[----:B------:R-:W-:Y:S01]  /*3300*/  ISETP.NE.U32.AND P2, PT, R6, RZ, PT ;  /* 0x000000ff0600720c */ /* 0x000fe20003f45070 */
[----:B0-----:R-:W-:-:S06]  /*3310*/  HFMA2.MMA R9, -RZ, RZ, 0, 0 ;  /* 0x00000000ff097435 */ /* 0x001fcc00000001ff */
[----:B-1----:R-:W0:Y:S02]  /*3320*/  MUFU.RCP R0, R0 ;  /* 0x0000000000007308 */ /* 0x002e240000001000 */
[----:B0-----:R-:W-:Y:S02]  /*3330*/  VIADD R2, R0, 0xffffffe ;  /* 0x0ffffffe00027836 */ /* 0x001fe40000000000 */
[----:B------:R-:W-:-:S04]  /*3340*/  IMAD.MOV.U32 R0, RZ, RZ, RZ ;  /* 0x000000ffff007224 */ /* 0x000fc800078e00ff */
[----:B------:R0:W1:Y:S02]  /*3350*/  F2I.FTZ.U32.TRUNC.NTZ R3, R2 ;  /* 0x0000000200037305 */ /* 0x000064000021f000 */
[----:B0-----:R-:W-:Y:S01]  /*3360*/  IMAD.MOV.U32 R2, RZ, RZ, RZ ;  /* 0x000000ffff027224 */ /* 0x001fe200078e00ff */
[----:B-1----:R-:W-:-:S05]  /*3370*/  IADD3 R7, RZ, -R3, RZ ;  /* 0x80000003ff077210 */ /* 0x002fca0007ffe0ff */
[----:B------:R-:W-:-:S04]  /*3380*/  IMAD R7, R7, R6, RZ ;  /* 0x0000000607077224 */ /* 0x000fc800078e02ff */
[----:B------:R-:W-:-:S06]  /*3390*/  IMAD.HI.U32 R7, R3, R7, R2 ;  /* 0x0000000703077227 */ /* 0x000fcc00078e0002 */
        /* <DEDUP_REMOVED lines=11> */
.L_x_39:
[----:B------:R-:W-:Y:S05]  /*3450*/  BSYNC B1 ;  /* 0x0000000000017941 */ /* 0x000fea0003800000 */
.L_x_37:
[----:B------:R-:W-:Y:S01]  /*3460*/  IMAD R7, R0, UR32, RZ ;  /* 0x0000002000077c24 */ /* 0x000fe2000f8e02ff */
[----:B------:R-:W-:Y:S01]  /*3470*/  LOP3.LUT R0, R4, UR56, RZ, 0xfc, !PT ;  /* 0x0000003804007c12 */ /* 0x000fe2000f8efcff */
[C---:B------:R-:W-:Y:S01]  /*3480*/  IMAD.WIDE.U32 R2, R6.reuse, UR32, RZ ;  /* 0x0000002006027c25 */ /* 0x040fe2000f8e00ff */
[----:B------:R-:W-:Y:S03]  /*3490*/  BSSY B1, `(.L_x_40) ;  /* 0x0000038000017945 */ /* 0x000fe60003800000 */
[----:B------:R-:W-:Y:S01]  /*34a0*/  IMAD R7, R6, UR33, R7 ;  /* 0x0000002106077c24 */ /* 0x000fe2000f8e0207 */
[----:B------:R-:W-:Y:S01]  /*34b0*/  PRMT R6, R10, 0x7610, R6 ;  /* 0x000076100a067816 */ /* 0x000fe20000000006 */
[----:B------:R-:W-:Y:S02]  /*34c0*/  IMAD R9, R9, UR34, RZ ;  /* 0x0000002209097c24 */ /* 0x000fe4000f8e02ff */
[----:B------:R-:W-:Y:S01]  /*34d0*/  FMUL.FTZ R10, R26, R24 ;  /* 0x000000181a0a7220 */ /* 0x000fe20000410000 */
[----:B------:R-:W-:-:S02]  /*34e0*/  IMAD.IADD R3, R3, 0x1, R7 ;  /* 0x0000000103037824 */ /* 0x000fc400078e0207 */
[C---:B------:R-:W-:Y:S02]  /*34f0*/  IMAD R7, R8.reuse, UR35, R9 ;  /* 0x0000002308077c24 */ /* 0x040fe4000f8e0209 */
[----:B------:R-:W-:Y:S01]  /*3500*/  IMAD.WIDE.U32 R8, R8, UR34, R2 ;  /* 0x0000002208087c25 */ /* 0x000fe2000f8e0002 */
[----:B------:R-:W-:-:S04]  /*3510*/  F2FP.BF16.F32.PACK_AB R10, RZ, R10 ;  /* 0x0000000aff0a723e */ /* 0x000fc800000010ff */
[----:B------:R-:W-:Y:S02]  /*3520*/  IADD3 R3, R9, R7, RZ ;  /* 0x0000000709037210 */ /* 0x000fe40007ffe0ff */
[----:B------:R-:W-:-:S04]  /*3530*/  LEA R2, P0, R8, UR36, 0x1 ;  /* 0x0000002408027c11 */ /* 0x000fc8000f8008ff */
[----:B------:R-:W-:Y:S02]  /*3540*/  LEA.HI.X R3, R8, UR37, R3, 0x1, P0 ;  /* 0x0000002508037c11 */ /* 0x000fe400080f0c03 */
[----:B------:R-:W-:-:S03]  /*3550*/  ISETP.NE.U32.AND P0, PT, R0, RZ, PT ;  /* 0x000000ff0000720c */ /* 0x000fc60003f05070 */
[----:B------:R0:W-:Y:S10]  /*3560*/  STG.E.U16 desc[UR60][R2.64], R6 ;  /* 0x0000000602007986 */ /* 0x0001f4000c10153c */
[----:B------:R-:W-:Y:S05]  /*3570*/  @!P0 BRA `(.L_x_41) ;  /* 0x0000000000508947 */ /* 0x000fea0003800000 */
[----:B------:R-:W-:Y:S01]  /*3580*/  ULDC.64 UR52, c[0x0][0x700] ;  /* 0x0001c00000347ab9 */ /* 0x000fe20000000a00 */
[----:B------:R-:W-:Y:S01]  /*3590*/  IMAD.MOV.U32 R7, RZ, RZ, R5 ;  /* 0x000000ffff077224 */ /* 0x000fe200078e0005 */
[----:B0-----:R-:W-:Y:S01]  /*35a0*/  MOV R3, UR52 ;  /* 0x0000003400037c02 */ /* 0x001fe20008000f00 */
[----:B------:R-:W-:Y:S01]  /*35b0*/  IMAD.U32 R2, RZ, RZ, UR53 ;  /* 0x00000035ff027e24 */ /* 0x000fe2000f8e00ff */
[----:B------:R-:W-:Y:S02]  /*35c0*/  MOV R0, R4 ;  /* 0x0000000400007202 */ /* 0x000fe40000000f00 */
[----:B------:R-:W-:-:S07]  /*35d0*/  MOV R6, 0x35f0 ;  /* 0x000035f000067802 */ /* 0x000fce0000000f00 */
[----:B------:R-:W-:Y:S05]  /*35e0*/  CALL.REL.NOINC `($__internal_0_$__cuda_sm20_div_s64) ;  /* 0x0000000000e87944 */ /* 0x000fea0003c00000 */
        /* <DEDUP_REMOVED lines=13> */
.L_x_41:
[----:B------:R-:W1:Y:S01]  /*36c0*/  I2F.U32.RP R0, UR54 ;  /* 0x0000003600007d06 */ /* 0x000e620008209000 */
[----:B------:R-:W-:Y:S02]  /*36d0*/  ISETP.NE.U32.AND P2, PT, RZ, UR54, PT ;  /* 0x00000036ff007c0c */ /* 0x000fe4000bf45070 */
[----:B------:R-:W-:-:S05]  /*36e0*/  MOV R9, RZ ;  /* 0x000000ff00097202 */ /* 0x000fca0000000f00 */
[----:B-1----:R-:W0:Y:S02]  /*36f0*/  MUFU.RCP R0, R0 ;  /* 0x0000000000007308 */ /* 0x002e240000001000 */
        /* <DEDUP_REMOVED lines=17> */
.L_x_42:
[----:B------:R-:W-:Y:S05]  /*3810*/  BSYNC B1 ;  /* 0x0000000000017941 */ /* 0x000fea0003800000 */
.L_x_40:
[----:B------:R-:W-:Y:S01]  /*3820*/  IMAD R7, R2, UR50, RZ ;  /* 0x0000003202077c24 */ /* 0x000fe2000f8e02ff */
[----:B------:R-:W-:Y:S01]  /*3830*/  ULDC UR58, c[0x0][0x0] ;  /* 0x00000000003a7ab9 */ /* 0x000fe20000000800 */
[----:B------:R-:W-:Y:S01]  /*3840*/  IMAD.WIDE.U32 R2, R0, UR50, RZ ;  /* 0x0000003200027c25 */ /* 0x000fe2000f8e00ff */
[----:B------:R-:W-:-:S03]  /*3850*/  ULDC.64 UR52, c[0x0][0x7c0] ;  /* 0x0001f00000347ab9 */ /* 0x000fc60000000a00 */
[----:B------:R-:W-:Y:S02]  /*3860*/  IMAD R7, R0, UR51, R7 ;  /* 0x0000003300077c24 */ /* 0x000fe4000f8e0207 */
[----:B------:R-:W0:Y:S01]  /*3870*/  LDC R0, c[0x0][0xc] ;  /* 0x00000300ff007b82 */ /* 0x000e220000000800 */
[----:B------:R-:W-:Y:S02]  /*3880*/  IMAD R9, R9, UR52, RZ ;  /* 0x0000003409097c24 */ /* 0x000fe4000f8e02ff */
[----:B------:R-:W-:Y:S02]  /*3890*/  IMAD.IADD R3, R3, 0x1, R7 ;  /* 0x0000000103037824 */ /* 0x000fe400078e0207 */
[C---:B------:R-:W-:Y:S02]  /*38a0*/  IMAD R7, R8.reuse, UR53, R9 ;  /* 0x0000003508077c24 */ /* 0x040fe4000f8e0209 */
[----:B------:R-:W-:Y:S01]  /*38b0*/  IMAD.WIDE.U32 R8, R8, UR52, R2 ;  /* 0x0000003408087c25 */ /* 0x000fe2000f8e0002 */
[----:B------:R-:W-:-:S04]  /*38c0*/  ULDC.64 UR52, c[0x0][0x6f0] ;  /* 0x0001bc0000347ab9 */ /* 0x000fc80000000a00 */
[----:B------:R-:W-:Y:S02]  /*38d0*/  IADD3 R3, R9, R7, RZ ;  /* 0x0000000709037210 */ /* 0x000fe40007ffe0ff */
[----:B------:R-:W-:-:S04]  /*38e0*/  LEA R2, P0, R8, UR52, 0x1 ;  /* 0x0000003408027c11 */ /* 0x000fc8000f8008ff */
[----:B------:R-:W-:-:S05]  /*38f0*/  LEA.HI.X R3, R8, UR53, R3, 0x1, P0 ;  /* 0x0000003508037c11 */ /* 0x000fca00080f0c03 */
[----:B------:R1:W-:Y:S01]  /*3900*/  STG.E.U16 desc[UR60][R2.64], R10 ;  /* 0x0000000a02007986 */ /* 0x0003e2000c10153c */
[----:B0-----:R-:W-:-:S05]  /*3910*/  IMAD R0, R0, UR58, RZ ;  /* 0x0000003a00007c24 */ /* 0x001fca000f8e02ff */
[----:B------:R-:W-:-:S05]  /*3920*/  IADD3 R5, P0, R0, R5, RZ ;  /* 0x0000000500057210 */ /* 0x000fca0007f1e0ff */
[----:B------:R-:W-:Y:S01]  /*3930*/  IMAD.X R4, RZ, RZ, R4, P0 ;  /* 0x000000ffff047224 */ /* 0x000fe200000e0604 */
[----:B------:R-:W-:-:S04]  /*3940*/  ISETP.GE.U32.AND P0, PT, R5, UR38, PT ;  /* 0x0000002605007c0c */ /* 0x000fc8000bf06070 */
[----:B------:R-:W-:-:S13]  /*3950*/  ISETP.GE.AND.EX P0, PT, R4, UR39, PT, P0 ;  /* 0x0000002704007c0c */ /* 0x000fda000bf06300 */
[----:B-1----:R-:W-:Y:S05]  /*3960*/  @!P0 BRA `(.L_x_43) ;  /* 0xffffffc800608947 */ /* 0x002fea000383ffff */
[----:B------:R-:W-:Y:S05]  /*3970*/  BSYNC B0 ;  /* 0x0000000000007941 */ /* 0x000fea0003800000 */
.L_x_0:
[----:B------:R-:W-:Y:S05]  /*3980*/  EXIT ;  /* 0x000000000000794d */ /* 0x000fea0003800000 */
        .weak           $__internal_0_$__cuda_sm20_div_s64
        .type           $__internal_0_$__cuda_sm20_div_s64,@function
        .size           $__internal_0_$__cuda_sm20_div_s64,(.L_x_1244 - $__internal_0_$__cuda_sm20_div_s64)
$__internal_0_$__cuda_sm20_div_s64:
[-C--:B------:R-:W-:Y:S02]  /*3990*/  IADD3 R12, P1, RZ, -R3.reuse, RZ ;  /* 0x80000003ff0c7210 */ /* 0x080fe40007f3e0ff */
[----:B------:R-:W-:Y:S02]  /*39a0*/  ISETP.GE.AND P0, PT, R2, RZ, PT ;  /* 0x000000ff0200720c */ /* 0x000fe40003f06270 */
[-C--:B------:R-:W-:Y:S02]  /*39b0*/  IADD3.X R8, RZ, ~R2.reuse, RZ, P1, !PT ;  /* 0x80000002ff087210 */ /* 0x080fe40000ffe4ff */
[----:B------:R-:W-:Y:S02]  /*39c0*/  SEL R12, R12, R3, !P0 ;  /* 0x000000030c0c7207 */ /* 0x000fe40004000000 */
[----:B------:R-:W-:Y:S02]  /*39d0*/  SEL R13, R8, R2, !P0 ;  /* 0x00000002080d7207 */ /* 0x000fe40004000000 */
[----:B------:R-:W-:-:S02]  /*39e0*/  ISETP.GE.AND P2, PT, R0, RZ, PT ;  /* 0x000000ff0000720c */ /* 0x000fc40003f46270 */
[----:B------:R-:W0:Y:S08]  /*39f0*/  I2F.U64.RP R8, R12 ;  /* 0x0000000c00087312 */ /* 0x000e300000309000 */
[----:B0-----:R-:W0:Y:S02]  /*3a00*/  MUFU.RCP R8, R8 ;  /* 0x0000000800087308 */ /* 0x001e240000001000 */
[----:B0-----:R-:W-:-:S06]  /*3a10*/  VIADD R8, R8, 0x1ffffffe ;  /* 0x1ffffffe08087836 */ /* 0x001fcc0000000000 */
[----:B------:R-:W0:Y:S02]  /*3a20*/  F2I.U64.TRUNC R8, R8 ;  /* 0x0000000800087311 */ /* 0x000e24000020d800 */
[----:B0-----:R-:W-:-:S04]  /*3a30*/  IMAD.WIDE.U32 R16, R8, R12, RZ ;  /* 0x0000000c08107225 */ /* 0x001fc800078e00ff */
[C---:B------:R-:W-:Y:S01]  /*3a40*/  IMAD R19, R8.reuse, R13, R17 ;  /* 0x0000000d08137224 */ /* 0x040fe200078e0211 */
[----:B------:R-:W-:Y:S01]  /*3a50*/  IADD3 R20, P0, RZ, -R16, RZ ;  /* 0x80000010ff147210 */ /* 0x000fe20007f1e0ff */
[----:B------:R-:W-:Y:S02]  /*3a60*/  IMAD.MOV.U32 R17, RZ, RZ, R8 ;  /* 0x000000ffff117224 */ /* 0x000fe400078e0008 */
[----:B------:R-:W-:Y:S02]  /*3a70*/  IMAD R19, R9, R12, R19 ;  /* 0x0000000c09137224 */ /* 0x000fe400078e0213 */
[----:B------:R-:W-:-:S03]  /*3a80*/  IMAD.HI.U32 R16, R8, R20, RZ ;  /* 0x0000001408107227 */ /* 0x000fc600078e00ff */
[----:B------:R-:W-:-:S05]  /*3a90*/  IADD3.X R19, RZ, ~R19, RZ, P0, !PT ;  /* 0x80000013ff137210 */ /* 0x000fca00007fe4ff */
[----:B------:R-:W-:-:S04]  /*3aa0*/  IMAD.WIDE.U32 R16, P0, R8, R19, R16 ;  /* 0x0000001308107225 */ /* 0x000fc80007800010 */
[----:B------:R-:W-:-:S04]  /*3ab0*/  IMAD.HI.U32 R8, R9, R19, RZ ;  /* 0x0000001309087227 */ /* 0x000fc800078e00ff */
[----:B------:R-:W-:Y:S01]  /*3ac0*/  IMAD.HI.U32 R16, P1, R9, R20, R16 ;  /* 0x0000001409107227 */ /* 0x000fe20007820010 */
[----:B------:R-:W-:-:S03]  /*3ad0*/  IADD3.X R22, R8, R9, RZ, P0, !PT ;  /* 0x0000000908167210 */ /* 0x000fc600007fe4ff */
[----:B------:R-:W-:Y:S01]  /*3ae0*/  IMAD R8, R9, R19, RZ ;  /* 0x0000001309087224 */ /* 0x000fe200078e02ff */
[----:B------:R-:W-:-:S04]  /*3af0*/  IADD3 R19, P3, RZ, -R7, RZ ;  /* 0x80000007ff137210 */ /* 0x000fc80007f7e0ff */
[----:B------:R-:W-:Y:S02]  /*3b00*/  IADD3 R17, P0, R8, R16, RZ ;  /* 0x0000001008117210 */ /* 0x000fe40007f1e0ff */
[----:B------:R-:W-:Y:S01]  /*3b10*/  SEL R19, R19, R7, !P2 ;  /* 0x0000000713137207 */ /* 0x000fe20005000000 */
[----:B------:R-:W-:Y:S01]  /*3b20*/  IMAD.X R7, RZ, RZ, ~R0, P3 ;  /* 0x000000ffff077224 */ /* 0x000fe200018e0e00 */
[----:B------:R-:W-:Y:S01]  /*3b30*/  IADD3.X R8, RZ, RZ, R22, P0, P1 ;  /* 0x000000ffff087210 */ /* 0x000fe200007e2416 */
[----:B------:R-:W-:-:S03]  /*3b40*/  IMAD.WIDE.U32 R20, R17, R12, RZ ;  /* 0x0000000c11147225 */ /* 0x000fc600078e00ff */
[----:B------:R-:W-:Y:S01]  /*3b50*/  SEL R7, R7, R0, !P2 ;  /* 0x0000000007077207 */ /* 0x000fe20005000000 */
[----:B------:R-:W-:Y:S01]  /*3b60*/  IMAD R9, R17, R13, R21 ;  /* 0x0000000d11097224 */ /* 0x000fe200078e0215 */
[----:B------:R-:W-:-:S03]  /*3b70*/  IADD3 R20, P0, RZ, -R20, RZ ;  /* 0x80000014ff147210 */ /* 0x000fc60007f1e0ff */
[----:B------:R-:W-:Y:S02]  /*3b80*/  IMAD R9, R8, R12, R9 ;  /* 0x0000000c08097224 */ /* 0x000fe400078e0209 */
[----:B------:R-:W-:-:S04]  /*3b90*/  IMAD.HI.U32 R16, R17, R20, RZ ;  /* 0x0000001411107227 */ /* 0x000fc800078e00ff */
[----:B------:R-:W-:-:S04]  /*3ba0*/  IMAD.X R9, RZ, RZ, ~R9, P0 ;  /* 0x000000ffff097224 */ /* 0x000fc800000e0e09 */
[----:B------:R-:W-:-:S04]  /*3bb0*/  IMAD.WIDE.U32 R16, P1, R17, R9, R16 ;  /* 0x0000000911107225 */ /* 0x000fc80007820010 */
[----:B------:R-:W-:-:S04]  /*3bc0*/  IMAD.HI.U32 R20, P0, R8, R20, R16 ;  /* 0x0000001408147227 */ /* 0x000fc80007800010 */
[----:B------:R-:W-:-:S04]  /*3bd0*/  IMAD.HI.U32 R17, R8, R9, RZ ;  /* 0x0000000908117227 */ /* 0x000fc800078e00ff */
[----:B------:R-:W-:Y:S01]  /*3be0*/  IMAD R16, R8, R9, RZ ;  /* 0x0000000908107224 */ /* 0x000fe200078e02ff */
[----:B------:R-:W-:Y:S01]  /*3bf0*/  IADD3.X R21, R17, R8, RZ, P1, !PT ;  /* 0x0000000811157210 */ /* 0x000fe20000ffe4ff */
[----:B------:R-:W-:-:S03]  /*3c00*/  HFMA2.MMA R9, -RZ, RZ, 0, 0 ;  /* 0x00000000ff097435 */ /* 0x000fc600000001ff */
[----:B------:R-:W-:-:S05]  /*3c10*/  IADD3 R16, P1, R16, R20, RZ ;  /* 0x0000001410107210 */ /* 0x000fca0007f3e0ff */
[----:B------:R-:W-:-:S04]  /*3c20*/  IMAD.HI.U32 R8, R16, R19, RZ ;  /* 0x0000001310087227 */ /* 0x000fc800078e00ff */
[----:B------:R-:W-:Y:S01]  /*3c30*/  IMAD.WIDE.U32 R16, R16, R7, R8 ;  /* 0x0000000710107225 */ /* 0x000fe200078e0008 */
[----:B------:R-:W-:-:S05]  /*3c40*/  IADD3.X R9, RZ, RZ, R21, P1, P0 ;  /* 0x000000ffff097210 */ /* 0x000fca0000fe0415 */
[----:B------:R-:W-:-:S04]  /*3c50*/  IMAD.HI.U32 R16, P0, R9, R19, R16 ;  /* 0x0000001309107227 */ /* 0x000fc80007800010 */
[CC--:B------:R-:W-:Y:S02]  /*3c60*/  IMAD R8, R9.reuse, R7.reuse, RZ ;  /* 0x0000000709087224 */ /* 0x0c0fe400078e02ff */
[----:B------:R-:W-:-:S03]  /*3c70*/  IMAD.HI.U32 R9, R9, R7, RZ ;  /* 0x0000000709097227 */ /* 0x000fc600078e00ff */
[----:B------:R-:W-:Y:S01]  /*3c80*/  IADD3 R8, P1, R8, R16, RZ ;  /* 0x0000001008087210 */ /* 0x000fe20007f3e0ff */
[----:B------:R-:W-:-:S04]  /*3c90*/  IMAD.X R9, RZ, RZ, R9, P0 ;  /* 0x000000ffff097224 */ /* 0x000fc800000e0609 */
[----:B------:R-:W-:Y:S01]  /*3ca0*/  IMAD.WIDE.U32 R16, R8, R12, RZ ;  /* 0x0000000c08107225 */ /* 0x000fe200078e00ff */
[----:B------:R-:W-:-:S03]  /*3cb0*/  IADD3.X R9, RZ, R9, RZ, P1, !PT ;  /* 0x00000009ff097210 */ /* 0x000fc60000ffe4ff */
[----:B------:R-:W-:Y:S01]  /*3cc0*/  IMAD R17, R8, R13, R17 ;  /* 0x0000000d08117224 */ /* 0x000fe200078e0211 */
[----:B------:R-:W-:-:S03]  /*3cd0*/  IADD3 R16, P2, -R16, R19, RZ ;  /* 0x0000001310107210 */ /* 0x000fc60007f5e1ff */
[-C--:B------:R-:W-:Y:S01]  /*3ce0*/  IMAD R17, R9, R12.reuse, R17 ;  /* 0x0000000c09117224 */ /* 0x080fe200078e0211 */
[----:B------:R-:W-:-:S03]  /*3cf0*/  ISETP.GE.U32.AND P1, PT, R16, R12, PT ;  /* 0x0000000c1000720c */ /* 0x000fc60003f26070 */
[----:B------:R-:W-:Y:S01]  /*3d00*/  IMAD.X R7, R7, 0x1, ~R17, P2 ;  /* 0x0000000107077824 */ /* 0x000fe200010e0e11 */
[----:B------:R-:W-:-:S04]  /*3d10*/  IADD3 R17, P2, R16, -R12, RZ ;  /* 0x8000000c10117210 */ /* 0x000fc80007f5e0ff */
[----:B------:R-:W-:-:S04]  /*3d20*/  ISETP.GE.U32.AND.EX P1, PT, R7, R13, PT, P1 ;  /* 0x0000000d0700720c */ /* 0x000fc80003f26110 */
[----:B------:R-:W-:-:S04]  /*3d30*/  SEL R16, R17, R16, P1 ;  /* 0x0000001011107207 */ /* 0x000fc80000800000 */
[----:B------:R-:W-:Y:S02]  /*3d40*/  ISETP.GE.U32.AND P0, PT, R16, R12, PT ;  /* 0x0000000c1000720c */ /* 0x000fe40003f06070 */
[----:B------:R-:W-:Y:S02]  /*3d50*/  IADD3 R12, P3, R8, 0x1, RZ ;  /* 0x00000001080c7810 */ /* 0x000fe40007f7e0ff */
[----:B------:R-:W-:Y:S02]  /*3d60*/  IADD3.X R16, R7, ~R13, RZ, P2, !PT ;  /* 0x8000000d07107210 */ /* 0x000fe400017fe4ff */
[----:B------:R-:W-:Y:S01]  /*3d70*/  SEL R8, R12, R8, P1 ;  /* 0x000000080c087207 */ /* 0x000fe20000800000 */
[----:B------:R-:W-:Y:S01]  /*3d80*/  IMAD.X R12, RZ, RZ, R9, P3 ;  /* 0x000000ffff0c7224 */ /* 0x000fe200018e0609 */
[----:B------:R-:W-:-:S04]  /*3d90*/  SEL R7, R16, R7, P1 ;  /* 0x0000000710077207 */ /* 0x000fc80000800000 */
[----:B------:R-:W-:Y:S02]  /*3da0*/  SEL R9, R12, R9, P1 ;  /* 0x000000090c097207 */ /* 0x000fe40000800000 */
[----:B------:R-:W-:Y:S02]  /*3db0*/  IADD3 R12, P1, R8, 0x1, RZ ;  /* 0x00000001080c7810 */ /* 0x000fe40007f3e0ff */
[----:B------:R-:W-:Y:S02]  /*3dc0*/  ISETP.GE.U32.AND.EX P0, PT, R7, R13, PT, P0 ;  /* 0x0000000d0700720c */ /* 0x000fe40003f06100 */
[-C--:B------:R-:W-:Y:S02]  /*3dd0*/  IADD3.X R7, RZ, R9.reuse, RZ, P1, !PT ;  /* 0x00000009ff077210 */ /* 0x080fe40000ffe4ff */
[----:B------:R-:W-:Y:S02]  /*3de0*/  SEL R12, R12, R8, P0 ;  /* 0x000000080c0c7207 */ /* 0x000fe40000000000 */
[----:B------:R-:W-:-:S02]  /*3df0*/  SEL R7, R7, R9, P0 ;  /* 0x0000000907077207 */ /* 0x000fc40000000000 */
[----:B------:R-:W-:Y:S02]  /*3e00*/  IADD3 R9, P2, RZ, -R12, RZ ;  /* 0x8000000cff097210 */ /* 0x000fe40007f5e0ff */
[----:B------:R-:W-:Y:S02]  /*3e10*/  LOP3.LUT R8, R2, R0, RZ, 0x3c, !PT ;  /* 0x0000000002087212 */ /* 0x000fe400078e3cff */
[----:B------:R-:W-:Y:S01]  /*3e20*/  ISETP.NE.U32.AND P0, PT, R3, RZ, PT ;  /* 0x000000ff0300720c */ /* 0x000fe20003f05070 */
[----:B------:R-:W-:Y:S01]  /*3e30*/  IMAD.X R3, RZ, RZ, ~R7, P2 ;  /* 0x000000ffff037224 */ /* 0x000fe200010e0e07 */
[----:B------:R-:W-:Y:S02]  /*3e40*/  ISETP.GE.AND P1, PT, R8, RZ, PT ;  /* 0x000000ff0800720c */ /* 0x000fe40003f26270 */
[----:B------:R-:W-:Y:S02]  /*3e50*/  ISETP.NE.AND.EX P0, PT, R2, RZ, PT, P0 ;  /* 0x000000ff0200720c */ /* 0x000fe40003f05300 */
[----:B------:R-:W-:-:S02]  /*3e60*/  SEL R3, R3, R7, !P1 ;  /* 0x0000000703037207 */ /* 0x000fc40004800000 */
[----:B------:R-:W-:Y:S02]  /*3e70*/  MOV R7, 0x0 ;  /* 0x0000000000077802 */ /* 0x000fe40000000f00 */
[----:B------:R-:W-:Y:S02]  /*3e80*/  SEL R9, R9, R12, !P1 ;  /* 0x0000000c09097207 */ /* 0x000fe40004800000 */
[----:B------:R-:W-:Y:S02]  /*3e90*/  SEL R8, R3, 0xffffffff, P0 ;  /* 0xffffffff03087807 */ /* 0x000fe40000000000 */
[----:B------:R-:W-:Y:S01]  /*3ea0*/  SEL R9, R9, 0xffffffff, P0 ;  /* 0xffffffff09097807 */ /* 0x000fe20000000000 */
[----:B------:R-:W-:Y:S06]  /*3eb0*/  RET.REL.NODEC R6 `(_ZN2at6native38_GLOBAL__N__9a469cfd_6_RNN_cu_eca79a6d6kernel17gru_cell_backwardIN3c108BFloat16EflLi2EEEvNS_4cuda6detail10TensorInfoIT_T1_EESB_SB_SB_SB_SA_SA_) ;  /* 0xffffffc006507950 */ /* 0x000fec0003c3ffff */
.L_x_44:
[----:B------:R-:W-:-:S00]  /*3ec0*/  BRA `(.L_x_44) ;  /* 0xfffffffc00fc7947 */ /* 0x000fc0000383ffff */
[----:B------:R-:W-:-:S00]  /*3ed0*/  NOP ;  /* 0x0000000000007918 */ /* 0x000fc00000000000 */
        /* <DEDUP_REMOVED lines=10> */
.L_x_1244:


//--------------------- .text._ZN2at6native38_GLOBAL__N__9a469cfd_6_RNN_cu_eca79a6d6kernel17gru_cell_backwardIN3c108BFloat16EflLi1EEEvNS_4cuda6detail10TensorInfoIT_T1_EESB_SB_SB_SB_SA_SA_ --------------------------
	.section	.text._ZN2at6native38_GLOBAL__N__9a469cfd_6_RNN_cu_eca79a6d6kernel17gru_cell_backwardIN3c108BFloat16EflLi1EEEvNS_4cuda6detail10TensorInfoIT_T1_EESB_SB_SB_SB_SA_SA_,"ax",@progbits
	.align	128
.text._ZN2at6native38_GLOBAL__N__9a469cfd_6_RNN_cu_eca79a6d6kernel17gru_cell_backwardIN3c108BFloat16EflLi1EEEvNS_4cuda6detail10TensorInfoIT_T1_EESB_SB_SB_SB_SA_SA_:
        .type           _ZN2at6native38_GLOBAL__N__9a469cfd_6_RNN_cu_eca79a6d6kernel17gru_cell_backwardIN3c108BFloat16EflLi1EEEvNS_4cuda6detail10TensorInfoIT_T1_EESB_SB_SB_SB_SA_SA_,@function
        .size           _ZN2at6native38_GLOBAL__N__9a469cfd_6_RNN_cu_eca79a6d6kernel17gru_cell_backwardIN3c108BFloat16EflLi1EEEvNS_4cuda6detail10TensorInfoIT_T1_EESB_SB_SB_SB_SA_SA_,(.L_x_1246 - _ZN2at6native38_GLOBAL__N__9a469cfd_6_RNN_cu_eca79a6d6kernel17gru_cell_backwardIN3c108BFloat16EflLi1EEEvNS_4cuda6detail10TensorInfoIT_T1_EESB_SB_SB_SB_SA_SA_)
        .other          _ZN2at6native38_GLOBAL__N__9a469cfd_6_RNN_cu_eca79a6d6kernel17gru_cell_backwardIN3c108BFloat16EflLi1EEEvNS_4cuda6detail10TensorInfoIT_T1_EESB_SB_SB_SB_SA_SA_,@"STO_CUDA_ENTRY STV_DEFAULT"
_ZN2at6native38_GLOBAL__N__9a469cfd_6_RNN_cu_eca79a6d6kernel17gru_cell_backwardIN3c108BFloat16EflLi1EEEvNS_4cuda6detail10TensorInfoIT_T1_EESB_SB_SB_SB_SA_SA_:
[----:B------:R-:W-:Y:S01]  /*0000*/  LDC R1, c[0x0][0x28] ;  /* 0x00000a00ff017b82 */ /* 0x000fe20000000800 */
[----:B------:R-:W0:Y:S01]  /*0010*/  S2R R0, SR_CTAID.X ;  /* 0x0000000000007919 */ /* 0x000e220000002500 */
[----:B------:R-:W-:Y:S01]  /*0020*/  ULDC UR10, c[0x0][0x0] ;  /* 0x00000000000a7ab9 */ /* 0x000fe20000000800 */
[----:B------:R-:W-:Y:S01]  /*0030*/  ULDC.64 UR4, c[0x0][0xa38] ;  /* 0x00028e0000047ab9 */ /* 0x000fe20000000a00 */
[----:B------:R-:W0:Y:S02]  /*0040*/  S2R R3, SR_TID.X ;  /* 0x0000000000037919 */ /* 0x000e240000002100 */
[----:B0-----:R-:W-:-:S05]  /*0050*/  IMAD R0, R0, UR10, R3 ;  /* 0x0000000a00007c24 */ /* 0x001fca000f8e0203 */
[----:B------:R-:W-:-:S04]  /*0060*/  ISETP.GE.U32.AND P0, PT, R0, UR4, PT ;  /* 0x0000000400007c0c */ /* 0x000fc8000bf06070 */
[----:B------:R-:W-:-:S13]  /*0070*/  ISETP.GE.AND.EX P0, PT, RZ, UR5, PT, P0 ;  /* 0x00000005ff007c0c */ /* 0x000fda000bf06300 */
[----:B------:R-:W-:Y:S05]  /*0080*/  @P0 EXIT ;  /* 0x000000000000094d */ /* 0x000fea0003800000 */
[----:B------:R-:W-:Y:S01]  /*0090*/  ULDC.64 UR16, c[0x0][0xa30] ;  /* 0x00028c0000107ab9 */ /* 0x000fe20000000a00 */
[----:B------:R-:W-:Y:S01]  /*00a0*/  ULDC.64 UR12, c[0x0][0x2e0] ;  /* 0x0000b800000c7ab9 */ /* 0x000fe20000000a00 */
[----:B------:R-:W-:Y:S01]  /*00b0*/  ULDC.64 UR18, c[0x0][0x960] ;  /* 0x0002580000127ab9 */ /* 0x000fe20000000a00 */
[----:B------:R-:W-:Y:S01]  /*00c0*/  ULDC.64 UR14, c[0x0][0x480] ;  /* 0x00012000000e7ab9 */ /* 0x000fe20000000a00 */
[----:B------:R-:W-:Y:S01]  /*00d0*/  UIMAD UR6, UR13, UR16, URZ ;  /* 0x000000100d0672a4 */ /* 0x000fe2000f8e023f */
[----:B------:R-:W-:Y:S01]  /*00e0*/  BSSY B0, `(.L_x_45) ;  /* 0x00000bc000007945 */ /* 0x000fe20003800000 */
[----:B------:R-:W-:Y:S01]  /*00f0*/  UIMAD UR11, UR19, UR16, URZ ;  /* 0x00000010130b72a4 */ /* 0x000fe2000f8e023f */
[----:B------:R-:W-:Y:S01]  /*0100*/  IMAD.MOV.U32 R5, RZ, RZ, RZ ;  /* 0x000000ffff057224 */ /* 0x000fe200078e00ff */
[----:B------:R-:W-:Y:S02]  /*0110*/  UIMAD UR8, UR15, UR16, URZ ;  /* 0x000000100f0872a4 */ /* 0x000fe4000f8e023f */
[----:B------:R-:W-:-:S02]  /*0120*/  UIMAD UR13, UR17, UR12, UR6 ;  /* 0x0000000c110d72a4 */ /* 0x000fc4000f8e0206 */
[----:B------:R-:W-:Y:S02]  /*0130*/  UIMAD.WIDE.U32 UR6, UR14, UR16, URZ ;  /* 0x000000100e0672a5 */ /* 0x000fe4000f8e003f */
[----:B------:R-:W-:Y:S02]  /*0140*/  UIMAD.WIDE.U32 UR4, UR12, UR16, URZ ;  /* 0x000000100c0472a5 */ /* 0x000fe4000f8e003f */
[----:B------:R-:W-:Y:S02]  /*0150*/  UIMAD UR14, UR17, UR14, UR8 ;  /* 0x0000000e110e72a4 */ /* 0x000fe4000f8e0208 */
[----:B------:R-:W-:Y:S02]  /*0160*/  UIMAD UR15, UR17, UR18, UR11 ;  /* 0x00000012110f72a4 */ /* 0x000fe4000f8e020b */
[----:B------:R-:W-:Y:S01]  /*0170*/  UIMAD.WIDE.U32 UR8, UR18, UR16, URZ ;  /* 0x00000010120872a5 */ /* 0x000fe2000f8e003f */
[----:B------:R-:W-:Y:S01]  /*0180*/  ULDC UR11, c[0x0][0xc] ;  /* 0x00000300000b7ab9 */ /* 0x000fe20000000800 */
[----:B------:R-:W-:-:S02]  /*0190*/  UIMAD.WIDE.U32 UR20, UR16, 0x3, URZ ;  /* 0x00000003101478a5 */ /* 0x000fc4000f8e003f */
[----:B------:R-:W-:Y:S02]  /*01a0*/  UIMAD UR10, UR10, UR11, URZ ;  /* 0x0000000b0a0a72a4 */ /* 0x000fe4000f8e023f */
[----:B------:R-:W-:Y:S02]  /*01b0*/  UIADD3 UR11, UR5, UR13, URZ ;  /* 0x0000000d050b7290 */ /* 0x000fe4000fffe03f */
[----:B------:R-:W-:Y:S02]  /*01c0*/  UIMAD UR12, UR17, 0x3, URZ ;  /* 0x00000003110c78a4 */ /* 0x000fe4000f8e023f */
[----:B------:R-:W-:Y:S02]  /*01d0*/  UIADD3 UR7, UR7, UR14, URZ ;  /* 0x0000000e07077290 */ /* 0x000fe4000fffe03f */
[----:B------:R-:W-:Y:S02]  /*01e0*/  UIADD3 UR5, UR9, UR15, URZ ;  /* 0x0000000f09057290 */ /* 0x000fe4000fffe03f */
[----:B------:R-:W-:-:S02]  /*01f0*/  USHF.L.U32 UR33, UR6, 0x1, URZ ;  /* 0x0000000106217899 */ /* 0x000fc4000800063f */
[----:B------:R-:W-:Y:S01]  /*0200*/  USHF.L.U32 UR32, UR8, 0x1, URZ ;  /* 0x0000000108207899 */ /* 0x000fe2000800063f */
[----:B------:R-:W-:Y:S01]  /*0210*/  ULDC.64 UR28, c[0x0][0x208] ;  /* 0x00008200001c7ab9 */ /* 0x000fe20000000a00 */
[----:B------:R-:W-:Y:S01]  /*0220*/  ULDC UR30, c[0x0][0xa34] ;  /* 0x00028d00001e7ab9 */ /* 0x000fe20000000800 */
[----:B------:R-:W-:Y:S01]  /*0230*/  ULDC UR31, c[0x0][0xa30] ;  /* 0x00028c00001f7ab9 */ /* 0x000fe20000000800 */
[----:B------:R-:W-:Y:S01]  /*0240*/  ULDC.64 UR26, c[0x0][0xa30] ;  /* 0x00028c00001a7ab9 */ /* 0x000fe20000000a00 */
[----:B------:R-:W-:Y:S01]  /*0250*/  ULDC.64 UR24, c[0x0][0x960] ;  /* 0x0002580000187ab9 */ /* 0x000fe20000000a00 */
[----:B------:R-:W-:Y:S01]  /*0260*/  ULDC.64 UR22, c[0x0][0x2e0] ;  /* 0x0000b80000167ab9 */ /* 0x000fe20000000a00 */
[----:B------:R-:W-:Y:S01]  /*0270*/  ULDC.64 UR18, c[0x0][0x480] ;  /* 0x0001200000127ab9 */ /* 0x000fe20000000a00 */
[----:B------:R-:W-:Y:S01]  /*0280*/  ULDC.64 UR16, c[0x0][0xa38] ;  /* 0x00028e0000107ab9 */ /* 0x000fe20000000a00 */
[----:B------:R-:W-:Y:S02]  /*0290*/  UIADD3 UR12, UR21, UR12, URZ ;  /* 0x0000000c150c7290 */ /* 0x000fe4000fffe03f */
[----:B------:R-:W-:-:S02]  /*02a0*/  USHF.L.U32 UR34, UR4, 0x1, URZ ;  /* 0x0000000104227899 */ /* 0x000fc4000800063f */
[----:B------:R-:W-:Y:S02]  /*02b0*/  USHF.L.U64.HI UR9, UR4, 0x1, UR11 ;  /* 0x0000000104097899 */ /* 0x000fe4000801020b */
[----:B------:R-:W-:Y:S02]  /*02c0*/  USHF.L.U64.HI UR6, UR6, 0x1, UR7 ;  /* 0x0000000106067899 */ /* 0x000fe40008010207 */
[----:B------:R-:W-:Y:S01]  /*02d0*/  USHF.L.U64.HI UR8, UR8, 0x1, UR5 ;  /* 0x0000000108087899 */ /* 0x000fe20008010205 */
[----:B------:R-:W-:Y:S01]  /*02e0*/  ULDC.64 UR14, c[0x0][0x890] ;  /* 0x00022400000e7ab9 */ /* 0x000fe20000000a00 */
[----:B------:R-:W-:Y:S01]  /*02f0*/  ULDC.64 UR36, c[0x0][0x620] ;  /* 0x0001880000247ab9 */ /* 0x000fe20000000a00 */
[----:B------:R-:W-:Y:S01]  /*0300*/  ULDC.64 UR38, c[0x0][0x550] ;  /* 0x0001540000267ab9 */ /* 0x000fe20000000a00 */
[----:B------:R-:W-:Y:S01]  /*0310*/  ULDC.64 UR40, c[0x0][0x210] ;  /* 0x0000840000287ab9 */ /* 0x000fe20000000a00 */
[----:B------:R-:W-:Y:S01]  /*0320*/  ULDC.64 UR42, c[0x0][0x3b0] ;  /* 0x0000ec00002a7ab9 */ /* 0x000fe20000000a00 */
[----:B------:R-:W-:Y:S01]  /*0330*/  ULDC.64 UR44, c[0x0][0x7c0] ;  /* 0x0001f000002c7ab9 */ /* 0x000fe20000000a00 */
[----:B------:R-:W-:-:S05]  /*0340*/  ULDC.64 UR46, c[0x0][0x6f0] ;  /* 0x0001bc00002e7ab9 */ /* 0x000fca0000000a00 */
.L_x_49:
[----:B------:R-:W-:Y:S01]  /*0350*/  IMAD.U32 R4, RZ, RZ, UR30 ;  /* 0x0000001eff047e24 */ /* 0x000fe2000f8e00ff */
[----:B------:R-:W-:Y:S04]  /*0360*/  BSSY B1, `(.L_x_46) ;  /* 0x000002b000017945 */ /* 0x000fe80003800000 */
[----:B------:R-:W-:-:S04]  /*0370*/  LOP3.LUT R2, R5, R4, RZ, 0xfc, !PT ;  /* 0x0000000405027212 */ /* 0x000fc800078efcff */
[----:B------:R-:W-:-:S13]  /*0380*/  ISETP.NE.U32.AND P0, PT, R2, RZ, PT ;  /* 0x000000ff0200720c */ /* 0x000fda0003f05070 */
[----:B------:R-:W-:Y:S05]  /*0390*/  @!P0 BRA `(.L_x_47) ;  /* 0x0000000000408947 */ /* 0x000fea0003800000 */
[----:B------:R-:W-:-:S07]  /*03a0*/  MOV R2, 0x3c0 ;  /* 0x000003c000027802 */ /* 0x000fce0000000f00 */
[----:B------:R-:W-:Y:S05]  /*03b0*/  CALL.REL.NOINC `($__internal_1_$__cuda_sm20_div_s64) ;  /* 0x0000000800407944 */ /* 0x000fea0003c00000 */
[----:B------:R-:W-:Y:S01]  /*03c0*/  IADD3 R8, P0, RZ, -R6, RZ ;  /* 0x80000006ff087210 */ /* 0x000fe20007f1e0ff */
[----:B------:R-:W-:Y:S01]  /*03d0*/  IMAD.U32 R4, RZ, RZ, UR27 ;  /* 0x0000001bff047e24 */ /* 0x000fe2000f8e00ff */
[----:B------:R-:W-:Y:S01]  /*03e0*/  MOV R7, UR26 ;  /* 0x0000001a00077c02 */ /* 0x000fe20008000f00 */
[----:B------:R-:W-:Y:S02]  /*03f0*/  IMAD.MOV.U32 R3, RZ, RZ, R5 ;  /* 0x000000ffff037224 */ /* 0x000fe400078e0005 */
[----:B------:R-:W-:-:S04]  /*0400*/  IMAD.X R2, RZ, RZ, ~R9, P0 ;  /* 0x000000ffff027224 */ /* 0x000fc800000e0e09 */
[----:B------:R-:W-:Y:S01]  /*0410*/  IMAD R11, R2, R7, RZ ;  /* 0x00000007020b7224 */ /* 0x000fe200078e02ff */
[----:B------:R-:W-:-:S03]  /*0420*/  MOV R2, R0 ;  /* 0x0000000000027202 */ /* 0x000fc60000000f00 */
[C---:B------:R-:W-:Y:S02]  /*0430*/  IMAD R11, R8.reuse, R4, R11 ;  /* 0x00000004080b7224 */ /* 0x040fe400078e020b */
[----:B------:R-:W-:-:S04]  /*0440*/  IMAD.WIDE.U32 R2, R8, R7, R2 ;  /* 0x0000000708027225 */ /* 0x000fc800078e0002 */
[----:B------:R-:W-:Y:S01]  /*0450*/  IMAD.MOV.U32 R10, RZ, RZ, R2 ;  /* 0x000000ffff0a7224 */ /* 0x000fe200078e0002 */
[----:B------:R-:W-:Y:S01]  /*0460*/  IADD3 R11, R3, R11, RZ ;  /* 0x0000000b030b7210 */ /* 0x000fe20007ffe0ff */
[----:B------:R-:W-:Y:S02]  /*0470*/  IMAD.MOV.U32 R2, RZ, RZ, R6 ;  /* 0x000000ffff027224 */ /* 0x000fe400078e0006 */
[----:B------:R-:W-:Y:S01]  /*0480*/  IMAD.MOV.U32 R3, RZ, RZ, R9 ;  /* 0x000000ffff037224 */ /* 0x000fe200078e0009 */
[----:B------:R-:W-:Y:S06]  /*0490*/  BRA `(.L_x_48) ;  /* 0x00000000005c7947 */ /* 0x000fec0003800000 */
.L_x_47:
        /* <DEDUP_REMOVED lines=10> */
[----:B------:R-:W-:-:S06]  /*0540*/  IMAD.HI.U32 R3, R3, R9, R2 ;  /* 0x0000000903037227 */ /* 0x000fcc00078e0002 */
[----:B------:R-:W-:-:S04]  /*0550*/  IMAD.HI.U32 R2, R3, R0, RZ ;  /* 0x0000000003027227 */ /* 0x000fc800078e00ff */
[----:B------:R-:W-:Y:S02]  /*0560*/  IMAD.MOV R8, RZ, RZ, -R2 ;  /* 0x000000ffff087224 */ /* 0x000fe400078e0a02 */
[----:B------:R-:W-:Y:S02]  /*0570*/  IMAD.MOV.U32 R3, RZ, RZ, RZ ;  /* 0x000000ffff037224 */ /* 0x000fe400078e00ff */
        /* <DEDUP_REMOVED lines=9> */
.L_x_48:
[----:B------:R-:W-:Y:S05]  /*0610*/  BSYNC B1 ;  /* 0x0000000000017941 */ /* 0x000fea0003800000 */
.L_x_46:
[-C--:B------:R-:W-:Y:S01]  /*0620*/  IMAD R13, R3, R7.reuse, RZ ;  /* 0x00000007030d7224 */ /* 0x080fe200078e02ff */
[----:B------:R-:W-:Y:S01]  /*0630*/  MOV R6, R10 ;  /* 0x0000000a00067202 */ /* 0x000fe20000000f00 */
[----:B------:R-:W-:-:S04]  /*0640*/  IMAD.WIDE.U32 R8, R2, R7, RZ ;  /* 0x0000000702087225 */ /* 0x000fc800078e00ff */
[----:B------:R-:W-:Y:S02]  /*0650*/  IMAD R13, R2, R4, R13 ;  /* 0x00000004020d7224 */ /* 0x000fe400078e020d */
[----:B------:R-:W-:Y:S02]  /*0660*/  IMAD.MOV.U32 R7, RZ, RZ, R11 ;  /* 0x000000ffff077224 */ /* 0x000fe400078e000b */
[----:B------:R-:W-:Y:S02]  /*0670*/  IMAD.IADD R4, R9, 0x1, R13 ;  /* 0x0000000109047824 */ /* 0x000fe400078e020d */
[----:B------:R-:W-:-:S04]  /*0680*/  IMAD.WIDE.U32 R8, R8, 0x5, R6 ;  /* 0x0000000508087825 */ /* 0x000fc800078e0006 */
[----:B------:R-:W-:Y:S02]  /*0690*/  IMAD R11, R4, 0x5, RZ ;  /* 0x00000005040b7824 */ /* 0x000fe400078e02ff */
[----:B------:R-:W-:-:S03]  /*06a0*/  IMAD.WIDE.U32 R16, R0, UR36, RZ ;  /* 0x0000002400107c25 */ /* 0x000fc6000f8e00ff */
[----:B------:R-:W-:Y:S01]  /*06b0*/  IADD3 R4, R9, R11, RZ ;  /* 0x0000000b09047210 */ /* 0x000fe20007ffe0ff */
[----:B------:R-:W-:Y:S01]  /*06c0*/  IMAD.WIDE.U32 R10, R8, UR24, RZ ;  /* 0x00000018080a7c25 */ /* 0x000fe2000f8e00ff */
[----:B------:R-:W-:-:S03]  /*06d0*/  LEA R14, P2, R16, UR38, 0x1 ;  /* 0x00000026100e7c11 */ /* 0x000fc6000f8408ff */
[----:B------:R-:W-:-:S04]  /*06e0*/  IMAD R9, R4, UR24, RZ ;  /* 0x0000001804097c24 */ /* 0x000fc8000f8e02ff */
[----:B------:R-:W-:Y:S01]  /*06f0*/  IMAD R9, R8, UR25, R9 ;  /* 0x0000001908097c24 */ /* 0x000fe2000f8e0209 */
[----:B------:R-:W-:-:S03]  /*0700*/  LEA R8, P0, R10, UR14, 0x1 ;  /* 0x0000000e0a087c11 */ /* 0x000fc6000f8008ff */
[----:B------:R-:W-:Y:S01]  /*0710*/  IMAD.IADD R9, R11, 0x1, R9 ;  /* 0x000000010b097824 */ /* 0x000fe200078e0209 */
[----:B------:R-:W-:Y:S01]  /*0720*/  IADD3 R12, P1, R8, UR32, RZ ;  /* 0x00000020080c7c10 */ /* 0x000fe2000ff3e0ff */
[----:B------:R-:W-:-:S03]  /*0730*/  IMAD R11, R5, UR36, RZ ;  /* 0x00000024050b7c24 */ /* 0x000fc6000f8e02ff */
[----:B------:R-:W-:Y:S01]  /*0740*/  LEA.HI.X R9, R10, UR15, R9, 0x1, P0 ;  /* 0x0000000f0a097c11 */ /* 0x000fe200080f0c09 */
[----:B------:R-:W-:Y:S01]  /*0750*/  IMAD R11, R0, UR37, R11 ;  /* 0x00000025000b7c24 */ /* 0x000fe2000f8e020b */
[----:B------:R-:W-:Y:S02]  /*0760*/  IADD3 R18, P0, R12, UR32, RZ ;  /* 0x000000200c127c10 */ /* 0x000fe4000ff1e0ff */
[----:B------:R-:W-:Y:S02]  /*0770*/  IADD3.X R13, R9, UR8, RZ, P1, !PT ;  /* 0x00000008090d7c10 */ /* 0x000fe40008ffe4ff */
[----:B------:R-:W-:Y:S01]  /*0780*/  IADD3 R11, R17, R11, RZ ;  /* 0x0000000b110b7210 */ /* 0x000fe20007ffe0ff */
[----:B------:R-:W2:Y:S01]  /*0790*/  LDG.E.U16 R9, desc[UR28][R8.64] ;  /* 0x0000001c08097981 */ /* 0x000ea2000c1e1500 */
[----:B------:R-:W-:Y:S02]  /*07a0*/  IADD3 R10, P1, R18, UR32, RZ ;  /* 0x00000020120a7c10 */ /* 0x000fe4000ff3e0ff */
[----:B------:R-:W-:Y:S01]  /*07b0*/  IADD3.X R19, R13, UR8, RZ, P0, !PT ;  /* 0x000000080d137c10 */ /* 0x000fe200087fe4ff */
[----:B------:R-:W3:Y:S01]  /*07c0*/  LDG.E.U16 R4, desc[UR28][R12.64] ;  /* 0x0000001c0c047981 */ /* 0x000ee2000c1e1500 */
[----:B------:R-:W-:-:S02]  /*07d0*/  LEA.HI.X R15, R16, UR39, R11, 0x1, P2 ;  /* 0x00000027100f7c11 */ /* 0x000fc400090f0c0b */
[----:B------:R-:W-:Y:S01]  /*07e0*/  IADD3.X R11, R19, UR8, RZ, P1, !PT ;  /* 0x00000008130b7c10 */ /* 0x000fe20008ffe4ff */
[----:B------:R0:W4:Y:S01]  /*07f0*/  LDG.E.U16 R18, desc[UR28][R18.64] ;  /* 0x0000001c12127981 */ /* 0x000122000c1e1500 */
[----:B------:R-:W-:-:S03]  /*0800*/  IADD3 R16, P0, R10, UR32, RZ ;  /* 0x000000200a107c10 */ /* 0x000fc6000ff1e0ff */
[----:B------:R-:W5:Y:S04]  /*0810*/  LDG.E.U16 R20, desc[UR28][R10.64] ;  /* 0x0000001c0a147981 */ /* 0x000f68000c1e1500 */
[----:B------:R1:W2:Y:S01]  /*0820*/  LDG.E.U16 R14, desc[UR28][R14.64] ;  /* 0x0000001c0e0e7981 */ /* 0x0002a2000c1e1500 */
[----:B------:R-:W-:-:S05]  /*0830*/  IADD3.X R17, R11, UR8, RZ, P0, !PT ;  /* 0x000000080b117c10 */ /* 0x000fca00087fe4ff */
[----:B------:R1:W2:Y:S01]  /*0840*/  LDG.E.U16 R16, desc[UR28][R16.64] ;  /* 0x0000001c10107981 */ /* 0x0002a2000c1e1500 */
[C---:B0-----:R-:W-:Y:S02]  /*0850*/  IMAD R19, R2.reuse, UR12, RZ ;  /* 0x0000000c02137c24 */ /* 0x041fe4000f8e02ff */
[----:B------:R-:W-:-:S04]  /*0860*/  IMAD.WIDE.U32 R6, R2, UR20, R6 ;  /* 0x0000001402067c25 */ /* 0x000fc8000f8e0006 */
[----:B------:R-:W-:-:S04]  /*0870*/  IMAD R19, R3, UR20, R19 ;  /* 0x0000001403137c24 */ /* 0x000fc8000f8e0213 */
[----:B------:R-:W-:Y:S02]  /*0880*/  IMAD.IADD R8, R7, 0x1, R19 ;  /* 0x0000000107087824 */ /* 0x000fe400078e0213 */
[----:B-1----:R-:W-:Y:S02]  /*0890*/  IMAD R15, R5, UR44, RZ ;  /* 0x0000002c050f7c24 */ /* 0x002fe4000f8e02ff */
[----:B------:R-:W-:Y:S02]  /*08a0*/  IMAD R17, R8, UR22, RZ ;  /* 0x0000001608117c24 */ /* 0x000fe4000f8e02ff */
[----:B------:R-:W-:Y:S02]  /*08b0*/  IMAD R23, R0, UR45, R15 ;  /* 0x0000002d00177c24 */ /* 0x000fe4000f8e020f */
[----:B------:R-:W-:Y:S02]  /*08c0*/  IMAD R19, R6, UR23, R17 ;  /* 0x0000001706137c24 */ /* 0x000fe4000f8e0211 */
[----:B------:R-:W-:-:S04]  /*08d0*/  IMAD.WIDE.U32 R2, R0, UR44, RZ ;  /* 0x0000002c00027c25 */ /* 0x000fc8000f8e00ff */
[----:B---3--:R-:W-:Y:S01]  /*08e0*/  IMAD.U32 R4, R4, 0x10000, RZ ;  /* 0x0001000004047824 */ /* 0x008fe200078e00ff */
[----:B----4-:R-:W-:-:S03]  /*08f0*/  SHF.L.U32 R21, R18, 0x10, RZ ;  /* 0x0000001012157819 */ /* 0x010fc600000006ff */
[----:B------:R-:W-:Y:S01]  /*0900*/  FADD.FTZ R18, -R4, 1 ;  /* 0x3f80000004127421 */ /* 0x000fe20000010100 */
[----:B-----5:R-:W-:Y:S01]  /*0910*/  IMAD.U32 R20, R20, 0x10000, RZ ;  /* 0x0001000014147824 */ /* 0x020fe200078e00ff */
[----:B--2---:R-:W-:-:S03]  /*0920*/  SHF.L.U32 R13, R14, 0x10, RZ ;  /* 0x000000100e0d7819 */ /* 0x004fc600000006ff */
[----:B------:R-:W-:Y:S01]  /*0930*/  FADD.FTZ R20, R20, -R21 ;  /* 0x8000001514147221 */ /* 0x000fe20000010000 */
[----:B------:R-:W-:Y:S01]  /*0940*/  FFMA.FTZ R21, -R21, R21, 1 ;  /* 0x3f80000015157423 */ /* 0x000fe20000010115 */
[----:B------:R-:W-:Y:S01]  /*0950*/  FMUL.FTZ R12, R13, R18 ;  /* 0x000000120d0c7220 */ /* 0x000fe20000410000 */
[----:B------:R-:W-:Y:S01]  /*0960*/  SHF.L.U32 R9, R9, 0x10, RZ ;  /* 0x0000001009097819 */ /* 0x000fe200000006ff */
[----:B------:R-:W-:Y:S02]  /*0970*/  IMAD.U32 R7, R16, 0x10000, RZ ;  /* 0x0001000010077824 */ /* 0x000fe400078e00ff */
[----:B------:R-:W-:Y:S01]  /*0980*/  FMUL.FTZ R12, R12, R21 ;  /* 0x000000150c0c7220 */ /* 0x000fe20000410000 */
[----:B------:R-:W-:Y:S01]  /*0990*/  FMUL.FTZ R11, R13, R20 ;  /* 0x000000140d0b7220 */ /* 0x000fe20000410000 */
[----:B------:R-:W-:Y:S02]  /*09a0*/  IMAD R21, R8, UR18, RZ ;  /* 0x0000001208157c24 */ /* 0x000fe4000f8e02ff */
[----:B------:R-:W-:Y:S01]  /*09b0*/  FADD.FTZ R8, -R9, 1 ;  /* 0x3f80000009087421 */ /* 0x000fe20000010100 */
[----:B------:R-:W-:-:S04]  /*09c0*/  IMAD.WIDE.U32 R14, R6, UR22, RZ ;  /* 0x00000016060e7c25 */ /* 0x000fc8000f8e00ff */
[----:B------:R-:W-:Y:S01]  /*09d0*/  FMUL.FTZ R7, R12, R7 ;  /* 0x000000070c077220 */ /* 0x000fe20000410000 */
[----:B------:R-:W-:Y:S01]  /*09e0*/  FMUL.FTZ R11, R11, R18 ;  /* 0x000000120b0b7220 */ /* 0x000fe20000410000 */
[----:B------:R-:W-:Y:S02]  /*09f0*/  IMAD.IADD R15, R15, 0x1, R19 ;  /* 0x000000010f0f7824 */ /* 0x000fe400078e0213 */
[----:B------:R-:W-:Y:S01]  /*0a00*/  FMUL.FTZ R18, R7, R8 ;  /* 0x0000000807127220 */ /* 0x000fe20000410000 */
[----:B------:R-:W-:Y:S01]  /*0a10*/  IMAD R21, R6, UR19, R21 ;  /* 0x0000001306157c24 */ /* 0x000fe2000f8e0215 */
[----:B------:R-:W-:Y:S01]  /*0a20*/  LEA R10, P0, R14, UR40, 0x1 ;  /* 0x000000280e0a7c11 */ /* 0x000fe2000f8008ff */
[----:B------:R-:W-:Y:S01]  /*0a30*/  IMAD.WIDE.U32 R16, R6, UR18, RZ ;  /* 0x0000001206107c25 */ /* 0x000fe2000f8e00ff */
[----:B------:R-:W-:Y:S02]  /*0a40*/  LEA R6, P2, R2, UR46, 0x1 ;  /* 0x0000002e02067c11 */ /* 0x000fe4000f8408ff */
[----:B------:R-:W-:Y:S01]  /*0a50*/  IADD3 R7, R3, R23, RZ ;  /* 0x0000001703077210 */ /* 0x000fe20007ffe0ff */
[----:B------:R-:W-:Y:S01]  /*0a60*/  FMUL.FTZ R3, R4, R11 ;  /* 0x0000000b04037220 */ /* 0x000fe20000410000 */
[----:B------:R-:W-:Y:S01]  /*0a70*/  FMUL.FTZ R18, R9, R18 ;  /* 0x0000001209127220 */ /* 0x000fe20000410000 */
[----:B------:R-:W-:Y:S01]  /*0a80*/  LEA.HI.X R11, R14, UR41, R15, 0x1, P0 ;  /* 0x000000290e0b7c11 */ /* 0x000fe200080f0c0f */
[----:B------:R-:W-:Y:S01]  /*0a90*/  FMUL.FTZ R15, R12, R9 ;  /* 0x000000090c0f7220 */ /* 0x000fe20000410000 */
[----:B------:R-:W-:-:S02]  /*0aa0*/  LEA.HI.X R7, R2, UR47, R7, 0x1, P2 ;  /* 0x0000002f02077c11 */ /* 0x000fc400090f0c07 */
[----:B------:R-:W-:Y:S02]  /*0ab0*/  IADD3 R2, P0, R10, UR34, RZ ;  /* 0x000000220a027c10 */ /* 0x000fe4000ff1e0ff */
[----:B------:R-:W-:Y:S02]  /*0ac0*/  F2FP.BF16.F32.PACK_AB R18, R3, R18 ;  /* 0x000000120312723e */ /* 0x000fe400000010ff */
[----:B------:R-:W-:Y:S02]  /*0ad0*/  F2FP.BF16.F32.PACK_AB R19, R15, R12 ;  /* 0x0000000c0f13723e */ /* 0x000fe400000010ff */
[----:B------:R-:W-:Y:S02]  /*0ae0*/  IADD3.X R3, R11, UR9, RZ, P0, !PT ;  /* 0x000000090b037c10 */ /* 0x000fe400087fe4ff */
[----:B------:R-:W-:Y:S02]  /*0af0*/  IADD3 R12, P0, R2, UR34, RZ ;  /* 0x00000022020c7c10 */ /* 0x000fe4000ff1e0ff */
[----:B------:R-:W-:-:S02]  /*0b00*/  LEA R8, P1, R16, UR42, 0x1 ;  /* 0x0000002a10087c11 */ /* 0x000fc4000f8208ff */
[----:B------:R-:W-:Y:S02]  /*0b10*/  IADD3 R17, R17, R21, RZ ;  /* 0x0000001511117210 */ /* 0x000fe40007ffe0ff */
[----:B------:R-:W-:Y:S01]  /*0b20*/  PRMT R15, R18, 0x7632, R15 ;  /* 0x00007632120f7816 */ /* 0x000fe2000000000f */
[----:B------:R-:W-:Y:S01]  /*0b30*/  FMUL.FTZ R4, R13, R4 ;  /* 0x000000040d047220 */ /* 0x000fe20000410000 */
[----:B------:R-:W-:Y:S01]  /*0b40*/  IADD3.X R13, R3, UR9, RZ, P0, !PT ;  /* 0x00000009030d7c10 */ /* 0x000fe200087fe4ff */
[----:B------:R-:W-:Y:S01]  /*0b50*/  STG.E.U16 desc[UR28][R10.64], R18 ;  /* 0x000000120a007986 */ /* 0x000fe2000c10151c */
[----:B------:R-:W-:Y:S02]  /*0b60*/  LEA.HI.X R9, R16, UR43, R17, 0x1, P1 ;  /* 0x0000002b10097c11 */ /* 0x000fe400088f0c11 */
[----:B------:R-:W-:Y:S01]  /*0b70*/  IADD3 R14, P0, R8, UR33, RZ ;  /* 0x00000021080e7c10 */ /* 0x000fe2000ff1e0ff */
[----:B------:R0:W-:Y:S04]  /*0b80*/  STG.E.U16 desc[UR28][R2.64], R15 ;  /* 0x0000000f02007986 */ /* 0x0001e8000c10151c */
[----:B------:R-:W-:Y:S01]  /*0b90*/  STG.E.U16 desc[UR28][R12.64], R19 ;  /* 0x000000130c007986 */ /* 0x000fe2000c10151c */
[----:B0-----:R-:W-:-:S02]  /*0ba0*/  PRMT R3, R18, 0x7610, R3 ;  /* 0x0000761012037816 */ /* 0x001fc40000000003 */
[----:B------:R-:W-:Y:S02]  /*0bb0*/  IADD3.X R15, R9, UR6, RZ, P0, !PT ;  /* 0x00000006090f7c10 */ /* 0x000fe400087fe4ff */
[----:B------:R-:W-:Y:S01]  /*0bc0*/  IADD3 R16, P0, R14, UR33, RZ ;  /* 0x000000210e107c10 */ /* 0x000fe2000ff1e0ff */
[----:B------:R0:W-:Y:S01]  /*0bd0*/  STG.E.U16 desc[UR28][R8.64], R3 ;  /* 0x0000000308007986 */ /* 0x0001e2000c10151c */
[----:B------:R-:W-:Y:S02]  /*0be0*/  PRMT R10, R19, 0x7632, R10 ;  /* 0x00007632130a7816 */ /* 0x000fe4000000000a */
[----:B------:R-:W-:Y:S02]  /*0bf0*/  IADD3.X R17, R15, UR6, RZ, P0, !PT ;  /* 0x000000060f117c10 */ /* 0x000fe400087fe4ff */
[----:B------:R-:W-:Y:S02]  /*0c00*/  F2FP.BF16.F32.PACK_AB R4, RZ, R4 ;  /* 0x00000004ff04723e */ /* 0x000fe400000010ff */
[----:B------:R-:W-:-:S02]  /*0c10*/  IADD3 R0, P0, R0, UR10, RZ ;  /* 0x0000000a00007c10 */ /* 0x000fc4000ff1e0ff */
[----:B0-----:R-:W-:-:S03]  /*0c20*/  PRMT R9, R18, 0x7632, R9 ;  /* 0x0000763212097816 */ /* 0x001fc60000000009 */
[----:B------:R-:W-:Y:S01]  /*0c30*/  IMAD.X R5, RZ, RZ, R5, P0 ;  /* 0x000000ffff057224 */ /* 0x000fe200000e0605 */
[----:B------:R-:W-:Y:S01]  /*0c40*/  ISETP.GE.U32.AND P0, PT, R0, UR16, PT ;  /* 0x0000001000007c0c */ /* 0x000fe2000bf06070 */
[----:B------:R0:W-:Y:S04]  /*0c50*/  STG.E.U16 desc[UR28][R14.64], R9 ;  /* 0x000000090e007986 */ /* 0x0001e8000c10151c */
[----:B------:R0:W-:Y:S04]  /*0c60*/  STG.E.U16 desc[UR28][R16.64], R10 ;  /* 0x0000000a10007986 */ /* 0x0001e8000c10151c */
[----:B------:R0:W-:Y:S01]  /*0c70*/  STG.E.U16 desc[UR28][R6.64], R4 ;  /* 0x0000000406007986 */ /* 0x0001e2000c10151c */
[----:B------:R-:W-:-:S13]  /*0c80*/  ISETP.GE.AND.EX P0, PT, R5, UR17, PT, P0 ;  /* 0x0000001105007c0c */ /* 0x000fda000bf06300 */
[----:B0-----:R-:W-:Y:S05]  /*0c90*/  @!P0 BRA `(.L_x_49) ;  /* 0xfffffff400ac8947 */ /* 0x001fea000383ffff */
[----:B------:R-:W-:Y:S05]  /*0ca0*/  BSYNC B0 ;  /* 0x0000000000007941 */ /* 0x000fea0003800000 */
.L_x_45:
[----:B------:R-:W-:Y:S05]  /*0cb0*/  EXIT ;  /* 0x000000000000794d */ /* 0x000fea0003800000 */
        .weak           $__internal_1_$__cuda_sm20_div_s64
        .type           $__internal_1_$__cuda_sm20_div_s64,@function
        .size           $__internal_1_$__cuda_sm20_div_s64,(.L_x_1246 - $__internal_1_$__cuda_sm20_div_s64)
$__internal_1_$__cuda_sm20_div_s64:
[----:B------:R-:W-:Y:S01]  /*0cc0*/  ULDC.64 UR48, c[0x0][0xa30] ;  /* 0x00028c0000307ab9 */ /* 0x000fe20000000a00 */
[----:B------:R-:W-:Y:S01]  /*0cd0*/  ISETP.GE.AND P3, PT, R5, RZ, PT ;  /* 0x000000ff0500720c */ /* 0x000fe20003f66270 */
[----:B------:R-:W-:Y:S02]  /*0ce0*/  UIADD3 UR4, UP1, URZ, -UR48, URZ ;  /* 0x800000303f047290 */ /* 0x000fe4000ff3e03f */
[----:B------:R-:W-:Y:S02]  /*0cf0*/  UISETP.GE.AND UP0, UPT, UR49, URZ, UPT ;  /* 0x0000003f3100728c */ /* 0x000fe4000bf06270 */
[----:B------:R-:W-:Y:S02]  /*0d00*/  UIADD3.X UR5, URZ, ~UR49, URZ, UP1, !UPT ;  /* 0x800000313f057290 */ /* 0x000fe40008ffe43f */
[----:B------:R-:W-:Y:S02]  /*0d10*/  USEL UR4, UR4, UR48, !UP0 ;  /* 0x0000003004047287 */ /* 0x000fe4000c000000 */
[----:B------:R-:W-:-:S09]  /*0d20*/  USEL UR5, UR5, UR49, !UP0 ;  /* 0x0000003105057287 */ /* 0x000fd2000c000000 */
[----:B------:R-:W0:Y:S08]  /*0d30*/  I2F.U64.RP R3, UR4 ;  /* 0x0000000400037d12 */ /* 0x000e300008309000 */
[----:B0-----:R-:W0:Y:S02]  /*0d40*/  MUFU.RCP R3, R3 ;  /* 0x0000000300037308 */ /* 0x001e240000001000 */
[----:B0-----:R-:W-:-:S06]  /*0d50*/  IADD3 R6, R3, 0x1ffffffe, RZ ;  /* 0x1ffffffe03067810 */ /* 0x001fcc0007ffe0ff */
[----:B------:R-:W0:Y:S02]  /*0d60*/  F2I.U64.TRUNC R6, R6 ;  /* 0x0000000600067311 */ /* 0x000e24000020d800 */
[----:B0-----:R-:W-:-:S04]  /*0d70*/  IMAD.WIDE.U32 R8, R6, UR4, RZ ;  /* 0x0000000406087c25 */ /* 0x001fc8000f8e00ff */
[----:B------:R-:W-:Y:S01]  /*0d80*/  IMAD R9, R6, UR5, R9 ;  /* 0x0000000506097c24 */ /* 0x000fe2000f8e0209 */
[----:B------:R-:W-:-:S03]  /*0d90*/  IADD3 R11, P0, RZ, -R8, RZ ;  /* 0x80000008ff0b7210 */ /* 0x000fc60007f1e0ff */
[----:B------:R-:W-:Y:S02]  /*0da0*/  IMAD R9, R7, UR4, R9 ;  /* 0x0000000407097c24 */ /* 0x000fe4000f8e0209 */
[----:B------:R-:W-:-:S04]  /*0db0*/  IMAD.HI.U32 R8, R6, R11, RZ ;  /* 0x0000000b06087227 */ /* 0x000fc800078e00ff */
[----:B------:R-:W-:Y:S01]  /*0dc0*/  IMAD.X R13, RZ, RZ, ~R9, P0 ;  /* 0x000000ffff0d7224 */ /* 0x000fe200000e0e09 */
[----:B------:R-:W-:-:S03]  /*0dd0*/  MOV R9, R6 ;  /* 0x0000000600097202 */ /* 0x000fc60000000f00 */
[-C--:B------:R-:W-:Y:S02]  /*0de0*/  IMAD R15, R7, R13.reuse, RZ ;  /* 0x0000000d070f7224 */ /* 0x080fe400078e02ff */
[----:B------:R-:W-:-:S04]  /*0df0*/  IMAD.WIDE.U32 R8, P0, R6, R13, R8 ;  /* 0x0000000d06087225 */ /* 0x000fc80007800008 */
[----:B------:R-:W-:-:S04]  /*0e00*/  IMAD.HI.U32 R3, R7, R13, RZ ;  /* 0x0000000d07037227 */ /* 0x000fc800078e00ff */
[----:B------:R-:W-:-:S04]  /*0e10*/  IMAD.HI.U32 R8, P1, R7, R11, R8 ;  /* 0x0000000b07087227 */ /* 0x000fc80007820008 */
[----:B------:R-:W-:Y:S01]  /*0e20*/  IMAD.X R3, R3, 0x1, R7, P0 ;  /* 0x0000000103037824 */ /* 0x000fe200000e0607 */
[----:B------:R-:W-:-:S04]  /*0e30*/  IADD3 R9, P2, R15, R8, RZ ;  /* 0x000000080f097210 */ /* 0x000fc80007f5e0ff */
[----:B------:R-:W-:Y:S01]  /*0e40*/  IADD3.X R3, RZ, RZ, R3, P2, P1 ;  /* 0x000000ffff037210 */ /* 0x000fe200017e2403 */
[----:B------:R-:W-:-:S04]  /*0e50*/  IMAD.WIDE.U32 R6, R9, UR4, RZ ;  /* 0x0000000409067c25 */ /* 0x000fc8000f8e00ff */
[----:B------:R-:W-:Y:S01]  /*0e60*/  IMAD R4, R9, UR5, R7 ;  /* 0x0000000509047c24 */ /* 0x000fe2000f8e0207 */
[----:B------:R-:W-:Y:S02]  /*0e70*/  IADD3 R11, P0, RZ, -R6, RZ ;  /* 0x80000006ff0b7210 */ /* 0x000fe40007f1e0ff */
[----:B------:R-:W-:Y:S01]  /*0e80*/  IADD3 R7, P4, RZ, -R0, RZ ;  /* 0x80000000ff077210 */ /* 0x000fe20007f9e0ff */
[----:B------:R-:W-:Y:S02]  /*0e90*/  IMAD R4, R3, UR4, R4 ;  /* 0x0000000403047c24 */ /* 0x000fe4000f8e0204 */
[----:B------:R-:W-:-:S03]  /*0ea0*/  IMAD.HI.U32 R8, R9, R11, RZ ;  /* 0x0000000b09087227 */ /* 0x000fc600078e00ff */
[----:B------:R-:W-:Y:S01]  /*0eb0*/  IADD3.X R4, RZ, ~R4, RZ, P0, !PT ;  /* 0x80000004ff047210 */ /* 0x000fe200007fe4ff */
[----:B------:R-:W-:-:S04]  /*0ec0*/  IMAD.X R10, RZ, RZ, ~R5, P4 ;  /* 0x000000ffff0a7224 */ /* 0x000fc800020e0e05 */
[----:B------:R-:W-:Y:S01]  /*0ed0*/  IMAD.WIDE.U32 R8, P0, R9, R4, R8 ;  /* 0x0000000409087225 */ /* 0x000fe20007800008 */
[----:B------:R-:W-:-:S03]  /*0ee0*/  SEL R10, R10, R5, !P3 ;  /* 0x000000050a0a7207 */ /* 0x000fc60005800000 */
[C---:B------:R-:W-:Y:S02]  /*0ef0*/  IMAD R6, R3.reuse, R4, RZ ;  /* 0x0000000403067224 */ /* 0x040fe400078e02ff */
[----:B------:R-:W-:Y:S01]  /*0f00*/  IMAD.HI.U32 R9, P1, R3, R11, R8 ;  /* 0x0000000b03097227 */ /* 0x000fe20007820008 */
[----:B------:R-:W-:-:S03]  /*0f10*/  SEL R8, R7, R0, !P3 ;  /* 0x0000000007087207 */ /* 0x000fc60005800000 */
[----:B------:R-:W-:Y:S01]  /*0f20*/  IMAD.HI.U32 R4, R3, R4, RZ ;  /* 0x0000000403047227 */ /* 0x000fe200078e00ff */
[----:B------:R-:W-:-:S03]  /*0f30*/  IADD3 R9, P2, R6, R9, RZ ;  /* 0x0000000906097210 */ /* 0x000fc60007f5e0ff */
[----:B------:R-:W-:Y:S01]  /*0f40*/  IMAD.MOV.U32 R7, RZ, RZ, RZ ;  /* 0x000000ffff077224 */ /* 0x000fe200078e00ff */
[----:B------:R-:W-:Y:S01]  /*0f50*/  IADD3.X R3, R4, R3, RZ, P0, !PT ;  /* 0x0000000304037210 */ /* 0x000fe200007fe4ff */
[----:B------:R-:W-:-:S03]  /*0f60*/  IMAD.HI.U32 R6, R9, R8, RZ ;  /* 0x0000000809067227 */ /* 0x000fc600078e00ff */
[----:B------:R-:W-:Y:S01]  /*0f70*/  IADD3.X R3, RZ, RZ, R3, P2, P1 ;  /* 0x000000ffff037210 */ /* 0x000fe200017e2403 */
[----:B------:R-:W-:-:S04]  /*0f80*/  IMAD.WIDE.U32 R6, R9, R10, R6 ;  /* 0x0000000a09067225 */ /* 0x000fc800078e0006 */
[C---:B------:R-:W-:Y:S02]  /*0f90*/  IMAD R9, R3.reuse, R10, RZ ;  /* 0x0000000a03097224 */ /* 0x040fe400078e02ff */
[----:B------:R-:W-:-:S04]  /*0fa0*/  IMAD.HI.U32 R6, P0, R3, R8, R6 ;  /* 0x0000000803067227 */ /* 0x000fc80007800006 */
[----:B------:R-:W-:Y:S01]  /*0fb0*/  IMAD.HI.U32 R3, R3, R10, RZ ;  /* 0x0000000a03037227 */ /* 0x000fe200078e00ff */
[----:B------:R-:W-:-:S04]  /*0fc0*/  IADD3 R9, P1, R9, R6, RZ ;  /* 0x0000000609097210 */ /* 0x000fc80007f3e0ff */
[----:B------:R-:W-:Y:S01]  /*0fd0*/  IADD3.X R3, R3, RZ, RZ, P0, !PT ;  /* 0x000000ff03037210 */ /* 0x000fe200007fe4ff */
[----:B------:R-:W-:-:S04]  /*0fe0*/  IMAD.WIDE.U32 R6, R9, UR4, RZ ;  /* 0x0000000409067c25 */ /* 0x000fc8000f8e00ff */
[----:B------:R-:W-:Y:S02]  /*0ff0*/  IMAD.X R3, RZ, RZ, R3, P1 ;  /* 0x000000ffff037224 */ /* 0x000fe400008e0603 */
[----:B------:R-:W-:Y:S01]  /*1000*/  IMAD R4, R9, UR5, R7 ;  /* 0x0000000509047c24 */ /* 0x000fe2000f8e0207 */
[----:B------:R-:W-:-:S03]  /*1010*/  IADD3 R7, P1, -R6, R8, RZ ;  /* 0x0000000806077210 */ /* 0x000fc60007f3e1ff */
[----:B------:R-:W-:Y:S01]  /*1020*/  IMAD R4, R3, UR4, R4 ;  /* 0x0000000403047c24 */ /* 0x000fe2000f8e0204 */
[----:B------:R-:W-:-:S04]  /*1030*/  ISETP.GE.U32.AND P0, PT, R7, UR4, PT ;  /* 0x0000000407007c0c */ /* 0x000fc8000bf06070 */
[----:B------:R-:W-:Y:S02]  /*1040*/  IADD3.X R11, ~R4, R10, RZ, P1, !PT ;  /* 0x0000000a040b7210 */ /* 0x000fe40000ffe5ff */
[----:B------:R-:W-:Y:S02]  /*1050*/  IADD3 R8, P1, R7, -UR4, RZ ;  /* 0x8000000407087c10 */ /* 0x000fe4000ff3e0ff */
[----:B------:R-:W-:Y:S02]  /*1060*/  ISETP.GE.U32.AND.EX P0, PT, R11, UR5, PT, P0 ;  /* 0x000000050b007c0c */ /* 0x000fe4000bf06100 */
[----:B------:R-:W-:Y:S02]  /*1070*/  IADD3 R4, P2, R9, 0x1, RZ ;  /* 0x0000000109047810 */ /* 0x000fe40007f5e0ff */
[----:B------:R-:W-:Y:S02]  /*1080*/  IADD3.X R10, R11, ~UR5, RZ, P1, !PT ;  /* 0x800000050b0a7c10 */ /* 0x000fe40008ffe4ff */
[----:B------:R-:W-:Y:S01]  /*1090*/  SEL R8, R8, R7, P0 ;  /* 0x0000000708087207 */ /* 0x000fe20000000000 */
[----:B------:R-:W-:Y:S01]  /*10a0*/  IMAD.X R6, RZ, RZ, R3, P2 ;  /* 0x000000ffff067224 */ /* 0x000fe200010e0603 */
[----:B------:R-:W-:-:S02]  /*10b0*/  SEL R10, R10, R11, P0 ;  /* 0x0000000b0a0a7207 */ /* 0x000fc40000000000 */
[----:B------:R-:W-:Y:S02]  /*10c0*/  SEL R7, R4, R9, P0 ;  /* 0x0000000904077207 */ /* 0x000fe40000000000 */
[----:B------:R-:W-:Y:S02]  /*10d0*/  ISETP.GE.U32.AND P1, PT, R8, UR4, PT ;  /* 0x0000000408007c0c */ /* 0x000fe4000bf26070 */
[----:B------:R-:W-:Y:S02]  /*10e0*/  SEL R4, R6, R3, P0 ;  /* 0x0000000306047207 */ /* 0x000fe40000000000 */
[----:B------:R-:W-:Y:S02]  /*10f0*/  IADD3 R6, P2, R7, 0x1, RZ ;  /* 0x0000000107067810 */ /* 0x000fe40007f5e0ff */
[----:B------:R-:W-:Y:S02]  /*1100*/  ISETP.GE.U32.AND.EX P0, PT, R10, UR5, PT, P1 ;  /* 0x000000050a007c0c */ /* 0x000fe4000bf06110 */
[----:B------:R-:W-:-:S02]  /*1110*/  IADD3.X R9, RZ, R4, RZ, P2, !PT ;  /* 0x00000004ff097210 */ /* 0x000fc400017fe4ff */
[----:B------:R-:W-:Y:S02]  /*1120*/  SEL R6, R6, R7, P0 ;  /* 0x0000000706067207 */ /* 0x000fe40000000000 */
[----:B------:R-:W-:Y:S02]  /*1130*/  LOP3.LUT R7, R5, UR49, RZ, 0x3c, !PT ;  /* 0x0000003105077c12 */ /* 0x000fe4000f8e3cff */
[----:B------:R-:W-:Y:S02]  /*1140*/  SEL R9, R9, R4, P0 ;  /* 0x0000000409097207 */ /* 0x000fe40000000000 */
[-C--:B------:R-:W-:Y:S02]  /*1150*/  IADD3 R3, P2, RZ, -R6.reuse, RZ ;  /* 0x80000006ff037210 */ /* 0x080fe40007f5e0ff */
[----:B------:R-:W-:Y:S02]  /*1160*/  ISETP.GE.AND P1, PT, R7, RZ, PT ;  /* 0x000000ff0700720c */ /* 0x000fe40003f26270 */
[----:B------:R-:W-:Y:S01]  /*1170*/  ISETP.NE.U32.AND P0, PT, RZ, UR48, PT ;  /* 0x00000030ff007c0c */ /* 0x000fe2000bf05070 */
[----:B------:R-:W-:Y:S01]  /*1180*/  IMAD.X R4, RZ, RZ, ~R9, P2 ;  /* 0x000000ffff047224 */ /* 0x000fe200010e0e09 */
[----:B------:R-:W-:Y:S01]  /*1190*/  SEL R6, R3, R6, !P1 ;  /* 0x0000000603067207 */ /* 0x000fe20004800000 */
[----:B------:R-:W-:Y:S01]  /*11a0*/  HFMA2.MMA R3, -RZ, RZ, 0, 0 ;  /* 0x00000000ff037435 */ /* 0x000fe200000001ff */
[----:B------:R-:W-:-:S02]  /*11b0*/  ISETP.NE.AND.EX P0, PT, RZ, UR49, PT, P0 ;  /* 0x00000031ff007c0c */ /* 0x000fc4000bf05300 */
[----:B------:R-:W-:Y:S02]  /*11c0*/  SEL R9, R4, R9, !P1 ;  /* 0x0000000904097207 */ /* 0x000fe40004800000 */
[----:B------:R-:W-:Y:S02]  /*11d0*/  SEL R6, R6, 0xffffffff, P0 ;  /* 0xffffffff06067807 */ /* 0x000fe40000000000 */
[----:B------:R-:W-:Y:S01]  /*11e0*/  SEL R9, R9, 0xffffffff, P0 ;  /* 0xffffffff09097807 */ /* 0x000fe20000000000 */
[----:B------:R-:W-:Y:S06]  /*11f0*/  RET.REL.NODEC R2 `(_ZN2at6native38_GLOBAL__N__9a469cfd_6_RNN_cu_eca79a6d6kernel17gru_cell_backwardIN3c108BFloat16EflLi1EEEvNS_4cuda6detail10TensorInfoIT_T1_EESB_SB_SB_SB_SA_SA_) ;  /* 0xffffffec02807950 */ /* 0x000fec0003c3ffff */
.L_x_50:
        /* <DEDUP_REMOVED lines=16> */
.L_x_1246:


//--------------------- .text._ZN2at6native38_GLOBAL__N__9a469cfd_6_RNN_cu_eca79a6d6kernel17gru_cell_backwardIN3c108BFloat16EfiLi2EEEvNS_4cuda6detail10TensorInfoIT_T1_EESB_SB_SB_SB_SA_SA_ --------------------------
	.section	.text._ZN2at6native38_GLOBAL__N__9a469cfd_6_RNN_cu_eca79a6d6kernel17gru_cell_backwardIN3c108BFloat16EfiLi2EEEvNS_4cuda6detail10TensorInfoIT_T1_EESB_SB_SB_SB_SA_SA_,"ax",@progbits
	.align	128
.text._ZN2at6native38_GLOBAL__N__9a469cfd_6_RNN_cu_eca79a6d6kernel17gru_cell_backwardIN3c108BFloat16EfiLi2EEEvNS_4cuda6detail10TensorInfoIT_T1_EESB_SB_SB_SB_SA_SA_:
        .type           _ZN2at6native38_GLOBAL__N__9a469cfd_6_RNN_cu_eca79a6d6kernel17gru_cell_backwardIN3c108BFloat16EfiLi2EEEvNS_4cuda6detail10TensorInfoIT_T1_EESB_SB_SB_SB_SA_SA_,@function
        .size           _ZN2at6native38_GLOBAL__N__9a469cfd_6_RNN_cu_eca79a6d6kernel17gru_cell_backwardIN3c108BFloat16EfiLi2EEEvNS_4cuda6detail10TensorInfoIT_T1_EESB_SB_SB_SB_SA_SA_,(.L_x_1248 - _ZN2at6native38_GLOBAL__N__9a469cfd_6_RNN_cu_eca79a6d6kernel17gru_cell_backwardIN3c108BFloat16EfiLi2EEEvNS_4cuda6detail10TensorInfoIT_T1_EESB_SB_SB_SB_SA_SA_)
        .other          _ZN2at6native38_GLOBAL__N__9a469cfd_6_RNN_cu_eca79a6d6kernel17gru_cell_backwardIN3c108BFloat16EfiLi2EEEvNS_4cuda6detail10TensorInfoIT_T1_EESB_SB_SB_SB_SA_SA_,@"STO_CUDA_ENTRY STV_DEFAULT"
_ZN2at6native38_GLOBAL__N__9a469cfd_6_RNN_cu_eca79a6d6kernel17gru_cell_backwardIN3c108BFloat16EfiLi2EEEvNS_4cuda6detail10TensorInfoIT_T1_EESB_SB_SB_SB_SA_SA_:
[----:B------:R-:W-:Y:S01]  /*0000*/  LDC R1, c[0x0][0x28] ;  /* 0x00000a00ff017b82 */ /* 0x000fe20000000800 */
[----:B------:R-:W0:Y:S01]  /*0010*/  S2R R6, SR_CTAID.X ;  /* 0x0000000000067919 */ /* 0x000e220000002500 */
[----:B------:R-:W-:Y:S01]  /*0020*/  ULDC UR4, c[0x0][0x0] ;  /* 0x0000000000047ab9 */ /* 0x000fe20000000800 */
[----:B------:R-:W-:Y:S01]  /*0030*/  ULDC UR5, c[0x0][0x64c] ;  /* 0x0001930000057ab9 */ /* 0x000fe20000000800 */
[----:B------:R-:W0:Y:S02]  /*0040*/  S2R R3, SR_TID.X ;  /* 0x0000000000037919 */ /* 0x000e240000002100 */
[----:B0-----:R-:W-:-:S05]  /*0050*/  IMAD R6, R6, UR4, R3 ;  /* 0x0000000406067c24 */ /* 0x001fca000f8e0203 */
[----:B------:R-:W-:-:S13]  /*0060*/  ISETP.GE.AND P0, PT, R6, UR5, PT ;  /* 0x0000000506007c0c */ /* 0x000fda000bf06270 */
[----:B------:R-:W-:Y:S05]  /*0070*/  @P0 EXIT ;  /* 0x000000000000094d */ /* 0x000fea0003800000 */
[----:B------:R-:W0:Y:S01]  /*0080*/  LDC R7, c[0x0][0x648] ;  /* 0x00019200ff077b82 */ /* 0x000e220000000800 */
[----:B------:R-:W-:Y:S01]  /*0090*/  BSSY B0, `(.L_x_51) ;  /* 0x000018b000007945 */ /* 0x000fe20003800000 */
[----:B------:R-:W-:Y:S01]  /*00a0*/  ULDC UR5, c[0x0][0xc] ;  /* 0x0000030000057ab9 */ /* 0x000fe20000000800 */
[----:B------:R-:W-:Y:S01]  /*00b0*/  ULDC UR8, c[0x0][0x4a4] ;  /* 0x0001290000087ab9 */ /* 0x000fe20000000800 */
[----:B------:R-:W-:Y:S01]  /*00c0*/  UIMAD UR4, UR4, UR5, URZ ;  /* 0x00000005040472a4 */ /* 0x000fe2000f8e023f */
[----:B------:R-:W-:Y:S01]  /*00d0*/  ISETP.NE.AND P0, PT, RZ, UR8, PT ;  /* 0x00000008ff007c0c */ /* 0x000fe2000bf05270 */
        /* <DEDUP_REMOVED lines=11> */
[----:B0-----:R-:W-:-:S04]  /*0190*/  IABS R0, R7 ;  /* 0x0000000700007213 */ /* 0x001fc80000000000 */
[----:B------:R-:W0:Y:S08]  /*01a0*/  I2F.RP R4, R0 ;  /* 0x0000000000047306 */ /* 0x000e300000209400 */
[----:B0-----:R-:W0:Y:S02]  /*01b0*/  MUFU.RCP R4, R4 ;  /* 0x0000000400047308 */ /* 0x001e240000001000 */
[----:B0-----:R-:W-:-:S02]  /*01c0*/  IADD3 R2, R4, 0xffffffe, RZ ;  /* 0x0ffffffe04027810 */ /* 0x001fc40007ffe0ff */
[----:B------:R-:W-:Y:S01]  /*01d0*/  LOP3.LUT R4, RZ, UR8, RZ, 0x33, !PT ;  /* 0x00000008ff047c12 */ /* 0x000fe2000f8e33ff */
[----:B------:R-:W-:-:S03]  /*01e0*/  ULDC UR8, c[0x0][0x508] ;  /* 0x0001420000087ab9 */ /* 0x000fc60000000800 */
[----:B------:R0:W1:Y:S02]  /*01f0*/  F2I.FTZ.U32.TRUNC.NTZ R3, R2 ;  /* 0x0000000200037305 */ /* 0x000064000021f000 */
[----:B0-----:R-:W-:Y:S01]  /*0200*/  HFMA2.MMA R2, -RZ, RZ, 0, 0 ;  /* 0x00000000ff027435 */ /* 0x001fe200000001ff */
[----:B-1----:R-:W-:-:S04]  /*0210*/  IMAD.MOV R5, RZ, RZ, -R3 ;  /* 0x000000ffff057224 */ /* 0x002fc800078e0a03 */
[----:B------:R-:W-:-:S05]  /*0220*/  IMAD R5, R5, R0, RZ ;  /* 0x0000000005057224 */ /* 0x000fca00078e02ff */
[----:B------:R-:W-:-:S04]  /*0230*/  IMAD.HI.U32 R3, R3, R5, R2 ;  /* 0x0000000503037227 */ /* 0x000fc800078e0002 */
[C---:B------:R-:W-:Y:S02]  /*0240*/  IMAD R5, R7.reuse, 0x5, RZ ;  /* 0x0000000507057824 */ /* 0x040fe400078e02ff */
[----:B------:R-:W-:-:S07]  /*0250*/  IMAD R2, R7, 0x3, RZ ;  /* 0x0000000307027824 */ /* 0x000fce00078e02ff */
.L_x_52:
[----:B------:R-:W0:Y:S01]  /*0260*/  LDC R13, c[0x0][0x648] ;  /* 0x00019200ff0d7b82 */ /* 0x000e220000000800 */
[----:B------:R-:W-:-:S05]  /*0270*/  IABS R24, R6 ;  /* 0x0000000600187213 */ /* 0x000fca0000000000 */
[----:B------:R-:W-:Y:S02]  /*0280*/  IMAD.HI.U32 R10, R3, R24, RZ ;  /* 0x00000018030a7227 */ /* 0x000fe400078e00ff */
[----:B------:R-:W1:Y:S02]  /*0290*/  LDC R20, c[0x0][0x57c] ;  /* 0x00015f00ff147b82 */ /* 0x000e640000000800 */
[----:B------:R-:W-:Y:S01]  /*02a0*/  IMAD.MOV R7, RZ, RZ, -R10 ;  /* 0x000000ffff077224 */ /* 0x000fe200078e0a0a */
[----:B0-----:R-:W-:-:S05]  /*02b0*/  IABS R8, R13 ;  /* 0x0000000d00087213 */ /* 0x001fca0000000000 */
[----:B------:R-:W-:Y:S01]  /*02c0*/  IMAD R7, R8, R7, R24 ;  /* 0x0000000708077224 */ /* 0x000fe200078e0218 */
[----:B-1----:R-:W-:-:S04]  /*02d0*/  IABS R14, R20 ;  /* 0x00000014000e7213 */ /* 0x002fc80000000000 */
[----:B------:R-:W-:Y:S01]  /*02e0*/  ISETP.GT.U32.AND P2, PT, R0, R7, PT ;  /* 0x000000070000720c */ /* 0x000fe20003f44070 */
[----:B------:R-:W0:-:S12]  /*02f0*/  I2F.RP R11, R14 ;  /* 0x0000000e000b7306 */ /* 0x000e180000209400 */
[----:B------:R-:W-:Y:S01]  /*0300*/  @!P2 IADD3 R7, R7, -R8, RZ ;  /* 0x800000080707a210 */ /* 0x000fe20007ffe0ff */
[----:B------:R-:W-:Y:S01]  /*0310*/  @!P2 VIADD R10, R10, 0x1 ;  /* 0x000000010a0aa836 */ /* 0x000fe20000000000 */
[----:B------:R-:W-:Y:S01]  /*0320*/  ISETP.NE.AND P2, PT, R13, RZ, PT ;  /* 0x000000ff0d00720c */ /* 0x000fe20003f45270 */
[----:B0-----:R-:W0:Y:S01]  /*0330*/  MUFU.RCP R11, R11 ;  /* 0x0000000b000b7308 */ /* 0x001e220000001000 */
[----:B------:R-:W-:Y:S02]  /*0340*/  ISETP.GE.U32.AND P1, PT, R7, R0, PT ;  /* 0x000000000700720c */ /* 0x000fe40003f26070 */
[----:B------:R-:W-:-:S04]  /*0350*/  LOP3.LUT R7, R6, R13, RZ, 0x3c, !PT ;  /* 0x0000000d06077212 */ /* 0x000fc800078e3cff */
[----:B------:R-:W-:-:S07]  /*0360*/  ISETP.GE.AND P3, PT, R7, RZ, PT ;  /* 0x000000ff0700720c */ /* 0x000fce0003f66270 */
[----:B------:R-:W-:Y:S01]  /*0370*/  @P1 IADD3 R10, R10, 0x1, RZ ;  /* 0x000000010a0a1810 */ /* 0x000fe20007ffe0ff */
[----:B0-----:R-:W-:-:S05]  /*0380*/  VIADD R8, R11, 0xffffffe ;  /* 0x0ffffffe0b087836 */ /* 0x001fca0000000000 */
[----:B------:R-:W-:Y:S01]  /*0390*/  @!P3 IADD3 R10, -R10, RZ, RZ ;  /* 0x000000ff0a0ab210 */ /* 0x000fe20007ffe1ff */
[----:B------:R0:W1:Y:S01]  /*03a0*/  F2I.FTZ.U32.TRUNC.NTZ R9, R8 ;  /* 0x0000000800097305 */ /* 0x000062000021f000 */
[----:B------:R-:W-:-:S05]  /*03b0*/  @!P2 LOP3.LUT R10, RZ, R13, RZ, 0x33, !PT ;  /* 0x0000000dff0aa212 */ /* 0x000fca00078e33ff */
[----:B------:R-:W-:Y:S01]  /*03c0*/  IMAD.MOV R23, RZ, RZ, -R10 ;  /* 0x000000ffff177224 */ /* 0x000fe200078e0a0a */
[----:B0-----:R-:W-:-:S03]  /*03d0*/  MOV R8, RZ ;  /* 0x000000ff00087202 */ /* 0x001fc60000000f00 */
[----:B------:R-:W-:-:S04]  /*03e0*/  IMAD R23, R13, R23, R6 ;  /* 0x000000170d177224 */ /* 0x000fc800078e0206 */
[-CC-:B------:R-:W-:Y:S01]  /*03f0*/  IMAD R11, R5, R10.reuse, R23.reuse ;  /* 0x0000000a050b7224 */ /* 0x180fe200078e0217 */
[----:B-1----:R-:W-:Y:S01]  /*0400*/  IADD3 R7, RZ, -R9, RZ ;  /* 0x80000009ff077210 */ /* 0x002fe20007ffe0ff */
[----:B------:R-:W-:Y:S02]  /*0410*/  IMAD R10, R2, R10, R23 ;  /* 0x0000000a020a7224 */ /* 0x000fe400078e0217 */
[--C-:B------:R-:W-:Y:S01]  /*0420*/  IMAD.IADD R21, R11, 0x1, R13.reuse ;  /* 0x000000010b157824 */ /* 0x100fe200078e020d */
[----:B------:R-:W-:Y:S01]  /*0430*/  IABS R15, R11 ;  /* 0x0000000b000f7213 */ /* 0x000fe20000000000 */
[----:B------:R-:W-:Y:S02]  /*0440*/  IMAD R7, R7, R14, RZ ;  /* 0x0000000e07077224 */ /* 0x000fe400078e02ff */
[----:B------:R-:W-:Y:S01]  /*0450*/  IMAD.IADD R27, R21, 0x1, R13 ;  /* 0x00000001151b7824 */ /* 0x000fe200078e020d */
[----:B------:R-:W-:Y:S01]  /*0460*/  IABS R16, R21 ;  /* 0x0000001500107213 */ /* 0x000fe20000000000 */
[----:B------:R-:W-:-:S03]  /*0470*/  IMAD.HI.U32 R12, R9, R7, R8 ;  /* 0x00000007090c7227 */ /* 0x000fc600078e0008 */
[----:B------:R-:W-:Y:S01]  /*0480*/  MOV R9, R16 ;  /* 0x0000001000097202 */ /* 0x000fe20000000f00 */
[----:B------:R-:W-:Y:S01]  /*0490*/  IMAD.MOV.U32 R7, RZ, RZ, R15 ;  /* 0x000000ffff077224 */ /* 0x000fe200078e000f */
[----:B------:R-:W-:Y:S02]  /*04a0*/  IABS R25, R27 ;  /* 0x0000001b00197213 */ /* 0x000fe40000000000 */
[----:B------:R-:W-:Y:S01]  /*04b0*/  IADD3 R19, R27, R13, RZ ;  /* 0x0000000d1b137210 */ /* 0x000fe20007ffe0ff */
[----:B------:R-:W-:-:S03]  /*04c0*/  IMAD.HI.U32 R15, R12, R9, RZ ;  /* 0x000000090c0f7227 */ /* 0x000fc600078e00ff */
[----:B------:R-:W-:Y:S01]  /*04d0*/  IABS R29, R19 ;  /* 0x00000013001d7213 */ /* 0x000fe20000000000 */
[----:B------:R-:W-:Y:S01]  /*04e0*/  IMAD.HI.U32 R16, R12, R7, RZ ;  /* 0x000000070c107227 */ /* 0x000fe200078e00ff */
[----:B------:R-:W-:-:S03]  /*04f0*/  IADD3 R17, -R15, RZ, RZ ;  /* 0x000000ff0f117210 */ /* 0x000fc60007ffe1ff */
[----:B------:R-:W-:Y:S02]  /*0500*/  IMAD.MOV R8, RZ, RZ, -R16 ;  /* 0x000000ffff087224 */ /* 0x000fe400078e0a10 */
[C---:B------:R-:W-:Y:S02]  /*0510*/  IMAD R9, R14.reuse, R17, R9 ;  /* 0x000000110e097224 */ /* 0x040fe400078e0209 */
[C---:B------:R-:W-:Y:S01]  /*0520*/  IMAD R7, R14.reuse, R8, R7 ;  /* 0x000000080e077224 */ /* 0x040fe200078e0207 */
[----:B------:R-:W-:Y:S02]  /*0530*/  LOP3.LUT R8, R11, R20, RZ, 0x3c, !PT ;  /* 0x000000140b087212 */ /* 0x000fe400078e3cff */
[C---:B------:R-:W-:Y:S02]  /*0540*/  ISETP.GT.U32.AND P5, PT, R14.reuse, R9, PT ;  /* 0x000000090e00720c */ /* 0x040fe40003fa4070 */
[----:B------:R-:W-:Y:S02]  /*0550*/  ISETP.GT.U32.AND P2, PT, R14, R7, PT ;  /* 0x000000070e00720c */ /* 0x000fe40003f44070 */
[----:B------:R-:W-:-:S02]  /*0560*/  ISETP.GE.AND P4, PT, R8, RZ, PT ;  /* 0x000000ff0800720c */ /* 0x000fc40003f86270 */
[----:B------:R-:W-:-:S04]  /*0570*/  LOP3.LUT R8, R21, R20, RZ, 0x3c, !PT ;  /* 0x0000001415087212 */ /* 0x000fc800078e3cff */
[----:B------:R-:W-:Y:S01]  /*0580*/  ISETP.GE.AND P1, PT, R8, RZ, PT ;  /* 0x000000ff0800720c */ /* 0x000fe20003f26270 */
[----:B------:R-:W-:-:S04]  /*0590*/  IMAD.HI.U32 R8, R12, R29, RZ ;  /* 0x0000001d0c087227 */ /* 0x000fc800078e00ff */
[----:B------:R-:W-:Y:S01]  /*05a0*/  @!P5 IMAD.IADD R9, R9, 0x1, -R14 ;  /* 0x000000010909d824 */ /* 0x000fe200078e0a0e */
[-C--:B------:R-:W-:Y:S01]  /*05b0*/  @!P2 IADD3 R7, R7, -R14.reuse, RZ ;  /* 0x8000000e0707a210 */ /* 0x080fe20007ffe0ff */
[----:B------:R-:W-:Y:S02]  /*05c0*/  @!P2 VIADD R16, R16, 0x1 ;  /* 0x000000011010a836 */ /* 0x000fe40000000000 */
[----:B------:R-:W-:Y:S01]  /*05d0*/  @!P5 VIADD R15, R15, 0x1 ;  /* 0x000000010f0fd836 */ /* 0x000fe20000000000 */
[-C--:B------:R-:W-:Y:S01]  /*05e0*/  ISETP.GE.U32.AND P6, PT, R9, R14.reuse, PT ;  /* 0x0000000e0900720c */ /* 0x080fe20003fc6070 */
[----:B------:R-:W-:Y:S01]  /*05f0*/  IMAD.HI.U32 R9, R12, R25, RZ ;  /* 0x000000190c097227 */ /* 0x000fe200078e00ff */
[----:B------:R-:W-:-:S03]  /*0600*/  ISETP.GE.U32.AND P3, PT, R7, R14, PT ;  /* 0x0000000e0700720c */ /* 0x000fc60003f66070 */
[----:B------:R-:W-:Y:S01]  /*0610*/  IMAD.IADD R7, R19, 0x1, R13 ;  /* 0x0000000113077824 */ /* 0x000fe200078e020d */
[----:B------:R-:W-:-:S04]  /*0620*/  IADD3 R18, -R9, RZ, RZ ;  /* 0x000000ff09127210 */ /* 0x000fc80007ffe1ff */
[----:B------:R-:W-:Y:S01]  /*0630*/  IABS R17, R7 ;  /* 0x0000000700117213 */ /* 0x000fe20000000000 */
[----:B------:R-:W-:Y:S02]  /*0640*/  IMAD R25, R14, R18, R25 ;  /* 0x000000120e197224 */ /* 0x000fe400078e0219 */
[----:B------:R-:W-:Y:S02]  /*0650*/  IMAD.MOV R18, RZ, RZ, -R8 ;  /* 0x000000ffff127224 */ /* 0x000fe400078e0a08 */
[----:B------:R-:W-:Y:S01]  /*0660*/  IMAD.HI.U32 R12, R12, R17, RZ ;  /* 0x000000110c0c7227 */ /* 0x000fe200078e00ff */
[----:B------:R-:W-:Y:S02]  /*0670*/  @P3 IADD3 R16, R16, 0x1, RZ ;  /* 0x0000000110103810 */ /* 0x000fe40007ffe0ff */
[C---:B------:R-:W-:Y:S01]  /*0680*/  ISETP.GT.U32.AND P2, PT, R14.reuse, R25, PT ;  /* 0x000000190e00720c */ /* 0x040fe20003f44070 */
[----:B------:R-:W-:Y:S01]  /*0690*/  IMAD R18, R14, R18, R29 ;  /* 0x000000120e127224 */ /* 0x000fe200078e021d */
[----:B------:R-:W-:Y:S01]  /*06a0*/  IADD3 R29, -R12, RZ, RZ ;  /* 0x000000ff0c1d7210 */ /* 0x000fe20007ffe1ff */
[----:B------:R-:W-:Y:S01]  /*06b0*/  @P6 VIADD R15, R15, 0x1 ;  /* 0x000000010f0f6836 */ /* 0x000fe20000000000 */
[----:B------:R-:W-:-:S02]  /*06c0*/  @!P4 IADD3 R16, -R16, RZ, RZ ;  /* 0x000000ff1010c210 */ /* 0x000fc40007ffe1ff */
[C---:B------:R-:W-:Y:S01]  /*06d0*/  ISETP.GT.U32.AND P3, PT, R14.reuse, R18, PT ;  /* 0x000000120e00720c */ /* 0x040fe20003f64070 */
[C---:B------:R-:W-:Y:S01]  /*06e0*/  IMAD R29, R14.reuse, R29, R17 ;  /* 0x0000001d0e1d7224 */ /* 0x040fe200078e0211 */
[----:B------:R-:W-:Y:S01]  /*06f0*/  MOV R22, R15 ;  /* 0x0000000f00167202 */ /* 0x000fe20000000f00 */
[----:B------:R-:W0:Y:S01]  /*0700*/  LDC R17, c[0x0][0x3cc] ;  /* 0x0000f300ff117b82 */ /* 0x000e220000000800 */
[----:B------:R-:W-:Y:S02]  /*0710*/  LOP3.LUT R15, RZ, R20, RZ, 0x33, !PT ;  /* 0x00000014ff0f7212 */ /* 0x000fe400078e33ff */
[----:B------:R-:W-:Y:S01]  /*0720*/  ISETP.GT.U32.AND P4, PT, R14, R29, PT ;  /* 0x0000001d0e00720c */ /* 0x000fe20003f84070 */
[----:B------:R-:W-:Y:S01]  /*0730*/  @!P2 IMAD.IADD R25, R25, 0x1, -R14 ;  /* 0x000000011919a824 */ /* 0x000fe200078e0a0e */
[----:B------:R-:W-:Y:S01]  /*0740*/  @!P1 IADD3 R22, -R22, RZ, RZ ;  /* 0x000000ff16169210 */ /* 0x000fe20007ffe1ff */
[----:B------:R-:W-:-:S03]  /*0750*/  @!P2 VIADD R9, R9, 0x1 ;  /* 0x000000010909a836 */ /* 0x000fc60000000000 */
[-C--:B------:R-:W-:Y:S01]  /*0760*/  ISETP.GE.U32.AND P5, PT, R25, R14.reuse, PT ;  /* 0x0000000e1900720c */ /* 0x080fe20003fa6070 */
[----:B------:R-:W-:Y:S01]  /*0770*/  @!P3 VIADD R8, R8, 0x1 ;  /* 0x000000010808b836 */ /* 0x000fe20000000000 */
[----:B------:R-:W-:-:S04]  /*0780*/  @!P3 IADD3 R18, R18, -R14, RZ ;  /* 0x8000000e1212b210 */ /* 0x000fc80007ffe0ff */
[----:B------:R-:W-:Y:S01]  /*0790*/  ISETP.GE.U32.AND P6, PT, R18, R14, PT ;  /* 0x0000000e1200720c */ /* 0x000fe20003fc6070 */
[----:B------:R-:W-:Y:S02]  /*07a0*/  @!P4 IMAD.IADD R29, R29, 0x1, -R14 ;  /* 0x000000011d1dc824 */ /* 0x000fe400078e0a0e */
[----:B------:R-:W-:-:S03]  /*07b0*/  @!P4 VIADD R12, R12, 0x1 ;  /* 0x000000010c0cc836 */ /* 0x000fc60000000000 */
[----:B------:R-:W-:Y:S02]  /*07c0*/  ISETP.GE.U32.AND P1, PT, R29, R14, PT ;  /* 0x0000000e1d00720c */ /* 0x000fe40003f26070 */
[-C--:B------:R-:W-:Y:S02]  /*07d0*/  LOP3.LUT R14, R27, R20.reuse, RZ, 0x3c, !PT ;  /* 0x000000141b0e7212 */ /* 0x080fe400078e3cff */
[----:B0-----:R-:W-:Y:S02]  /*07e0*/  IABS R18, R17 ;  /* 0x0000001100127213 */ /* 0x001fe40000000000 */
[----:B------:R-:W-:Y:S02]  /*07f0*/  ISETP.GE.AND P2, PT, R14, RZ, PT ;  /* 0x000000ff0e00720c */ /* 0x000fe40003f46270 */
[----:B------:R-:W0:Y:S01]  /*0800*/  I2F.RP R26, R18 ;  /* 0x00000012001a7306 */ /* 0x000e220000209400 */
[----:B------:R-:W-:Y:S02]  /*0810*/  @P5 IADD3 R9, R9, 0x1, RZ ;  /* 0x0000000109095810 */ /* 0x000fe40007ffe0ff */
[----:B------:R-:W-:-:S02]  /*0820*/  LOP3.LUT R14, R19, R20, RZ, 0x3c, !PT ;  /* 0x00000014130e7212 */ /* 0x000fc400078e3cff */
[----:B------:R-:W-:Y:S02]  /*0830*/  ISETP.NE.AND P5, PT, R20, RZ, PT ;  /* 0x000000ff1400720c */ /* 0x000fe40003fa5270 */
[----:B------:R-:W-:Y:S02]  /*0840*/  ISETP.GE.AND P3, PT, R14, RZ, PT ;  /* 0x000000ff0e00720c */ /* 0x000fe40003f66270 */
[----:B------:R-:W-:Y:S02]  /*0850*/  SEL R14, R15, R16, !P5 ;  /* 0x000000100f0e7207 */ /* 0x000fe40006800000 */
[----:B------:R-:W-:Y:S02]  /*0860*/  LOP3.LUT R16, R7, R20, RZ, 0x3c, !PT ;  /* 0x0000001407107212 */ /* 0x000fe400078e3cff */
[----:B------:R-:W-:Y:S01]  /*0870*/  @P6 IADD3 R8, R8, 0x1, RZ ;  /* 0x0000000108086810 */ /* 0x000fe20007ffe0ff */
[----:B0-----:R-:W0:Y:S01]  /*0880*/  MUFU.RCP R26, R26 ;  /* 0x0000001a001a7308 */ /* 0x001e220000001000 */
[----:B------:R-:W-:Y:S01]  /*0890*/  ISETP.GE.AND P6, PT, R16, RZ, PT ;  /* 0x000000ff1000720c */ /* 0x000fe20003fc6270 */
[----:B------:R-:W-:Y:S01]  /*08a0*/  IMAD.MOV R16, RZ, RZ, -R14 ;  /* 0x000000ffff107224 */ /* 0x000fe200078e0a0e */
[----:B------:R-:W-:-:S02]  /*08b0*/  SEL R25, R15, R22, !P5 ;  /* 0x000000160f197207 */ /* 0x000fc40006800000 */
[----:B------:R-:W-:Y:S01]  /*08c0*/  @P1 IADD3 R12, R12, 0x1, RZ ;  /* 0x000000010c0c1810 */ /* 0x000fe20007ffe0ff */
[----:B------:R-:W-:Y:S01]  /*08d0*/  IMAD R11, R20, R16, R11 ;  /* 0x00000010140b7224 */ /* 0x000fe200078e020b */
[----:B------:R-:W-:Y:S02]  /*08e0*/  MOV R16, R9 ;  /* 0x0000000900107202 */ /* 0x000fe40000000f00 */
[----:B------:R-:W-:Y:S02]  /*08f0*/  IADD3 R22, -R25, RZ, RZ ;  /* 0x000000ff19167210 */ /* 0x000fe40007ffe1ff */
[----:B------:R-:W-:Y:S01]  /*0900*/  @!P3 IADD3 R8, -R8, RZ, RZ ;  /* 0x000000ff0808b210 */ /* 0x000fe20007ffe1ff */
[----:B------:R-:W-:Y:S02]  /*0910*/  @!P2 IMAD.MOV R16, RZ, RZ, -R16 ;  /* 0x000000ffff10a224 */ /* 0x000fe400078e0a10 */
[----:B------:R-:W-:Y:S01]  /*0920*/  IMAD R22, R20, R22, R21 ;  /* 0x0000001614167224 */ /* 0x000fe200078e0215 */
[C---:B------:R-:W-:Y:S01]  /*0930*/  SEL R29, R15.reuse, R8, !P5 ;  /* 0x000000080f1d7207 */ /* 0x040fe20006800000 */
[----:B------:R-:W-:Y:S01]  /*0940*/  @!P6 IMAD.MOV R12, RZ, RZ, -R12 ;  /* 0x000000ffff0ce224 */ /* 0x000fe200078e0a0c */
[----:B------:R-:W-:Y:S01]  /*0950*/  SEL R21, R15, R16, !P5 ;  /* 0x000000100f157207 */ /* 0x000fe20006800000 */
[----:B0-----:R-:W-:-:S02]  /*0960*/  VIADD R9, R26, 0xffffffe ;  /* 0x0ffffffe1a097836 */ /* 0x001fc40000000000 */
[----:B------:R-:W-:Y:S01]  /*0970*/  IMAD.MOV R8, RZ, RZ, -R29 ;  /* 0x000000ffff087224 */ /* 0x000fe200078e0a1d */
[----:B------:R-:W-:Y:S01]  /*0980*/  IADD3 R16, -R21, RZ, RZ ;  /* 0x000000ff15107210 */ /* 0x000fe20007ffe1ff */
[----:B------:R-:W-:Y:S01]  /*0990*/  IMAD R22, R22, UR9, RZ ;  /* 0x0000000916167c24 */ /* 0x000fe2000f8e02ff */
[----:B------:R-:W-:Y:S01]  /*09a0*/  SEL R15, R15, R12, !P5 ;  /* 0x0000000c0f0f7207 */ /* 0x000fe20006800000 */
[----:B------:R-:W0:Y:S01]  /*09b0*/  F2I.FTZ.U32.TRUNC.NTZ R9, R9 ;  /* 0x0000000900097305 */ /* 0x000e22000021f000 */
[C---:B------:R-:W-:Y:S02]  /*09c0*/  IMAD R19, R20.reuse, R8, R19 ;  /* 0x0000000814137224 */ /* 0x040fe400078e0213 */
[----:B------:R-:W-:Y:S02]  /*09d0*/  IMAD R12, R20, R16, R27 ;  /* 0x00000010140c7224 */ /* 0x000fe400078e021b */
[----:B------:R-:W-:Y:S02]  /*09e0*/  IMAD.MOV R8, RZ, RZ, -R15 ;  /* 0x000000ffff087224 */ /* 0x000fe400078e0a0f */
[----:B------:R-:W-:-:S02]  /*09f0*/  IMAD R25, R25, UR10, R22 ;  /* 0x0000000a19197c24 */ /* 0x000fc4000f8e0216 */
[----:B------:R-:W-:Y:S01]  /*0a00*/  IMAD R20, R20, R8, R7 ;  /* 0x0000000814147224 */ /* 0x000fe200078e0207 */
[----:B------:R-:W-:-:S03]  /*0a10*/  MOV R8, RZ ;  /* 0x000000ff00087202 */ /* 0x000fc60000000f00 */
[----:B------:R-:W-:Y:S01]  /*0a20*/  IMAD R20, R20, UR9, RZ ;  /* 0x0000000914147c24 */ /* 0x000fe2000f8e02ff */
[----:B0-----:R-:W-:-:S03]  /*0a30*/  IADD3 R27, RZ, -R9, RZ ;  /* 0x80000009ff1b7210 */ /* 0x001fc60007ffe0ff */
[----:B------:R-:W-:Y:S02]  /*0a40*/  IMAD R15, R15, UR10, R20 ;  /* 0x0000000a0f0f7c24 */ /* 0x000fe4000f8e0214 */
[----:B------:R-:W-:-:S04]  /*0a50*/  IMAD R7, R27, R18, RZ ;  /* 0x000000121b077224 */ /* 0x000fc800078e02ff */
[----:B------:R-:W-:Y:S02]  /*0a60*/  IMAD.HI.U32 R9, R9, R7, R8 ;  /* 0x0000000709097227 */ /* 0x000fe400078e0008 */
[----:B------:R-:W0:Y:S04]  /*0a70*/  LDC R7, c[0x0][0x21c] ;  /* 0x00008700ff077b82 */ /* 0x000e280000000800 */
[----:B------:R-:W-:-:S04]  /*0a80*/  IMAD.HI.U32 R27, R9, R24, RZ ;  /* 0x00000018091b7227 */ /* 0x000fc800078e00ff */
[----:B------:R-:W-:-:S04]  /*0a90*/  IMAD.MOV R9, RZ, RZ, -R27 ;  /* 0x000000ffff097224 */ /* 0x000fc800078e0a1b */
[----:B------:R-:W-:-:S05]  /*0aa0*/  IMAD R24, R18, R9, R24 ;  /* 0x0000000912187224 */ /* 0x000fca00078e0218 */
[----:B------:R-:W-:Y:S02]  /*0ab0*/  ISETP.GT.U32.AND P5, PT, R18, R24, PT ;  /* 0x000000181200720c */ /* 0x000fe40003fa4070 */
[----:B0-----:R-:W-:-:S04]  /*0ac0*/  IABS R16, R7 ;  /* 0x0000000700107213 */ /* 0x001fc80000000000 */
[----:B------:R-:W0:Y:S07]  /*0ad0*/  I2F.RP R26, R16 ;  /* 0x00000010001a7306 */ /* 0x000e2e0000209400 */
[----:B------:R-:W-:Y:S02]  /*0ae0*/  @!P5 IMAD.IADD R24, R24, 0x1, -R18 ;  /* 0x000000011818d824 */ /* 0x000fe400078e0a12 */
[----:B------:R-:W-:Y:S01]  /*0af0*/  @!P5 VIADD R27, R27, 0x1 ;  /* 0x000000011b1bd836 */ /* 0x000fe20000000000 */
[----:B------:R-:W-:-:S02]  /*0b00*/  ISETP.NE.AND P5, PT, R17, RZ, PT ;  /* 0x000000ff1100720c */ /* 0x000fc40003fa5270 */
[----:B------:R-:W-:Y:S01]  /*0b10*/  ISETP.GE.U32.AND P3, PT, R24, R18, PT ;  /* 0x000000121800720c */ /* 0x000fe20003f66070 */
[----:B0-----:R-:W0:-:S12]  /*0b20*/  MUFU.RCP R26, R26 ;  /* 0x0000001a001a7308 */ /* 0x001e180000001000 */
[----:B------:R-:W-:Y:S01]  /*0b30*/  @P3 VIADD R27, R27, 0x1 ;  /* 0x000000011b1b3836 */ /* 0x000fe20000000000 */
[----:B0-----:R-:W-:-:S04]  /*0b40*/  IADD3 R8, R26, 0xffffffe, RZ ;  /* 0x0ffffffe1a087810 */ /* 0x001fc80007ffe0ff */
[----:B------:R0:W1:Y:S02]  /*0b50*/  F2I.FTZ.U32.TRUNC.NTZ R9, R8 ;  /* 0x0000000800097305 */ /* 0x000064000021f000 */
[----:B0-----:R-:W-:Y:S01]  /*0b60*/  IMAD.MOV.U32 R8, RZ, RZ, RZ ;  /* 0x000000ffff087224 */ /* 0x001fe200078e00ff */
[----:B-1----:R-:W-:-:S05]  /*0b70*/  IADD3 R18, RZ, -R9, RZ ;  /* 0x80000009ff127210 */ /* 0x002fca0007ffe0ff */
[----:B------:R-:W-:-:S04]  /*0b80*/  IMAD R23, R18, R16, RZ ;  /* 0x0000001012177224 */ /* 0x000fc800078e02ff */
[----:B------:R-:W-:Y:S01]  /*0b90*/  IMAD.HI.U32 R18, R9, R23, R8 ;  /* 0x0000001709127227 */ /* 0x000fe200078e0008 */
[----:B------:R-:W-:-:S03]  /*0ba0*/  IABS R23, R10 ;  /* 0x0000000a00177213 */ /* 0x000fc60000000000 */
[----:B------:R-:W-:Y:S01]  /*0bb0*/  IMAD R9, R11, UR9, RZ ;  /* 0x000000090b097c24 */ /* 0x000fe2000f8e02ff */
[----:B------:R-:W-:Y:S01]  /*0bc0*/  MOV R11, R23 ;  /* 0x00000017000b7202 */ /* 0x000fe20000000f00 */
[----:B------:R-:W-:Y:S02]  /*0bd0*/  IMAD R8, R12, UR9, RZ ;  /* 0x000000090c087c24 */ /* 0x000fe4000f8e02ff */
[----:B------:R-:W-:Y:S02]  /*0be0*/  IMAD.IADD R12, R10, 0x1, R13 ;  /* 0x000000010a0c7824 */ /* 0x000fe400078e020d */
[----:B------:R-:W-:-:S04]  /*0bf0*/  IMAD.HI.U32 R23, R18, R11, RZ ;  /* 0x0000000b12177227 */ /* 0x000fc800078e00ff */
[----:B------:R-:W-:Y:S02]  /*0c00*/  IMAD R21, R21, UR10, R8 ;  /* 0x0000000a15157c24 */ /* 0x000fe4000f8e0208 */
[----:B------:R-:W-:Y:S01]  /*0c10*/  IMAD R8, R19, UR9, RZ ;  /* 0x0000000913087c24 */ /* 0x000fe2000f8e02ff */
[----:B------:R-:W-:Y:S01]  /*0c20*/  IADD3 R19, -R23, RZ, RZ ;  /* 0x000000ff17137210 */ /* 0x000fe20007ffe1ff */
[----:B------:R-:W-:Y:S01]  /*0c30*/  IMAD R14, R14, UR10, R9 ;  /* 0x0000000a0e0e7c24 */ /* 0x000fe2000f8e0209 */
[----:B------:R-:W-:Y:S01]  /*0c40*/  IABS R9, R12 ;  /* 0x0000000c00097213 */ /* 0x000fe20000000000 */
[----:B------:R-:W-:Y:S02]  /*0c50*/  IMAD R29, R29, UR10, R8 ;  /* 0x0000000a1d1d7c24 */ /* 0x000fe4000f8e0208 */
[----:B------:R-:W-:Y:S02]  /*0c60*/  IMAD R8, R16, R19, R11 ;  /* 0x0000001310087224 */ /* 0x000fe400078e020b */
[----:B------:R-:W-:-:S03]  /*0c70*/  IMAD.HI.U32 R19, R18, R9, RZ ;  /* 0x0000000912137227 */ /* 0x000fc600078e00ff */
[----:B------:R-:W-:Y:S01]  /*0c80*/  ISETP.GT.U32.AND P6, PT, R16, R8, PT ;  /* 0x000000081000720c */ /* 0x000fe20003fc4070 */
[----:B------:R-:W-:-:S04]  /*0c90*/  IMAD.MOV R22, RZ, RZ, -R19 ;  /* 0x000000ffff167224 */ /* 0x000fc800078e0a13 */
[----:B------:R-:W-:-:S05]  /*0ca0*/  IMAD R22, R16, R22, R9 ;  /* 0x0000001610167224 */ /* 0x000fca00078e0209 */
[----:B------:R-:W-:-:S03]  /*0cb0*/  ISETP.GT.U32.AND P1, PT, R16, R22, PT ;  /* 0x000000161000720c */ /* 0x000fc60003f24070 */
[----:B------:R-:W-:-:S04]  /*0cc0*/  @!P6 IADD3 R8, R8, -R16, RZ ;  /* 0x800000100808e210 */ /* 0x000fc80007ffe0ff */
[----:B------:R-:W-:Y:S02]  /*0cd0*/  ISETP.GE.U32.AND P2, PT, R8, R16, PT ;  /* 0x000000100800720c */ /* 0x000fe40003f46070 */
[----:B------:R-:W-:-:S04]  /*0ce0*/  LOP3.LUT R8, R6, R17, RZ, 0x3c, !PT ;  /* 0x0000001106087212 */ /* 0x000fc800078e3cff */
[----:B------:R-:W-:Y:S02]  /*0cf0*/  ISETP.GE.AND P4, PT, R8, RZ, PT ;  /* 0x000000ff0800720c */ /* 0x000fe40003f86270 */
[----:B------:R-:W-:Y:S02]  /*0d00*/  IADD3 R8, R12, R13, RZ ;  /* 0x0000000d0c087210 */ /* 0x000fe40007ffe0ff */
[----:B------:R-:W-:Y:S02]  /*0d10*/  @!P1 IADD3 R22, R22, -R16, RZ ;  /* 0x8000001016169210 */ /* 0x000fe40007ffe0ff */
[----:B------:R-:W-:Y:S02]  /*0d20*/  IABS R13, R8 ;  /* 0x00000008000d7213 */ /* 0x000fe40000000000 */
[----:B------:R-:W-:-:S03]  /*0d30*/  ISETP.GE.U32.AND P3, PT, R22, R16, PT ;  /* 0x000000101600720c */ /* 0x000fc60003f66070 */
[----:B------:R-:W-:-:S04]  /*0d40*/  IMAD.HI.U32 R18, R18, R13, RZ ;  /* 0x0000000d12127227 */ /* 0x000fc800078e00ff */
[----:B------:R-:W-:Y:S01]  /*0d50*/  @!P4 IMAD.MOV R27, RZ, RZ, -R27 ;  /* 0x000000ffff1bc224 */ /* 0x000fe200078e0a1b */
[----:B------:R-:W-:-:S04]  /*0d60*/  @!P5 LOP3.LUT R27, RZ, R17, RZ, 0x33, !PT ;  /* 0x00000011ff1bd212 */ /* 0x000fc800078e33ff */
[----:B------:R-:W-:-:S05]  /*0d70*/  IADD3 R22, -R27, RZ, RZ ;  /* 0x000000ff1b167210 */ /* 0x000fca0007ffe1ff */
[----:B------:R-:W-:Y:S02]  /*0d80*/  IMAD R22, R17, R22, R6 ;  /* 0x0000001611167224 */ /* 0x000fe400078e0206 */
[----:B------:R-:W-:Y:S02]  /*0d90*/  IMAD.MOV R17, RZ, RZ, -R18 ;  /* 0x000000ffff117224 */ /* 0x000fe400078e0a12 */
[----:B------:R-:W-:Y:S02]  /*0da0*/  IMAD R22, R22, UR11, RZ ;  /* 0x0000000b16167c24 */ /* 0x000fe4000f8e02ff */
[----:B------:R-:W-:Y:S02]  /*0db0*/  IMAD R17, R16, R17, R13 ;  /* 0x0000001110117224 */ /* 0x000fe400078e020d */
[----:B------:R-:W-:-:S03]  /*0dc0*/  IMAD R27, R27, UR12, R22 ;  /* 0x0000000c1b1b7c24 */ /* 0x000fc6000f8e0216 */
[----:B------:R-:W-:-:S13]  /*0dd0*/  ISETP.GT.U32.AND P4, PT, R16, R17, PT ;  /* 0x000000111000720c */ /* 0x000fda0003f84070 */
[----:B------:R-:W-:-:S04]  /*0de0*/  @!P4 IADD3 R17, R17, -R16, RZ ;  /* 0x800000101111c210 */ /* 0x000fc80007ffe0ff */
[----:B------:R-:W-:Y:S02]  /*0df0*/  ISETP.GE.U32.AND P5, PT, R17, R16, PT ;  /* 0x000000101100720c */ /* 0x000fe40003fa6070 */
[----:B------:R-:W0:Y:S02]  /*0e00*/  LDC.64 R16, c[0x0][0x570] ;  /* 0x00015c00ff107b82 */ /* 0x000e240000000a00 */
[----:B0-----:R-:W-:-:S04]  /*0e10*/  IMAD.WIDE R20, R21, 0x2, R16 ;  /* 0x0000000215147825 */ /* 0x001fc800078e0210 */
[--C-:B------:R-:W-:Y:S01]  /*0e20*/  IMAD.WIDE R24, R25, 0x2, R16.reuse ;  /* 0x0000000219187825 */ /* 0x100fe200078e0210 */
[----:B------:R0:W2:Y:S03]  /*0e30*/  LDG.E.U16 R22, desc[UR6][R20.64] ;  /* 0x0000000614167981 */ /* 0x0000a6000c1e1500 */
[--C-:B------:R-:W-:Y:S02]  /*0e40*/  IMAD.WIDE R28, R29, 0x2, R16.reuse ;  /* 0x000000021d1c7825 */ /* 0x100fe400078e0210 */
[----:B------:R-:W3:Y:S02]  /*0e50*/  LDG.E.U16 R25, desc[UR6][R24.64] ;  /* 0x0000000618197981 */ /* 0x000ee4000c1e1500 */
[----:B0-----:R-:W-:-:S04]  /*0e60*/  IMAD.WIDE R20, R14, 0x2, R16 ;  /* 0x000000020e147825 */ /* 0x001fc800078e0210 */
[----:B------:R-:W-:Y:S01]  /*0e70*/  IMAD.WIDE R16, R15, 0x2, R16 ;  /* 0x000000020f107825 */ /* 0x000fe200078e0210 */
[----:B------:R0:W4:Y:S01]  /*0e80*/  LDG.E.U16 R24, desc[UR6][R28.64] ;  /* 0x000000061c187981 */ /* 0x000122000c1e1500 */
[----:B------:R-:W1:Y:S03]  /*0e90*/  LDC.64 R14, c[0x0][0x3c0] ;  /* 0x0000f000ff0e7b82 */ /* 0x000e660000000a00 */
[----:B------:R5:W4:Y:S04]  /*0ea0*/  LDG.E.U16 R26, desc[UR6][R20.64] ;  /* 0x00000006141a7981 */ /* 0x000b28000c1e1500 */
[----:B------:R5:W4:Y:S01]  /*0eb0*/  LDG.E.U16 R16, desc[UR6][R16.64] ;  /* 0x0000000610107981 */ /* 0x000b22000c1e1500 */
[----:B-1----:R-:W-:-:S06]  /*0ec0*/  IMAD.WIDE R14, R27, 0x2, R14 ;  /* 0x000000021b0e7825 */ /* 0x002fcc00078e020e */
[----:B------:R2:W4:Y:S01]  /*0ed0*/  LDG.E.U16 R15, desc[UR6][R14.64] ;  /* 0x000000060e0f7981 */ /* 0x000522000c1e1500 */
[----:B------:R-:W-:Y:S01]  /*0ee0*/  LOP3.LUT R27, R10, R7, RZ, 0x3c, !PT ;  /* 0x000000070a1b7212 */ /* 0x000fe200078e3cff */
[----:B------:R-:W-:-:S03]  /*0ef0*/  @!P6 VIADD R23, R23, 0x1 ;  /* 0x000000011717e836 */ /* 0x000fc60000000000 */
[----:B------:R-:W-:Y:S02]  /*0f00*/  ISETP.GE.AND P6, PT, R27, RZ, PT ;  /* 0x000000ff1b00720c */ /* 0x000fe40003fc6270 */
[-C--:B------:R-:W-:Y:S02]  /*0f10*/  LOP3.LUT R27, R12, R7.reuse, RZ, 0x3c, !PT ;  /* 0x000000070c1b7212 */ /* 0x080fe400078e3cff */
[----:B------:R-:W-:Y:S02]  /*0f20*/  @P2 IADD3 R23, R23, 0x1, RZ ;  /* 0x0000000117172810 */ /* 0x000fe40007ffe0ff */
[----:B------:R-:W-:Y:S02]  /*0f30*/  ISETP.GE.AND P2, PT, R27, RZ, PT ;  /* 0x000000ff1b00720c */ /* 0x000fe40003f46270 */
[----:B0-----:R-:W-:Y:S01]  /*0f40*/  LOP3.LUT R28, R8, R7, RZ, 0x3c, !PT ;  /* 0x00000007081c7212 */ /* 0x001fe200078e3cff */
[----:B------:R-:W-:Y:S01]  /*0f50*/  IMAD.MOV.U32 R27, RZ, RZ, R23 ;  /* 0x000000ffff1b7224 */ /* 0x000fe200078e0017 */
[----:B------:R-:W-:-:S02]  /*0f60*/  @!P1 IADD3 R19, R19, 0x1, RZ ;  /* 0x0000000113139810 */ /* 0x000fc40007ffe0ff */
[----:B------:R-:W-:Y:S01]  /*0f70*/  ISETP.GE.AND P1, PT, R28, RZ, PT ;  /* 0x000000ff1c00720c */ /* 0x000fe20003f26270 */
[----:B------:R-:W-:Y:S01]  /*0f80*/  @!P6 IMAD.MOV R27, RZ, RZ, -R27 ;  /* 0x000000ffff1be224 */ /* 0x000fe200078e0a1b */
[----:B------:R-:W-:Y:S02]  /*0f90*/  ISETP.NE.AND P6, PT, R7, RZ, PT ;  /* 0x000000ff0700720c */ /* 0x000fe40003fc5270 */
[----:B-----5:R-:W-:-:S04]  /*0fa0*/  LOP3.LUT R21, RZ, R7, RZ, 0x33, !PT ;  /* 0x00000007ff157212 */ /* 0x020fc800078e33ff */
[----:B------:R-:W-:Y:S01]  /*0fb0*/  SEL R17, R21, R27, !P6 ;  /* 0x0000001b15117207 */ /* 0x000fe20007000000 */
[----:B------:R-:W-:-:S05]  /*0fc0*/  @P3 VIADD R19, R19, 0x1 ;  /* 0x0000000113133836 */ /* 0x000fca0000000000 */
[----:B------:R-:W-:-:S04]  /*0fd0*/  @!P2 IADD3 R19, -R19, RZ, RZ ;  /* 0x000000ff1313a210 */ /* 0x000fc80007ffe1ff */
[----:B------:R-:W-:Y:S02]  /*0fe0*/  SEL R19, R21, R19, !P6 ;  /* 0x0000001315137207 */ /* 0x000fe40007000000 */
[----:B------:R-:W-:-:S05]  /*0ff0*/  @!P4 IADD3 R18, R18, 0x1, RZ ;  /* 0x000000011212c810 */ /* 0x000fca0007ffe0ff */
[----:B------:R-:W-:-:S04]  /*1000*/  @P5 VIADD R18, R18, 0x1 ;  /* 0x0000000112125836 */ /* 0x000fc80000000000 */
[----:B------:R-:W-:Y:S02]  /*1010*/  @!P1 IMAD.MOV R18, RZ, RZ, -R18 ;  /* 0x000000ffff129224 */ /* 0x000fe400078e0a12 */
[----:B--2---:R-:W-:Y:S01]  /*1020*/  IMAD.U32 R14, R22, 0x10000, RZ ;  /* 0x00010000160e7824 */ /* 0x004fe200078e00ff */
[----:B---3--:R-:W-:-:S05]  /*1030*/  SHF.L.U32 R20, R25, 0x10, RZ ;  /* 0x0000001019147819 */ /* 0x008fca00000006ff */
[----:B------:R-:W-:Y:S01]  /*1040*/  FADD.FTZ R28, -R20, 1 ;  /* 0x3f800000141c7421 */ /* 0x000fe20000010100 */
[----:B----4-:R-:W-:Y:S02]  /*1050*/  SHF.L.U32 R25, R26, 0x10, RZ ;  /* 0x000000101a197819 */ /* 0x010fe400000006ff */
[----:B------:R-:W-:Y:S01]  /*1060*/  SHF.L.U32 R23, R15, 0x10, RZ ;  /* 0x000000100f177819 */ /* 0x000fe200000006ff */
[----:B------:R-:W-:-:S04]  /*1070*/  FFMA.FTZ R15, -R14, R14, 1 ;  /* 0x3f8000000e0f7423 */ /* 0x000fc8000001010e */
[----:B------:R-:W-:-:S04]  /*1080*/  FMUL.FTZ R22, R23, R28 ;  /* 0x0000001c17167220 */ /* 0x000fc80000410000 */
[----:B------:R-:W-:Y:S01]  /*1090*/  FMUL.FTZ R22, R22, R15 ;  /* 0x0000000f16167220 */ /* 0x000fe20000410000 */
[----:B------:R-:W-:-:S04]  /*10a0*/  IMAD.MOV R15, RZ, RZ, -R17 ;  /* 0x000000ffff0f7224 */ /* 0x000fc800078e0a11 */
[----:B------:R-:W-:-:S04]  /*10b0*/  IMAD R15, R7, R15, R10 ;  /* 0x0000000f070f7224 */ /* 0x000fc800078e020a */
[----:B------:R-:W-:-:S04]  /*10c0*/  IMAD R15, R15, UR13, RZ ;  /* 0x0000000d0f0f7c24 */ /* 0x000fc8000f8e02ff */
[----:B------:R-:W-:Y:S01]  /*10d0*/  IMAD R17, R17, UR14, R15 ;  /* 0x0000000e11117c24 */ /* 0x000fe2000f8e020f */
[----:B------:R-:W-:Y:S01]  /*10e0*/  SHF.L.U32 R15, R24, 0x10, RZ ;  /* 0x00000010180f7819 */ /* 0x000fe200000006ff */
[----:B------:R-:W-:-:S04]  /*10f0*/  IMAD.U32 R27, R16, 0x10000, RZ ;  /* 0x00010000101b7824 */ /* 0x000fc800078e00ff */
[----:B------:R-:W-:Y:S01]  /*1100*/  FADD.FTZ R16, R15, -R14 ;  /* 0x8000000e0f107221 */ /* 0x000fe20000010000 */
[----:B------:R-:W-:Y:S01]  /*1110*/  FMUL.FTZ R27, R22, R27 ;  /* 0x0000001b161b7220 */ /* 0x000fe20000410000 */
[----:B------:R-:W-:-:S04]  /*1120*/  FADD.FTZ R14, -R25, 1 ;  /* 0x3f800000190e7421 */ /* 0x000fc80000010100 */
[----:B------:R-:W-:Y:S01]  /*1130*/  FMUL.FTZ R24, R27, R14 ;  /* 0x0000000e1b187220 */ /* 0x000fe20000410000 */
[----:B------:R-:W-:Y:S01]  /*1140*/  FMUL.FTZ R27, R23, R16 ;  /* 0x00000010171b7220 */ /* 0x000fe20000410000 */
[----:B------:R-:W0:Y:S03]  /*1150*/  LDC.64 R14, c[0x0][0x210] ;  /* 0x00008400ff0e7b82 */ /* 0x000e260000000a00 */
[----:B------:R-:W-:-:S04]  /*1160*/  FMUL.FTZ R27, R27, R28 ;  /* 0x0000001c1b1b7220 */ /* 0x000fc80000410000 */
[----:B------:R-:W-:Y:S02]  /*1170*/  FMUL.FTZ R26, R27, R20 ;  /* 0x000000141b1a7220 */ /* 0x000fe40000410000 */
[----:B------:R-:W1:Y:S01]  /*1180*/  LDC R27, c[0x0][0x2f4] ;  /* 0x0000bd00ff1b7b82 */ /* 0x000e620000000800 */
[----:B------:R-:W-:-:S04]  /*1190*/  IMAD.MOV R28, RZ, RZ, -R19 ;  /* 0x000000ffff1c7224 */ /* 0x000fc800078e0a13 */
[----:B------:R-:W-:Y:S02]  /*11a0*/  IMAD R28, R7, R28, R12 ;  /* 0x0000001c071c7224 */ /* 0x000fe400078e020c */
[----:B------:R-:W-:Y:S02]  /*11b0*/  FMUL.FTZ R29, R24, R25 ;  /* 0x00000019181d7220 */ /* 0x000fe40000410000 */
[----:B------:R-:W-:-:S04]  /*11c0*/  IMAD R28, R28, UR13, RZ ;  /* 0x0000000d1c1c7c24 */ /* 0x000fc8000f8e02ff */
[----:B------:R-:W-:Y:S01]  /*11d0*/  IMAD R19, R19, UR14, R28 ;  /* 0x0000000e13137c24 */ /* 0x000fe2000f8e021c */
[----:B------:R-:W-:Y:S02]  /*11e0*/  F2FP.BF16.F32.PACK_AB R24, R22, R29 ;  /* 0x0000001d1618723e */ /* 0x000fe400000010ff */
[----:B-1----:R-:W-:-:S04]  /*11f0*/  IABS R28, R27 ;  /* 0x0000001b001c7213 */ /* 0x002fc80000000000 */
[----:B------:R-:W1:Y:S01]  /*1200*/  I2F.RP R29, R28 ;  /* 0x0000001c001d7306 */ /* 0x000e620000209400 */
[----:B0-----:R-:W-:-:S07]  /*1210*/  IMAD.WIDE R16, R17, 0x2, R14 ;  /* 0x0000000211107825 */ /* 0x001fce00078e020e */
[----:B-1----:R-:W0:Y:S01]  /*1220*/  MUFU.RCP R29, R29 ;  /* 0x0000001d001d7308 */ /* 0x002e220000001000 */
[----:B------:R1:W-:Y:S01]  /*1230*/  STG.E.U16 desc[UR6][R16.64], R24 ;  /* 0x0000001810007986 */ /* 0x0003e2000c101506 */
[----:B------:R-:W-:Y:S01]  /*1240*/  F2FP.BF16.F32.PACK_AB R26, RZ, R26 ;  /* 0x0000001aff1a723e */ /* 0x000fe200000010ff */
[----:B-1----:R-:W-:Y:S01]  /*1250*/  IMAD.WIDE R16, R19, 0x2, R14 ;  /* 0x0000000213107825 */ /* 0x002fe200078e020e */
[----:B0-----:R-:W-:-:S04]  /*1260*/  IADD3 R19, R29, 0xffffffe, RZ ;  /* 0x0ffffffe1d137810 */ /* 0x001fc80007ffe0ff */
[----:B------:R0:W-:Y:S02]  /*1270*/  STG.E.U16 desc[UR6][R16.64], R26 ;  /* 0x0000001a10007986 */ /* 0x0001e4000c101506 */
[----:B------:R-:W1:Y:S01]  /*1280*/  F2I.FTZ.U32.TRUNC.NTZ R19, R19 ;  /* 0x0000001300137305 */ /* 0x000e62000021f000 */
[----:B0-----:R-:W-:-:S04]  /*1290*/  SEL R17, R21, R18, !P6 ;  /* 0x0000001215117207 */ /* 0x001fc80007000000 */
[----:B------:R-:W-:Y:S01]  /*12a0*/  IADD3 R16, -R17, RZ, RZ ;  /* 0x000000ff11107210 */ /* 0x000fe20007ffe1ff */
[----:B-1----:R-:W-:-:S04]  /*12b0*/  IMAD.MOV R21, RZ, RZ, -R19 ;  /* 0x000000ffff157224 */ /* 0x002fc800078e0a13 */
[----:B------:R-:W-:Y:S01]  /*12c0*/  IMAD R7, R7, R16, R8 ;  /* 0x0000001007077224 */ /* 0x000fe200078e0208 */
[----:B------:R-:W-:-:S03]  /*12d0*/  MOV R18, RZ ;  /* 0x000000ff00127202 */ /* 0x000fc60000000f00 */
[----:B------:R-:W-:Y:S02]  /*12e0*/  IMAD R16, R7, UR13, RZ ;  /* 0x0000000d07107c24 */ /* 0x000fe4000f8e02ff */
[----:B------:R-:W-:-:S04]  /*12f0*/  IMAD R7, R21, R28, RZ ;  /* 0x0000001c15077224 */ /* 0x000fc800078e02ff */
[----:B------:R-:W-:Y:S02]  /*1300*/  IMAD.HI.U32 R18, R19, R7, R18 ;  /* 0x0000000713127227 */ /* 0x000fe400078e0012 */
[----:B------:R-:W0:Y:S02]  /*1310*/  LDC R7, c[0x0][0x4a4] ;  /* 0x00012900ff077b82 */ /* 0x000e240000000800 */
[----:B------:R-:W-:Y:S02]  /*1320*/  IMAD R17, R17, UR14, R16 ;  /* 0x0000000e11117c24 */ /* 0x000fe4000f8e0210 */
[----:B------:R-:W-:-:S04]  /*1330*/  IMAD.HI.U32 R16, R18, R11, RZ ;  /* 0x0000000b12107227 */ /* 0x000fc800078e00ff */
[----:B------:R-:W-:-:S04]  /*1340*/  IMAD.WIDE R14, R17, 0x2, R14 ;  /* 0x00000002110e7825 */ /* 0x000fc800078e020e */
[----:B------:R-:W-:Y:S02]  /*1350*/  IMAD.MOV R19, RZ, RZ, -R16 ;  /* 0x000000ffff137224 */ /* 0x000fe400078e0a10 */
[----:B------:R-:W-:-:S04]  /*1360*/  IMAD.HI.U32 R17, R18, R9, RZ ;  /* 0x0000000912117227 */ /* 0x000fc800078e00ff */
[----:B------:R-:W-:Y:S01]  /*1370*/  IMAD R11, R28, R19, R11 ;  /* 0x000000131c0b7224 */ /* 0x000fe200078e020b */
[----:B------:R-:W-:Y:S01]  /*1380*/  IADD3 R19, -R17, RZ, RZ ;  /* 0x000000ff11137210 */ /* 0x000fe20007ffe1ff */
[----:B------:R-:W-:-:S04]  /*1390*/  IMAD.HI.U32 R18, R18, R13, RZ ;  /* 0x0000000d12127227 */ /* 0x000fc800078e00ff */
[----:B------:R-:W-:Y:S02]  /*13a0*/  IMAD.MOV R21, RZ, RZ, -R18 ;  /* 0x000000ffff157224 */ /* 0x000fe400078e0a12 */
[C---:B------:R-:W-:Y:S01]  /*13b0*/  IMAD R19, R28.reuse, R19, R9 ;  /* 0x000000131c137224 */ /* 0x040fe200078e0209 */
[----:B0-----:R-:W-:Y:S01]  /*13c0*/  IABS R9, R7 ;  /* 0x0000000700097213 */ /* 0x001fe20000000000 */
[----:B------:R-:W-:-:S03]  /*13d0*/  IMAD R13, R28, R21, R13 ;  /* 0x000000151c0d7224 */ /* 0x000fc600078e020d */
[----:B------:R-:W0:Y:S01]  /*13e0*/  I2F.RP R21, R9 ;  /* 0x0000000900157306 */ /* 0x000e220000209400 */
[C---:B------:R-:W-:Y:S02]  /*13f0*/  ISETP.GT.U32.AND P4, PT, R28.reuse, R11, PT ;  /* 0x0000000b1c00720c */ /* 0x040fe40003f84070 */
[C---:B------:R-:W-:Y:S02]  /*1400*/  ISETP.GT.U32.AND P6, PT, R28.reuse, R19, PT ;  /* 0x000000131c00720c */ /* 0x040fe40003fc4070 */
[----:B------:R-:W-:-:S03]  /*1410*/  ISETP.GT.U32.AND P1, PT, R28, R13, PT ;  /* 0x0000000d1c00720c */ /* 0x000fc60003f24070 */
[----:B0-----:R-:W0:Y:S06]  /*1420*/  MUFU.RCP R21, R21 ;  /* 0x0000001500157308 */ /* 0x001e2c0000001000 */
[----:B------:R-:W-:-:S04]  /*1430*/  @!P4 IADD3 R11, R11, -R28, RZ ;  /* 0x8000001c0b0bc210 */ /* 0x000fc80007ffe0ff */
[----:B------:R-:W-:Y:S02]  /*1440*/  ISETP.GE.U32.AND P2, PT, R11, R28, PT ;  /* 0x0000001c0b00720c */ /* 0x000fe40003f46070 */
[----:B------:R-:W-:Y:S01]  /*1450*/  LOP3.LUT R11, R10, R27, RZ, 0x3c, !PT ;  /* 0x0000001b0a0b7212 */ /* 0x000fe200078e3cff */
[----:B------:R-:W-:-:S03]  /*1460*/  FMUL.FTZ R20, R23, R20 ;  /* 0x0000001417147220 */ /* 0x000fc60000410000 */
[----:B------:R-:W-:Y:S02]  /*1470*/  ISETP.GE.AND P3, PT, R11, RZ, PT ;  /* 0x000000ff0b00720c */ /* 0x000fe40003f66270 */
[----:B------:R-:W-:Y:S01]  /*1480*/  @!P4 IADD3 R16, R16, 0x1, RZ ;  /* 0x000000011010c810 */ /* 0x000fe20007ffe0ff */
[----:B------:R-:W-:Y:S02]  /*1490*/  @!P6 IMAD.IADD R19, R19, 0x1, -R28 ;  /* 0x000000011313e824 */ /* 0x000fe400078e0a1c */
[----:B0-----:R-:W-:Y:S01]  /*14a0*/  VIADD R23, R21, 0xffffffe ;  /* 0x0ffffffe15177836 */ /* 0x001fe20000000000 */
[-C--:B------:R-:W-:Y:S01]  /*14b0*/  @!P1 IADD3 R13, R13, -R28.reuse, RZ ;  /* 0x8000001c0d0d9210 */ /* 0x080fe20007ffe0ff */
[----:B------:R-:W-:Y:S02]  /*14c0*/  @P2 VIADD R16, R16, 0x1 ;  /* 0x0000000110102836 */ /* 0x000fe40000000000 */
[----:B------:R-:W0:Y:S01]  /*14d0*/  F2I.FTZ.U32.TRUNC.NTZ R11, R23 ;  /* 0x00000017000b7305 */ /* 0x000e22000021f000 */
[----:B------:R-:W-:-:S02]  /*14e0*/  ISETP.GE.U32.AND P4, PT, R13, R28, PT ;  /* 0x0000001c0d00720c */ /* 0x000fc40003f86070 */
[----:B------:R-:W-:Y:S02]  /*14f0*/  ISETP.GE.U32.AND P5, PT, R19, R28, PT ;  /* 0x0000001c1300720c */ /* 0x000fe40003fa6070 */
[-C--:B------:R-:W-:Y:S02]  /*1500*/  LOP3.LUT R13, R12, R27.reuse, RZ, 0x3c, !PT ;  /* 0x0000001b0c0d7212 */ /* 0x080fe400078e3cff */
[----:B------:R-:W-:Y:S02]  /*1510*/  ISETP.NE.AND P2, PT, R27, RZ, PT ;  /* 0x000000ff1b00720c */ /* 0x000fe40003f45270 */
[----:B------:R-:W-:Y:S02]  /*1520*/  LOP3.LUT R19, RZ, R27, RZ, 0x33, !PT ;  /* 0x0000001bff137212 */ /* 0x000fe400078e33ff */
[----:B------:R-:W-:Y:S02]  /*1530*/  @!P3 IADD3 R16, -R16, RZ, RZ ;  /* 0x000000ff1010b210 */ /* 0x000fe40007ffe1ff */
[----:B------:R-:W-:-:S02]  /*1540*/  ISETP.GE.AND P3, PT, R13, RZ, PT ;  /* 0x000000ff0d00720c */ /* 0x000fc40003f66270 */
[----:B------:R-:W-:Y:S02]  /*1550*/  SEL R13, R19, R16, !P2 ;  /* 0x00000010130d7207 */ /* 0x000fe40005000000 */
[----:B0-----:R-:W-:Y:S02]  /*1560*/  IADD3 R28, RZ, -R11, RZ ;  /* 0x8000000bff1c7210 */ /* 0x001fe40007ffe0ff */
[----:B------:R-:W-:Y:S02]  /*1570*/  IADD3 R16, -R13, RZ, RZ ;  /* 0x000000ff0d107210 */ /* 0x000fe40007ffe1ff */
[----:B------:R-:W-:Y:S01]  /*1580*/  LOP3.LUT R21, R8, R27, RZ, 0x3c, !PT ;  /* 0x0000001b08157212 */ /* 0x000fe200078e3cff */
[----:B------:R-:W-:Y:S02]  /*1590*/  @!P6 VIADD R17, R17, 0x1 ;  /* 0x000000011111e836 */ /* 0x000fe40000000000 */
[----:B------:R-:W-:Y:S01]  /*15a0*/  IMAD R16, R27, R16, R10 ;  /* 0x000000101b107224 */ /* 0x000fe200078e020a */
[----:B------:R-:W-:Y:S01]  /*15b0*/  ISETP.GE.AND P6, PT, R21, RZ, PT ;  /* 0x000000ff1500720c */ /* 0x000fe20003fc6270 */
[----:B------:R-:W-:Y:S01]  /*15c0*/  IMAD R21, R28, R9, RZ ;  /* 0x000000091c157224 */ /* 0x000fe200078e02ff */
[----:B------:R-:W-:-:S05]  /*15d0*/  MOV R10, RZ ;  /* 0x000000ff000a7202 */ /* 0x000fca0000000f00 */
[----:B------:R-:W-:Y:S01]  /*15e0*/  IMAD.HI.U32 R10, R11, R21, R10 ;  /* 0x000000150b0a7227 */ /* 0x000fe200078e000a */
[----:B------:R-:W-:-:S05]  /*15f0*/  IABS R11, R6 ;  /* 0x00000006000b7213 */ /* 0x000fca0000000000 */
[----:B------:R-:W-:-:S04]  /*1600*/  IMAD.HI.U32 R10, R10, R11, RZ ;  /* 0x0000000b0a0a7227 */ /* 0x000fc800078e00ff */
[----:B------:R-:W-:-:S04]  /*1610*/  IMAD.MOV R28, RZ, RZ, -R10 ;  /* 0x000000ffff1c7224 */ /* 0x000fc800078e0a0a */
[----:B------:R-:W-:Y:S01]  /*1620*/  IMAD R28, R9, R28, R11 ;  /* 0x0000001c091c7224 */ /* 0x000fe200078e020b */
[----:B------:R-:W-:-:S04]  /*1630*/  @P5 IADD3 R17, R17, 0x1, RZ ;  /* 0x0000000111115810 */ /* 0x000fc80007ffe0ff */
[----:B------:R-:W-:Y:S02]  /*1640*/  ISETP.GT.U32.AND P5, PT, R9, R28, PT ;  /* 0x0000001c0900720c */ /* 0x000fe40003fa4070 */
[----:B------:R-:W-:-:S05]  /*1650*/  @!P1 IADD3 R18, R18, 0x1, RZ ;  /* 0x0000000112129810 */ /* 0x000fca0007ffe0ff */
[----:B------:R-:W-:-:S06]  /*1660*/  @P4 VIADD R18, R18, 0x1 ;  /* 0x0000000112124836 */ /* 0x000fcc0000000000 */
[----:B------:R-:W-:-:S04]  /*1670*/  @!P5 IADD3 R28, R28, -R9, RZ ;  /* 0x800000091c1cd210 */ /* 0x000fc80007ffe0ff */
[----:B------:R-:W-:Y:S01]  /*1680*/  ISETP.GE.U32.AND P1, PT, R28, R9, PT ;  /* 0x000000091c00720c */ /* 0x000fe20003f26070 */
[----:B------:R-:W-:Y:S01]  /*1690*/  @!P6 IMAD.MOV R18, RZ, RZ, -R18 ;  /* 0x000000ffff12e224 */ /* 0x000fe200078e0a12 */
[----:B------:R-:W-:Y:S02]  /*16a0*/  @!P3 IADD3 R17, -R17, RZ, RZ ;  /* 0x000000ff1111b210 */ /* 0x000fe40007ffe1ff */
[----:B------:R-:W-:Y:S02]  /*16b0*/  LOP3.LUT R9, R6, R7, RZ, 0x3c, !PT ;  /* 0x0000000706097212 */ /* 0x000fe400078e3cff */
[C---:B------:R-:W-:Y:S02]  /*16c0*/  SEL R17, R19.reuse, R17, !P2 ;  /* 0x0000001113117207 */ /* 0x040fe40005000000 */
[----:B------:R-:W-:Y:S02]  /*16d0*/  @!P5 IADD3 R10, R10, 0x1, RZ ;  /* 0x000000010a0ad810 */ /* 0x000fe40007ffe0ff */
[----:B------:R-:W-:-:S02]  /*16e0*/  SEL R19, R19, R18, !P2 ;  /* 0x0000001213137207 */ /* 0x000fc40005000000 */
[----:B------:R-:W-:Y:S01]  /*16f0*/  ISETP.GE.AND P2, PT, R9, RZ, PT ;  /* 0x000000ff0900720c */ /* 0x000fe20003f46270 */
[----:B------:R-:W-:Y:S01]  /*1700*/  @P1 VIADD R10, R10, 0x1 ;  /* 0x000000010a0a1836 */ /* 0x000fe20000000000 */
[----:B------:R-:W-:-:S04]  /*1710*/  IADD3 R18, -R17, RZ, RZ ;  /* 0x000000ff11127210 */ /* 0x000fc80007ffe1ff */
[----:B------:R-:W-:Y:S02]  /*1720*/  MOV R21, R10 ;  /* 0x0000000a00157202 */ /* 0x000fe40000000f00 */
[----:B------:R-:W-:Y:S01]  /*1730*/  IADD3 R9, -R19, RZ, RZ ;  /* 0x000000ff13097210 */ /* 0x000fe20007ffe1ff */
[----:B------:R-:W0:Y:S01]  /*1740*/  LDC.64 R10, c[0x0][0x2e8] ;  /* 0x0000ba00ff0a7b82 */ /* 0x000e220000000a00 */
[----:B------:R-:W-:-:S03]  /*1750*/  IMAD R18, R27, R18, R12 ;  /* 0x000000121b127224 */ /* 0x000fc600078e020c */
[----:B------:R-:W-:Y:S02]  /*1760*/  @!P2 IMAD.MOV R21, RZ, RZ, -R21 ;  /* 0x000000ffff15a224 */ /* 0x000fe400078e0a15 */
[----:B------:R-:W-:Y:S02]  /*1770*/  IMAD R27, R27, R9, R8 ;  /* 0x000000091b1b7224 */ /* 0x000fe400078e0208 */
[----:B------:R-:W1:Y:S01]  /*1780*/  LDC.64 R8, c[0x0][0x498] ;  /* 0x00012600ff087b82 */ /* 0x000e620000000a00 */
[----:B------:R-:W-:-:S04]  /*1790*/  SEL R12, R4, R21, !P0 ;  /* 0x00000015040c7207 */ /* 0x000fc80004000000 */
[----:B------:R-:W-:Y:S01]  /*17a0*/  IADD3 R21, -R12, RZ, RZ ;  /* 0x000000ff0c157210 */ /* 0x000fe20007ffe1ff */
[----:B------:R-:W-:Y:S02]  /*17b0*/  IMAD R16, R16, UR5, RZ ;  /* 0x0000000510107c24 */ /* 0x000fe4000f8e02ff */
[----:B------:R-:W-:Y:S02]  /*17c0*/  IMAD R18, R18, UR5, RZ ;  /* 0x0000000512127c24 */ /* 0x000fe4000f8e02ff */
[----:B------:R-:W-:Y:S02]  /*17d0*/  IMAD R7, R7, R21, R6 ;  /* 0x0000001507077224 */ /* 0x000fe400078e0206 */
[----:B------:R-:W-:Y:S02]  /*17e0*/  IMAD R13, R13, UR15, R16 ;  /* 0x0000000f0d0d7c24 */ /* 0x000fe4000f8e0210 */
[----:B------:R-:W-:Y:S02]  /*17f0*/  IMAD R21, R7, UR8, RZ ;  /* 0x0000000807157c24 */ /* 0x000fe4000f8e02ff */
[----:B------:R-:W-:-:S02]  /*1800*/  IMAD R28, R27, UR5, RZ ;  /* 0x000000051b1c7c24 */ /* 0x000fc4000f8e02ff */
[----:B------:R-:W-:Y:S02]  /*1810*/  IMAD R7, R17, UR15, R18 ;  /* 0x0000000f11077c24 */ /* 0x000fe4000f8e0212 */
[----:B------:R-:W-:Y:S01]  /*1820*/  FMUL.FTZ R22, R22, R25 ;  /* 0x0000001916167220 */ /* 0x000fe20000410000 */
[----:B------:R-:W-:Y:S02]  /*1830*/  IMAD R21, R12, UR16, R21 ;  /* 0x000000100c157c24 */ /* 0x000fe4000f8e0215 */
[----:B0-----:R-:W-:-:S04]  /*1840*/  IMAD.WIDE R16, R13, 0x2, R10 ;  /* 0x000000020d107825 */ /* 0x001fc800078e020a */
[----:B------:R-:W-:Y:S02]  /*1850*/  IMAD R19, R19, UR15, R28 ;  /* 0x0000000f13137c24 */ /* 0x000fe4000f8e021c */
[----:B------:R-:W-:Y:S01]  /*1860*/  IMAD.WIDE R12, R7, 0x2, R10 ;  /* 0x00000002070c7825 */ /* 0x000fe200078e020a */
[----:B------:R-:W-:Y:S02]  /*1870*/  PRMT R7, R24, 0x7632, R7 ;  /* 0x0000763218077816 */ /* 0x000fe40000000007 */
[----:B------:R-:W-:Y:S01]  /*1880*/  F2FP.BF16.F32.PACK_AB R22, RZ, R22 ;  /* 0x00000016ff16723e */ /* 0x000fe200000010ff */
[----:B------:R-:W-:Y:S01]  /*1890*/  IMAD.WIDE R10, R19, 0x2, R10 ;  /* 0x00000002130a7825 */ /* 0x000fe200078e020a */
[----:B------:R-:W-:Y:S01]  /*18a0*/  F2FP.BF16.F32.PACK_AB R20, RZ, R20 ;  /* 0x00000014ff14723e */ /* 0x000fe200000010ff */
[----:B------:R0:W-:Y:S02]  /*18b0*/  STG.E.U16 desc[UR6][R14.64], R7 ;  /* 0x000000070e007986 */ /* 0x0001e4000c101506 */
[----:B-1----:R-:W-:-:S02]  /*18c0*/  IMAD.WIDE R8, R21, 0x2, R8 ;  /* 0x0000000215087825 */ /* 0x002fc400078e0208 */
[----:B------:R0:W-:Y:S01]  /*18d0*/  STG.E.U16 desc[UR6][R16.64], R24 ;  /* 0x0000001810007986 */ /* 0x0001e2000c101506 */
[----:B------:R-:W-:-:S03]  /*18e0*/  IADD3 R6, R6, UR4, RZ ;  /* 0x0000000406067c10 */ /* 0x000fc6000fffe0ff */
[----:B------:R0:W-:Y:S04]  /*18f0*/  STG.E.U16 desc[UR6][R12.64], R26 ;  /* 0x0000001a0c007986 */ /* 0x0001e8000c101506 */
[----:B------:R0:W-:Y:S04]  /*1900*/  STG.E.U16 desc[UR6][R10.64], R22 ;  /* 0x000000160a007986 */ /* 0x0001e8000c101506 */
[----:B------:R0:W-:Y:S01]  /*1910*/  STG.E.U16 desc[UR6][R8.64], R20 ;  /* 0x0000001408007986 */ /* 0x0001e2000c101506 */
[----:B------:R-:W-:-:S13]  /*1920*/  ISETP.GE.AND P1, PT, R6, UR17, PT ;  /* 0x0000001106007c0c */ /* 0x000fda000bf26270 */
[----:B0-----:R-:W-:Y:S05]  /*1930*/  @!P1 BRA `(.L_x_52) ;  /* 0xffffffe800489947 */ /* 0x001fea000383ffff */
[----:B------:R-:W-:Y:S05]  /*1940*/  BSYNC B0 ;  /* 0x0000000000007941 */ /* 0x000fea0003800000 */
.L_x_51:
[----:B------:R-:W-:Y:S05]  /*1950*/  EXIT ;  /* 0x000000000000794d */ /* 0x000fea0003800000 */
.L_x_53:
        /* <DEDUP_REMOVED lines=10> */
.L_x_1248:


//--------------------- .text._ZN2at6native38_GLOBAL__N__9a469cfd_6_RNN_cu_eca79a6d6kernel17gru_cell_backwardIN3c108BFloat16EfiLi1EEEvNS_4cuda6detail10TensorInfoIT_T1_EESB_SB_SB_SB_SA_SA_ --------------------------
	.section	.text._ZN2at6native38_GLOBAL__N__9a469cfd_6_RNN_cu_eca79a6d6kernel17gru_cell_backwardIN3c108BFloat16EfiLi1EEEvNS_4cuda6detail10TensorInfoIT_T1_EESB_SB_SB_SB_SA_SA_,"ax",@progbits
	.align	128
.text._ZN2at6native38_GLOBAL__N__9a469cfd_6_RNN_cu_eca79a6d6kernel17gru_cell_backwardIN3c108BFloat16EfiLi1EEEvNS_4cuda6detail10TensorInfoIT_T1_EESB_SB_SB_SB_SA_SA_:
        .type           _ZN2at6native38_GLOBAL__N__9a469cfd_6_RNN_cu_eca79a6d6kernel17gru_cell_backwardIN3c108BFloat16EfiLi1EEEvNS_4cuda6detail10TensorInfoIT_T1_EESB_SB_SB_SB_SA_SA_,@function
        .size           _ZN2at6native38_GLOBAL__N__9a469cfd_6_RNN_cu_eca79a6d6kernel17gru_cell_backwardIN3c108BFloat16EfiLi1EEEvNS_4cuda6detail10TensorInfoIT_T1_EESB_SB_SB_SB_SA_SA_,(.L_x_1249 - _ZN2at6native38_GLOBAL__N__9a469cfd_6_RNN_cu_eca79a6d6kernel17gru_cell_backwardIN3c108BFloat16EfiLi1EEEvNS_4cuda6detail10TensorInfoIT_T1_EESB_SB_SB_SB_SA_SA_)
        .other          _ZN2at6native38_GLOBAL__N__9a469cfd_6_RNN_cu_eca79a6d6kernel17gru_cell_backwardIN3c108BFloat16EfiLi1EEEvNS_4cuda6detail10TensorInfoIT_T1_EESB_SB_SB_SB_SA_SA_,@"STO_CUDA_ENTRY STV_DEFAULT"
_ZN2at6native38_GLOBAL__N__9a469cfd_6_RNN_cu_eca79a6d6kernel17gru_cell_backwardIN3c108BFloat16EfiLi1EEEvNS_4cuda6detail10TensorInfoIT_T1_EESB_SB_SB_SB_SA_SA_:
        /* <DEDUP_REMOVED lines=9> */
[----:B------:R-:W-:Y:S01]  /*0090*/  ULDC UR9, c[0x0][0x354] ;  /* 0x0000d50000097ab9 */ /* 0x000fe20000000800 */
[----:B------:R-:W-:Y:S01]  /*00a0*/  ULDC UR10, c[0x0][0x5dc] ;  /* 0x00017700000a7ab9 */ /* 0x000fe20000000800 */
[----:B------:R-:W-:Y:S01]  /*00b0*/  ULDC UR5, c[0x0][0xc] ;  /* 0x0000030000057ab9 */ /* 0x000fe20000000800 */
[----:B------:R-:W-:Y:S01]  /*00c0*/  ULDC UR8, c[0x0][0x27c] ;  /* 0x00009f0000087ab9 */ /* 0x000fe20000000800 */
[----:B------:R-:W-:Y:S01]  /*00d0*/  UIMAD UR4, UR4, UR5, URZ ;  /* 0x00000005040472a4 */ /* 0x000fe2000f8e023f */
[----:B------:R-:W-:Y:S02]  /*00e0*/  ULDC.64 UR6, c[0x0][0x208] ;  /* 0x0000820000067ab9 */ /* 0x000fe40000000a00 */
[----:B------:R-:W1:Y:S01]  /*00f0*/  LDC R2, c[0x0][0x648] ;  /* 0x00019200ff027b82 */ /* 0x000e620000000800 */
[----:B------:R-:W-:Y:S01]  /*0100*/  ULDC UR11, c[0x0][0x5dc] ;  /* 0x00017700000b7ab9 */ /* 0x000fe20000000800 */
[----:B------:R-:W-:Y:S01]  /*0110*/  ULDC UR12, c[0x0][0x27c] ;  /* 0x00009f00000c7ab9 */ /* 0x000fe20000000800 */
[----:B------:R-:W-:Y:S01]  /*0120*/  ULDC UR13, c[0x0][0x354] ;  /* 0x0000d500000d7ab9 */ /* 0x000fe20000000800 */
[----:B------:R-:W-:Y:S01]  /*0130*/  ULDC UR14, c[0x0][0x64c] ;  /* 0x00019300000e7ab9 */ /* 0x000fe20000000800 */
[----:B------:R-:W-:-:S03]  /*0140*/  ULDC UR5, c[0x0][0x42c] ;  /* 0x00010b0000057ab9 */ /* 0x000fc60000000800 */
[----:B------:R-:W2:Y:S01]  /*0150*/  LDC.64 R10, c[0x0][0x570] ;  /* 0x00015c00ff0a7b82 */ /* 0x000ea20000000a00 */
[----:B0-----:R-:W-:-:S07]  /*0160*/  IABS R0, R16 ;  /* 0x0000001000007213 */ /* 0x001fce0000000000 */
[----:B------:R-:W0:Y:S01]  /*0170*/  LDC.64 R12, c[0x0][0x3c0] ;  /* 0x0000f000ff0c7b82 */ /* 0x000e220000000a00 */
[C---:B------:R-:W-:Y:S01]  /*0180*/  ISETP.NE.AND P0, PT, R16.reuse, RZ, PT ;  /* 0x000000ff1000720c */ /* 0x040fe20003f05270 */
[C---:B------:R-:W-:Y:S01]  /*0190*/  IMAD R7, R16.reuse, UR9, RZ ;  /* 0x0000000910077c24 */ /* 0x040fe2000f8e02ff */
[----:B------:R-:W3:Y:S01]  /*01a0*/  I2F.RP R6, R0 ;  /* 0x0000000000067306 */ /* 0x000ee20000209400 */
[C---:B------:R-:W-:Y:S01]  /*01b0*/  IMAD R8, R16.reuse, UR10, RZ ;  /* 0x0000000a10087c24 */ /* 0x040fe2000f8e02ff */
[----:B------:R-:W-:-:S03]  /*01c0*/  LEA R9, R16, R16, 0x2 ;  /* 0x0000001010097211 */ /* 0x000fc600078e10ff */
[----:B------:R-:W4:Y:S03]  /*01d0*/  LDC.64 R14, c[0x0][0x210] ;  /* 0x00008400ff0e7b82 */ /* 0x000f260000000a00 */
[----:B---3--:R-:W3:Y:S02]  /*01e0*/  MUFU.RCP R6, R6 ;  /* 0x0000000600067308 */ /* 0x008ee40000001000 */
[----:B---3--:R-:W-:Y:S01]  /*01f0*/  IADD3 R4, R6, 0xffffffe, RZ ;  /* 0x0ffffffe06047810 */ /* 0x008fe20007ffe0ff */
[----:B------:R-:W-:Y:S01]  /*0200*/  IMAD R6, R16, UR8, RZ ;  /* 0x0000000810067c24 */ /* 0x000fe2000f8e02ff */
[----:B------:R-:W-:-:S04]  /*0210*/  ULDC UR8, c[0x0][0x504] ;  /* 0x0001410000087ab9 */ /* 0x000fc80000000800 */
[----:B------:R3:W5:Y:S02]  /*0220*/  F2I.FTZ.U32.TRUNC.NTZ R5, R4 ;  /* 0x0000000400057305 */ /* 0x000764000021f000 */
[----:B---3--:R-:W-:Y:S01]  /*0230*/  HFMA2.MMA R4, -RZ, RZ, 0, 0 ;  /* 0x00000000ff047435 */ /* 0x008fe200000001ff */
[----:B-----5:R-:W-:-:S05]  /*0240*/  IADD3 R3, RZ, -R5, RZ ;  /* 0x80000005ff037210 */ /* 0x020fca0007ffe0ff */
[----:B------:R-:W-:-:S04]  /*0250*/  IMAD R3, R3, R0, RZ ;  /* 0x0000000003037224 */ /* 0x000fc800078e02ff */
[----:B------:R-:W-:Y:S01]  /*0260*/  IMAD.HI.U32 R3, R5, R3, R4 ;  /* 0x0000000305037227 */ /* 0x000fe200078e0004 */
[-C--:B------:R-:W-:Y:S02]  /*0270*/  LEA R5, R16, R16.reuse, 0x1 ;  /* 0x0000001010057211 */ /* 0x080fe400078e08ff */
[----:B012-4-:R-:W-:-:S07]  /*0280*/  LOP3.LUT R4, RZ, R16, RZ, 0x33, !PT ;  /* 0x00000010ff047212 */ /* 0x017fce00078e33ff */
.L_x_54:
[----:B------:R-:W-:Y:S02]  /*0290*/  IABS R18, R23 ;  /* 0x0000001700127213 */ /* 0x000fe40000000000 */
[----:B------:R-:W-:-:S03]  /*02a0*/  IABS R20, R2 ;  /* 0x0000000200147213 */ /* 0x000fc60000000000 */
[----:B------:R-:W-:-:S05]  /*02b0*/  IMAD.HI.U32 R16, R3, R18, RZ ;  /* 0x0000001203107227 */ /* 0x000fca00078e00ff */
[----:B------:R-:W-:-:S05]  /*02c0*/  IADD3 R17, -R16, RZ, RZ ;  /* 0x000000ff10117210 */ /* 0x000fca0007ffe1ff */
[----:B------:R-:W-:-:S05]  /*02d0*/  IMAD R17, R20, R17, R18 ;  /* 0x0000001114117224 */ /* 0x000fca00078e0212 */
[----:B------:R-:W-:-:S13]  /*02e0*/  ISETP.GT.U32.AND P2, PT, R0, R17, PT ;  /* 0x000000110000720c */ /* 0x000fda0003f44070 */
[----:B------:R-:W-:Y:S02]  /*02f0*/  @!P2 IADD3 R17, R17, -R20, RZ ;  /* 0x800000141111a210 */ /* 0x000fe40007ffe0ff */
[----:B------:R-:W-:Y:S02]  /*0300*/  @!P2 IADD3 R16, R16, 0x1, RZ ;  /* 0x000000011010a810 */ /* 0x000fe40007ffe0ff */
[----:B------:R-:W-:Y:S02]  /*0310*/  ISETP.GE.U32.AND P1, PT, R17, R0, PT ;  /* 0x000000001100720c */ /* 0x000fe40003f26070 */
[----:B------:R-:W-:-:S04]  /*0320*/  LOP3.LUT R17, R23, R2, RZ, 0x3c, !PT ;  /* 0x0000000217117212 */ /* 0x000fc800078e3cff */
[----:B------:R-:W-:-:S07]  /*0330*/  ISETP.GE.AND P3, PT, R17, RZ, PT ;  /* 0x000000ff1100720c */ /* 0x000fce0003f66270 */
[----:B------:R-:W-:-:S06]  /*0340*/  @P1 IADD3 R16, R16, 0x1, RZ ;  /* 0x0000000110101810 */ /* 0x000fcc0007ffe0ff */
[----:B------:R-:W-:-:S04]  /*0350*/  @!P3 IADD3 R16, -R16, RZ, RZ ;  /* 0x000000ff1010b210 */ /* 0x000fc80007ffe1ff */
[----:B------:R-:W-:-:S04]  /*0360*/  SEL R24, R4, R16, !P0 ;  /* 0x0000001004187207 */ /* 0x000fc80004000000 */
[----:B------:R-:W-:-:S05]  /*0370*/  IADD3 R28, -R24, RZ, RZ ;  /* 0x000000ff181c7210 */ /* 0x000fca0007ffe1ff */
[----:B------:R-:W-:-:S04]  /*0380*/  IMAD R28, R2, R28, R23 ;  /* 0x0000001c021c7224 */ /* 0x000fc800078e0217 */
[----:B------:R-:W-:-:S04]  /*0390*/  IMAD R16, R9, R24, R28 ;  /* 0x0000001809107224 */ /* 0x000fc800078e021c */
[----:B------:R-:W-:-:S04]  /*03a0*/  IMAD R27, R16, UR11, RZ ;  /* 0x0000000b101b7c24 */ /* 0x000fc8000f8e02ff */
[----:B------:R-:W-:-:S04]  /*03b0*/  IMAD.WIDE R26, R27, 0x2, R10 ;  /* 0x000000021b1a7825 */ /* 0x000fc800078e020a */
[C---:B------:R-:W-:Y:S02]  /*03c0*/  IMAD.WIDE R20, R8.reuse, 0x2, R26 ;  /* 0x0000000208147825 */ /* 0x040fe400078e021a */
[----:B------:R-:W2:Y:S02]  /*03d0*/  LDG.E.U16 R26, desc[UR6][R26.64] ;  /* 0x000000061a1a7981 */ /* 0x000ea4000c1e1500 */
[C---:B------:R-:W-:Y:S02]  /*03e0*/  IMAD.WIDE R18, R8.reuse, 0x2, R20 ;  /* 0x0000000208127825 */ /* 0x040fe400078e0214 */
[----:B------:R-:W3:Y:S04]  /*03f0*/  LDG.E.U16 R22, desc[UR6][R20.64] ;  /* 0x0000000614167981 */ /* 0x000ee8000c1e1500 */
[----:B------:R0:W4:Y:S01]  /*0400*/  LDG.E.U16 R25, desc[UR6][R18.64] ;  /* 0x0000000612197981 */ /* 0x000122000c1e1500 */
[----:B------:R-:W-:-:S05]  /*0410*/  IMAD.WIDE R16, R8, 0x2, R18 ;  /* 0x0000000208107825 */ /* 0x000fca00078e0212 */
[----:B------:R1:W5:Y:S01]  /*0420*/  LDG.E.U16 R29, desc[UR6][R16.64] ;  /* 0x00000006101d7981 */ /* 0x000362000c1e1500 */
[----:B0-----:R-:W-:-:S04]  /*0430*/  IMAD.WIDE R18, R8, 0x2, R16 ;  /* 0x0000000208127825 */ /* 0x001fc800078e0210 */
[----:B-1----:R-:W-:Y:S02]  /*0440*/  IMAD R17, R23, UR5, RZ ;  /* 0x0000000517117c24 */ /* 0x002fe4000f8e02ff */
[----:B------:R-:W2:Y:S02]  /*0450*/  LDG.E.U16 R18, desc[UR6][R18.64] ;  /* 0x0000000612127981 */ /* 0x000ea4000c1e1500 */
[----:B------:R-:W-:-:S06]  /*0460*/  IMAD.WIDE R16, R17, 0x2, R12 ;  /* 0x0000000211107825 */ /* 0x000fcc00078e020c */
[----:B------:R-:W2:Y:S01]  /*0470*/  LDG.E.U16 R16, desc[UR6][R16.64] ;  /* 0x0000000610107981 */ /* 0x000ea2000c1e1500 */
[----:B------:R-:W-:Y:S01]  /*0480*/  IMAD R27, R5, R24, R28 ;  /* 0x00000018051b7224 */ /* 0x000fe200078e021c */
[----:B---3--:R-:W-:Y:S02]  /*0490*/  SHF.L.U32 R22, R22, 0x10, RZ ;  /* 0x0000001016167819 */ /* 0x008fe400000006ff */
[----:B----4-:R-:W-:-:S03]  /*04a0*/  SHF.L.U32 R21, R25, 0x10, RZ ;  /* 0x0000001019157819 */ /* 0x010fc600000006ff */
[----:B------:R-:W-:Y:S01]  /*04b0*/  FADD.FTZ R20, -R22, 1 ;  /* 0x3f80000016147421 */ /* 0x000fe20000010100 */
[----:B-----5:R-:W-:-:S05]  /*04c0*/  SHF.L.U32 R29, R29, 0x10, RZ ;  /* 0x000000101d1d7819 */ /* 0x020fca00000006ff */
[----:B------:R-:W-:Y:S01]  /*04d0*/  FADD.FTZ R29, R29, -R21 ;  /* 0x800000151d1d7221 */ /* 0x000fe20000010000 */
[----:B------:R-:W-:Y:S01]  /*04e0*/  FFMA.FTZ R21, -R21, R21, 1 ;  /* 0x3f80000015157423 */ /* 0x000fe20000010115 */
[----:B--2---:R-:W-:Y:S02]  /*04f0*/  SHF.L.U32 R26, R26, 0x10, RZ ;  /* 0x000000101a1a7819 */ /* 0x004fe400000006ff */
[----:B------:R-:W-:Y:S02]  /*0500*/  SHF.L.U32 R18, R18, 0x10, RZ ;  /* 0x0000001012127819 */ /* 0x000fe400000006ff */
[----:B------:R-:W-:-:S05]  /*0510*/  SHF.L.U32 R25, R16, 0x10, RZ ;  /* 0x0000001010197819 */ /* 0x000fca00000006ff */
[----:B------:R-:W-:-:S04]  /*0520*/  FMUL.FTZ R19, R25, R20 ;  /* 0x0000001419137220 */ /* 0x000fc80000410000 */
[----:B------:R-:W-:Y:S01]  /*0530*/  FMUL.FTZ R19, R19, R21 ;  /* 0x0000001513137220 */ /* 0x000fe20000410000 */
[----:B------:R-:W-:Y:S01]  /*0540*/  FMUL.FTZ R29, R25, R29 ;  /* 0x0000001d191d7220 */ /* 0x000fe20000410000 */
[----:B------:R-:W-:Y:S02]  /*0550*/  FADD.FTZ R17, -R26, 1 ;  /* 0x3f8000001a117421 */ /* 0x000fe40000010100 */
[----:B------:R-:W-:Y:S01]  /*0560*/  FMUL.FTZ R18, R19, R18 ;  /* 0x0000001213127220 */ /* 0x000fe20000410000 */
[----:B------:R-:W-:-:S03]  /*0570*/  FMUL.FTZ R29, R29, R20 ;  /* 0x000000141d1d7220 */ /* 0x000fc60000410000 */
[----:B------:R-:W-:Y:S01]  /*0580*/  FMUL.FTZ R17, R18, R17 ;  /* 0x0000001112117220 */ /* 0x000fe20000410000 */
[----:B------:R-:W-:Y:S01]  /*0590*/  FMUL.FTZ R24, R22, R29 ;  /* 0x0000001d16187220 */ /* 0x000fe20000410000 */
[----:B------:R-:W-:Y:S02]  /*05a0*/  IMAD R29, R27, UR12, RZ ;  /* 0x0000000c1b1d7c24 */ /* 0x000fe4000f8e02ff */
[----:B------:R-:W-:Y:S01]  /*05b0*/  FMUL.FTZ R17, R26, R17 ;  /* 0x000000111a117220 */ /* 0x000fe20000410000 */
[----:B------:R-:W-:Y:S01]  /*05c0*/  FMUL.FTZ R26, R19, R26 ;  /* 0x0000001a131a7220 */ /* 0x000fe20000410000 */
[----:B------:R-:W-:-:S03]  /*05d0*/  IMAD.WIDE R28, R29, 0x2, R14 ;  /* 0x000000021d1c7825 */ /* 0x000fc600078e020e */
[----:B------:R-:W-:Y:S02]  /*05e0*/  F2FP.BF16.F32.PACK_AB R24, R24, R17 ;  /* 0x000000111818723e */ /* 0x000fe400000010ff */
[----:B------:R-:W0:Y:S01]  /*05f0*/  LDC.64 R16, c[0x0][0x2e8] ;  /* 0x0000ba00ff107b82 */ /* 0x000e220000000a00 */
[----:B------:R-:W-:Y:S02]  /*0600*/  F2FP.BF16.F32.PACK_AB R26, R26, R19 ;  /* 0x000000131a1a723e */ /* 0x000fe400000010ff */
[----:B------:R1:W-:Y:S01]  /*0610*/  STG.E.U16 desc[UR6][R28.64], R24 ;  /* 0x000000181c007986 */ /* 0x0003e2000c101506 */
[----:B------:R-:W-:Y:S01]  /*0620*/  PRMT R19, R24, 0x7632, R19 ;  /* 0x0000763218137816 */ /* 0x000fe20000000013 */
[----:B-1----:R-:W-:-:S05]  /*0630*/  IMAD.WIDE R28, R6, 0x2, R28 ;  /* 0x00000002061c7825 */ /* 0x002fca00078e021c */
[----:B------:R1:W-:Y:S01]  /*0640*/  STG.E.U16 desc[UR6][R28.64], R19 ;  /* 0x000000131c007986 */ /* 0x0003e2000c101506 */
[----:B------:R-:W-:Y:S01]  /*0650*/  IMAD R27, R27, UR13, RZ ;  /* 0x0000000d1b1b7c24 */ /* 0x000fe2000f8e02ff */
[----:B-1----:R-:W1:Y:S03]  /*0660*/  LDC.64 R18, c[0x0][0x498] ;  /* 0x00012600ff127b82 */ /* 0x002e660000000a00 */
[----:B0-----:R-:W-:-:S04]  /*0670*/  IMAD.WIDE R16, R27, 0x2, R16 ;  /* 0x000000021b107825 */ /* 0x001fc800078e0210 */
[----:B------:R-:W-:Y:S01]  /*0680*/  FMUL.FTZ R22, R25, R22 ;  /* 0x0000001619167220 */ /* 0x000fe20000410000 */
[----:B------:R-:W-:-:S04]  /*0690*/  IMAD.WIDE R20, R6, 0x2, R28 ;  /* 0x0000000206147825 */ /* 0x000fc800078e021c */
[----:B------:R-:W-:Y:S01]  /*06a0*/  IMAD.WIDE R28, R7, 0x2, R16 ;  /* 0x00000002071c7825 */ /* 0x000fe200078e0210 */
[----:B------:R0:W-:Y:S03]  /*06b0*/  STG.E.U16 desc[UR6][R20.64], R26 ;  /* 0x0000001a14007986 */ /* 0x0001e6000c101506 */
[----:B------:R-:W-:Y:S01]  /*06c0*/  IMAD R25, R23, UR8, RZ ;  /* 0x0000000817197c24 */ /* 0x000fe2000f8e02ff */
[----:B------:R2:W-:Y:S01]  /*06d0*/  STG.E.U16 desc[UR6][R16.64], R24 ;  /* 0x0000001810007986 */ /* 0x0005e2000c101506 */
[----:B------:R-:W-:Y:S01]  /*06e0*/  F2FP.BF16.F32.PACK_AB R22, RZ, R22 ;  /* 0x00000016ff16723e */ /* 0x000fe200000010ff */
[----:B0-----:R-:W-:-:S04]  /*06f0*/  IMAD.WIDE R20, R7, 0x2, R28 ;  /* 0x0000000207147825 */ /* 0x001fc800078e021c */
[----:B-1----:R-:W-:Y:S01]  /*0700*/  IMAD.WIDE R18, R25, 0x2, R18 ;  /* 0x0000000219127825 */ /* 0x002fe200078e0212 */
[----:B--2---:R-:W-:Y:S02]  /*0710*/  PRMT R17, R24, 0x7632, R17 ;  /* 0x0000763218117816 */ /* 0x004fe40000000011 */
[----:B------:R-:W-:-:S03]  /*0720*/  PRMT R25, R26, 0x7632, R25 ;  /* 0x000076321a197816 */ /* 0x000fc60000000019 */
[----:B------:R0:W-:Y:S01]  /*0730*/  STG.E.U16 desc[UR6][R28.64], R17 ;  /* 0x000000111c007986 */ /* 0x0001e2000c101506 */
[----:B------:R-:W-:-:S03]  /*0740*/  IADD3 R23, R23, UR4, RZ ;  /* 0x0000000417177c10 */ /* 0x000fc6000fffe0ff */
[----:B------:R0:W-:Y:S04]  /*0750*/  STG.E.U16 desc[UR6][R20.64], R25 ;  /* 0x0000001914007986 */ /* 0x0001e8000c101506 */
[----:B------:R0:W-:Y:S01]  /*0760*/  STG.E.U16 desc[UR6][R18.64], R22 ;  /* 0x0000001612007986 */ /* 0x0001e2000c101506 */
[----:B------:R-:W-:-:S13]  /*0770*/  ISETP.GE.AND P1, PT, R23, UR14, PT ;  /* 0x0000000e17007c0c */ /* 0x000fda000bf26270 */
[----:B0-----:R-:W-:Y:S05]  /*0780*/  @!P1 BRA `(.L_x_54) ;  /* 0xfffffff800c09947 */ /* 0x001fea000383ffff */
[----:B------:R-:W-:Y:S05]  /*0790*/  EXIT ;  /* 0x000000000000794d */ /* 0x000fea0003800000 */
.L_x_55:
        /* <DEDUP_REMOVED lines=14> */
.L_x_1249:


//--------------------- .text._ZN2at6native38_GLOBAL__N__9a469cfd_6_RNN_cu_eca79a6d6kernel17gru_cell_backwardIN3c104HalfEflLi2EEEvNS_4cuda6detail10TensorInfoIT_T1_EESB_SB_SB_SB_SA_SA_ --------------------------
	.section	.text._ZN2at6native38_GLOBAL__N__9a469cfd_6_RNN_cu_eca79a6d6kernel17gru_cell_backwardIN3c104HalfEflLi2EEEvNS_4cuda6detail10TensorInfoIT_T1_EESB_SB_SB_SB_SA_SA_,"ax",@progbits
	.align	128
.text._ZN2at6native38_GLOBAL__N__9a469cfd_6_RNN_cu_eca79a6d6kernel17gru_cell_backwardIN3c104HalfEflLi2EEEvNS_4cuda6detail10TensorInfoIT_T1_EESB_SB_SB_SB_SA_SA_:
        .type           _ZN2at6native38_GLOBAL__N__9a469cfd_6_RNN_cu_eca79a6d6kernel17gru_cell_backwardIN3c104HalfEflLi2EEEvNS_4cuda6detail10TensorInfoIT_T1_EESB_SB_SB_SB_SA_SA_,@function
        .size           _ZN2at6native38_GLOBAL__N__9a469cfd_6_RNN_cu_eca79a6d6kernel17gru_cell_backwardIN3c104HalfEflLi2EEEvNS_4cuda6detail10TensorInfoIT_T1_EESB_SB_SB_SB_SA_SA_,(.L_x_1250 - _ZN2at6native38_GLOBAL__N__9a469cfd_6_RNN_cu_eca79a6d6kernel17gru_cell_backwardIN3c104HalfEflLi2EEEvNS_4cuda6detail10TensorInfoIT_T1_EESB_SB_SB_SB_SA_SA_)
        .other          _ZN2at6native38_GLOBAL__N__9a469cfd_6_RNN_cu_eca79a6d6kernel17gru_cell_backwardIN3c104HalfEflLi2EEEvNS_4cuda6detail10TensorInfoIT_T1_EESB_SB_SB_SB_SA_SA_,@"STO_CUDA_ENTRY STV_DEFAULT"
_ZN2at6native38_GLOBAL__N__9a469cfd_6_RNN_cu_eca79a6d6kernel17gru_cell_backwardIN3c104HalfEflLi2EEEvNS_4cuda6detail10TensorInfoIT_T1_EESB_SB_SB_SB_SA_SA_:
        /* <DEDUP_REMOVED lines=47> */
.L_x_99:
        /* <DEDUP_REMOVED lines=11> */
[----:B------:R-:W-:Y:S05]  /*03a0*/  CALL.REL.NOINC `($__internal_2_$__cuda_sm20_div_s64) ;  /* 0x0000003400787944 */ /* 0x000fea0003c00000 */
[----:B------:R-:W-:Y:S01]  /*03b0*/  IADD3 R11, P0, RZ, -R9, RZ ;  /* 0x80000009ff0b7210 */ /* 0x000fe20007f1e0ff */
[----:B------:R-:W-:Y:S01]  /*03c0*/  IMAD.U32 R14, RZ, RZ, UR12 ;  /* 0x0000000cff0e7e24 */ /* 0x000fe2000f8e00ff */
[----:B------:R-:W-:Y:S01]  /*03d0*/  MOV R6, R5 ;  /* 0x0000000500067202 */ /* 0x000fe20000000f00 */
[----:B------:R-:W-:Y:S01]  /*03e0*/  IMAD.U32 R3, RZ, RZ, UR13 ;  /* 0x0000000dff037e24 */ /* 0x000fe2000f8e00ff */
[-C--:B------:R-:W-:Y:S02]  /*03f0*/  IADD3.X R7, RZ, ~R8.reuse, RZ, P0, !PT ;  /* 0x80000008ff077210 */ /* 0x080fe400007fe4ff */
[----:B------:R-:W-:-:S03]  /*0400*/  LOP3.LUT R9, R9, R8, RZ, 0x3c, !PT ;  /* 0x0000000809097212 */ /* 0x000fc600078e3cff */
[----:B------:R-:W-:Y:S01]  /*0410*/  IMAD R0, R7, R14, RZ ;  /* 0x0000000e07007224 */ /* 0x000fe200078e02ff */
[----:B------:R-:W-:Y:S01]  /*0420*/  LOP3.LUT R8, R9, R8, RZ, 0x3c, !PT ;  /* 0x0000000809087212 */ /* 0x000fe200078e3cff */
[----:B------:R-:W-:-:S03]  /*0430*/  IMAD.MOV.U32 R7, RZ, RZ, R4 ;  /* 0x000000ffff077224 */ /* 0x000fc600078e0004 */
[----:B------:R-:W-:Y:S01]  /*0440*/  LOP3.LUT R9, R9, R8, RZ, 0x3c, !PT ;  /* 0x0000000809097212 */ /* 0x000fe200078e3cff */
[----:B------:R-:W-:-:S04]  /*0450*/  IMAD.WIDE.U32 R6, R11, R14, R6 ;  /* 0x0000000e0b067225 */ /* 0x000fc800078e0006 */
[----:B------:R-:W-:Y:S01]  /*0460*/  IMAD R11, R11, R3, R0 ;  /* 0x000000030b0b7224 */ /* 0x000fe200078e0200 */
[----:B------:R-:W-:-:S03]  /*0470*/  MOV R23, R6 ;  /* 0x0000000600177202 */ /* 0x000fc60000000f00 */
[----:B------:R-:W-:Y:S01]  /*0480*/  IMAD.IADD R18, R7, 0x1, R11 ;  /* 0x0000000107127824 */ /* 0x000fe200078e020b */
[----:B------:R-:W-:Y:S06]  /*0490*/  BRA `(.L_x_59) ;  /* 0x00000000005c7947 */ /* 0x000fec0003800000 */
.L_x_58:
[----:B------:R-:W-:Y:S01]  /*04a0*/  MOV R14, UR5 ;  /* 0x00000005000e7c02 */ /* 0x000fe20008000f00 */
[----:B------:R-:W-:-:S03]  /*04b0*/  IMAD.MOV.U32 R18, RZ, RZ, RZ ;  /* 0x000000ffff127224 */ /* 0x000fc600078e00ff */
        /* <DEDUP_REMOVED lines=21> */
.L_x_59:
[----:B------:R-:W-:Y:S05]  /*0610*/  BSYNC B1 ;  /* 0x0000000000017941 */ /* 0x000fea0003800000 */
.L_x_57:
        /* <DEDUP_REMOVED lines=19> */
[----:B------:R-:W-:Y:S05]  /*0750*/  CALL.REL.NOINC `($__internal_2_$__cuda_sm20_div_s64) ;  /* 0x00000030008c7944 */ /* 0x000fea0003c00000 */
        /* <DEDUP_REMOVED lines=15> */
.L_x_61:
        /* <DEDUP_REMOVED lines=23> */
.L_x_62:
[----:B------:R-:W-:Y:S05]  /*09c0*/  BSYNC B1 ;  /* 0x0000000000017941 */ /* 0x000fea0003800000 */
.L_x_60:
        /* <DEDUP_REMOVED lines=24> */
[----:B------:R-:W-:Y:S05]  /*0b50*/  CALL.REL.NOINC `($__internal_2_$__cuda_sm20_div_s64) ;  /* 0x0000002c008c7944 */ /* 0x000fea0003c00000 */
        /* <DEDUP_REMOVED lines=13> */
.L_x_64:
        /* <DEDUP_REMOVED lines=21> */
.L_x_65:
[----:B------:R-:W-:Y:S05]  /*0d80*/  BSYNC B1 ;  /* 0x0000000000017941 */ /* 0x000fea0003800000 */
.L_x_63:
        /* <DEDUP_REMOVED lines=23> */
[----:B-----5:R-:W-:Y:S05]  /*0f00*/  CALL.REL.NOINC `($__internal_2_$__cuda_sm20_div_s64) ;  /* 0x0000002800a07944 */ /* 0x020fea0003c00000 */
        /* <DEDUP_REMOVED lines=13> */
.L_x_67:
        /* <DEDUP_REMOVED lines=21> */
.L_x_68:
[----:B------:R-:W-:Y:S05]  /*1130*/  BSYNC B1 ;  /* 0x0000000000017941 */ /* 0x000fea0003800000 */
.L_x_66:
        /* <DEDUP_REMOVED lines=37> */
.L_x_70:
        /* <DEDUP_REMOVED lines=21> */
.L_x_71:
[----:B------:R-:W-:Y:S05]  /*14e0*/  BSYNC B1 ;  /* 0x0000000000017941 */ /* 0x000fea0003800000 */
.L_x_69:
        /* <DEDUP_REMOVED lines=34> */
.L_x_73:
        /* <DEDUP_REMOVED lines=22> */
.L_x_74:
[----:B------:R-:W-:Y:S05]  /*1870*/  BSYNC B1 ;  /* 0x0000000000017941 */ /* 0x000fea0003800000 */
.L_x_72:
        /* <DEDUP_REMOVED lines=35> */
.L_x_76:
        /* <DEDUP_REMOVED lines=21> */
.L_x_77:
[----:B------:R-:W-:Y:S05]  /*1c00*/  BSYNC B1 ;  /* 0x0000000000017941 */ /* 0x000fea0003800000 */
.L_x_75:
        /* <DEDUP_REMOVED lines=13> */
[----:B-----5:R-:W-:Y:S01]  /*1ce0*/  HADD2.F32 R24, -RZ, R24.H0_H0 ;  /* 0x20000018ff187230 */ /* 0x020fe20000004100 */
[----:B------:R-:W-:Y:S01]  /*1cf0*/  BSSY B1, `(.L_x_78) ;  /* 0x0000046000017945 */ /* 0x000fe20003800000 */
[----:B------:R-:W-:Y:S02]  /*1d00*/  IMAD.MOV.U32 R10, RZ, RZ, R23 ;  /* 0x000000ffff0a7224 */ /* 0x000fe400078e0017 */
[----:B------:R-:W-:Y:S02]  /*1d10*/  HADD2.F32 R0, -RZ, R26.H0_H0 ;  /* 0x2000001aff007230 */ /* 0x000fe40000004100 */
[----:B------:R-:W-:Y:S01]  /*1d20*/  FADD.FTZ R3, -R24, 1 ;  /* 0x3f80000018037421 */ /* 0x000fe20000010100 */
[----:B------:R-:W-:-:S04]  /*1d30*/  IMAD.WIDE.U32 R10, R14, 0x3, R10 ;  /* 0x000000030e0a7825 */ /* 0x000fc800078e000a */
[----:B------:R-:W-:Y:S01]  /*1d40*/  FFMA.FTZ R9, -R0, R0, 1 ;  /* 0x3f80000000097423 */ /* 0x000fe20000010100 */
[----:B------:R-:W-:Y:S02]  /*1d50*/  IMAD R13, R25, 0x3, RZ ;  /* 0x00000003190d7824 */ /* 0x000fe400078e02ff */
[----:B0-----:R-:W-:-:S03]  /*1d60*/  HADD2.F32 R7, -RZ, R28.H0_H0 ;  /* 0x2000001cff077230 */ /* 0x001fc60000004100 */
[----:B------:R-:W-:Y:S02]  /*1d70*/  IADD3 R18, R11, R13, RZ ;  /* 0x0000000d0b127210 */ /* 0x000fe40007ffe0ff */
[----:B------:R-:W-:Y:S01]  /*1d80*/  FADD.FTZ R7, R7, -R0 ;  /* 0x8000000007077221 */ /* 0x000fe20000010000 */
[----:B--2---:R-:W-:Y:S02]  /*1d90*/  HADD2.F32 R23, -RZ, R12.H0_H0 ;  /* 0x2000000cff177230 */ /* 0x004fe40000004100 */
[----:B---3--:R-:W-:Y:S02]  /*1da0*/  HADD2.F32 R26, -RZ, R6.H0_H0 ;  /* 0x20000006ff1a7230 */ /* 0x008fe40000004100 */
[----:B------:R-:W-:-:S03]  /*1db0*/  IMAD.U32 R6, RZ, RZ, UR8 ;  /* 0x00000008ff067e24 */ /* 0x000fc6000f8e00ff */
[C---:B------:R-:W-:Y:S01]  /*1dc0*/  FMUL.FTZ R2, R26.reuse, R3 ;  /* 0x000000031a027220 */ /* 0x040fe20000410000 */
[----:B------:R-:W-:Y:S01]  /*1dd0*/  FMUL.FTZ R28, R26, R7 ;  /* 0x000000071a1c7220 */ /* 0x000fe20000410000 */
[----:B------:R-:W-:Y:S02]  /*1de0*/  LOP3.LUT R8, R18, R6, RZ, 0xfc, !PT ;  /* 0x0000000612087212 */ /* 0x000fe400078efcff */
[----:B------:R-:W-:Y:S01]  /*1df0*/  FMUL.FTZ R25, R2, R9 ;  /* 0x0000000902197220 */ /* 0x000fe20000410000 */
[----:B------:R-:W-:Y:S01]  /*1e00*/  HADD2.F32 R2, -RZ, R27.H0_H0 ;  /* 0x2000001bff027230 */ /* 0x000fe20000004100 */
[----:B------:R-:W-:Y:S01]  /*1e10*/  ISETP.NE.U32.AND P0, PT, R8, RZ, PT ;  /* 0x000000ff0800720c */ /* 0x000fe20003f05070 */
[----:B------:R-:W-:Y:S01]  /*1e20*/  FADD.FTZ R9, -R23, 1 ;  /* 0x3f80000017097421 */ /* 0x000fe20000010100 */
[----:B------:R-:W-:Y:S02]  /*1e30*/  FMUL.FTZ R28, R28, R3 ;  /* 0x000000031c1c7220 */ /* 0x000fe40000410000 */
[----:B------:R-:W-:-:S04]  /*1e40*/  FMUL.FTZ R2, R25, R2 ;  /* 0x0000000219027220 */ /* 0x000fc80000410000 */
[----:B------:R-:W-:-:S04]  /*1e50*/  FMUL.FTZ R2, R2, R9 ;  /* 0x0000000902027220 */ /* 0x000fc80000410000 */
[----:B------:R-:W-:-:S05]  /*1e60*/  FMUL.FTZ R27, R2, R23 ;  /* 0x00000017021b7220 */ /* 0x000fca0000410000 */
[----:B------:R-:W-:Y:S01]  /*1e70*/  F2FP.F16.F32.PACK_AB R14, RZ, R27 ;  /* 0x0000001bff0e723e */ /* 0x000fe200000000ff */
[----:B------:R-:W-:Y:S06]  /*1e80*/  @!P0 BRA `(.L_x_79) ;  /* 0x0000000000588947 */ /* 0x000fec0003800000 */
[----:B------:R-:W-:Y:S01]  /*1e90*/  ULDC.64 UR52, c[0x0][0x220] ;  /* 0x0000880000347ab9 */ /* 0x000fe20000000a00 */
[----:B------:R-:W-:Y:S01]  /*1ea0*/  IMAD.MOV.U32 R7, RZ, RZ, R10 ;  /* 0x000000ffff077224 */ /* 0x000fe200078e000a */
[----:B------:R-:W-:Y:S01]  /*1eb0*/  MOV R3, UR52 ;  /* 0x0000003400037c02 */ /* 0x000fe20008000f00 */
[----:B------:R-:W-:Y:S01]  /*1ec0*/  IMAD.U32 R2, RZ, RZ, UR53 ;  /* 0x00000035ff027e24 */ /* 0x000fe2000f8e00ff */
[----:B------:R-:W-:Y:S02]  /*1ed0*/  MOV R0, R18 ;  /* 0x0000001200007202 */ /* 0x000fe40000000f00 */
[----:B------:R-:W-:-:S07]  /*1ee0*/  MOV R6, 0x1f00 ;  /* 0x00001f0000067802 */ /* 0x000fce0000000f00 */
[----:B------:R-:W-:Y:S05]  /*1ef0*/  CALL.REL.NOINC `($__internal_2_$__cuda_sm20_div_s64) ;  /* 0x0000001800a47944 */ /* 0x000fea0003c00000 */
        /* <DEDUP_REMOVED lines=15> */
.L_x_79:
        /* <DEDUP_REMOVED lines=22> */
.L_x_80:
[----:B------:R-:W-:Y:S05]  /*2150*/  BSYNC B1 ;  /* 0x0000000000017941 */ /* 0x000fea0003800000 */
.L_x_78:
[----:B------:R-:W-:Y:S02]  /*2160*/  IMAD R12, R2, UR24, RZ ;  /* 0x00000018020c7c24 */ /* 0x000fe4000f8e02ff */
[----:B------:R-:W-:Y:S01]  /*2170*/  FMUL.FTZ R28, R28, R24 ;  /* 0x000000181c1c7220 */ /* 0x000fe20000410000 */
[C---:B------:R-:W-:Y:S01]  /*2180*/  IMAD.WIDE.U32 R2, R7.reuse, UR24, RZ ;  /* 0x0000001807027c25 */ /* 0x040fe2000f8e00ff */
[----:B------:R-:W-:Y:S03]  /*2190*/  BSSY B1, `(.L_x_81) ;  /* 0x0000039000017945 */ /* 0x000fe60003800000 */
[----:B------:R-:W-:Y:S01]  /*21a0*/  IMAD R7, R7, UR25, R12 ;  /* 0x0000001907077c24 */ /* 0x000fe2000f8e020c */
[----:B------:R-:W-:Y:S01]  /*21b0*/  F2FP.F16.F32.PACK_AB R29, RZ, R28 ;  /* 0x0000001cff1d723e */ /* 0x000fe200000000ff */
        /* <DEDUP_REMOVED lines=20> */
[----:B------:R-:W-:Y:S05]  /*2300*/  CALL.REL.NOINC `($__internal_2_$__cuda_sm20_div_s64) ;  /* 0x0000001400a07944 */ /* 0x000fea0003c00000 */
        /* <DEDUP_REMOVED lines=12> */
.L_x_82:
        /* <DEDUP_REMOVED lines=21> */
.L_x_83:
[----:B------:R-:W-:Y:S05]  /*2520*/  BSYNC B1 ;  /* 0x0000000000017941 */ /* 0x000fea0003800000 */
.L_x_81:
        /* <DEDUP_REMOVED lines=14> */
[----:B------:R-:W-:-:S03]  /*2610*/  F2FP.F16.F32.PACK_AB R29, RZ, R25 ;  /* 0x00000019ff1d723e */ /* 0x000fc600000000ff */
        /* <DEDUP_REMOVED lines=13> */
[----:B------:R-:W-:Y:S05]  /*26f0*/  CALL.REL.NOINC `($__internal_2_$__cuda_sm20_div_s64) ;  /* 0x0000001000a47944 */ /* 0x000fea0003c00000 */
        /* <DEDUP_REMOVED lines=11> */
.L_x_85:
        /* <DEDUP_REMOVED lines=21> */
.L_x_86:
[----:B------:R-:W-:Y:S05]  /*2900*/  BSYNC B1 ;  /* 0x0000000000017941 */ /* 0x000fea0003800000 */
.L_x_84:
[----:B------:R-:W-:Y:S01]  /*2910*/  IMAD R7, R2, UR24, RZ ;  /* 0x0000001802077c24 */ /* 0x000fe2000f8e02ff */
[----:B------:R-:W-:Y:S01]  /*2920*/  BSSY B1, `(.L_x_87) ;  /* 0x000003c000017945 */ /* 0x000fe20003800000 */
[----:B------:R-:W-:Y:S01]  /*2930*/  IMAD.WIDE.U32 R2, R0, UR24, RZ ;  /* 0x0000001800027c25 */ /* 0x000fe2000f8e00ff */
[----:B------:R-:W-:-:S03]  /*2940*/  F2FP.F16.F32.PACK_AB R27, RZ, R27 ;  /* 0x0000001bff1b723e */ /* 0x000fc600000000ff */
        /* <DEDUP_REMOVED lines=35> */
.L_x_88:
        /* <DEDUP_REMOVED lines=22> */
.L_x_89:
[----:B------:R-:W-:Y:S05]  /*2ce0*/  BSYNC B1 ;  /* 0x0000000000017941 */ /* 0x000fea0003800000 */
.L_x_87:
        /* <DEDUP_REMOVED lines=37> */
.L_x_91:
        /* <DEDUP_REMOVED lines=21> */
.L_x_92:
[----:B------:R-:W-:Y:S05]  /*3090*/  BSYNC B1 ;  /* 0x0000000000017941 */ /* 0x000fea0003800000 */
.L_x_90:
        /* <DEDUP_REMOVED lines=9> */
[----:B------:R-:W-:Y:S01]  /*3130*/  F2FP.F16.F32.PACK_AB R10, RZ, R10 ;  /* 0x0000000aff0a723e */ /* 0x000fe200000000ff */
        /* <DEDUP_REMOVED lines=13> */
[----:B0-----:R-:W-:Y:S05]  /*3210*/  CALL.REL.NOINC `($__internal_2_$__cuda_sm20_div_s64) ;  /* 0x0000000400dc7944 */ /* 0x001fea0003c00000 */
        /* <DEDUP_REMOVED lines=13> */
.L_x_94:
        /* <DEDUP_REMOVED lines=22> */
.L_x_95:
[----:B------:R-:W-:Y:S05]  /*3450*/  BSYNC B1 ;  /* 0x0000000000017941 */ /* 0x000fea0003800000 */
.L_x_93:
        /* <DEDUP_REMOVED lines=11> */
[----:B------:R-:W-:-:S04]  /*3510*/  F2FP.F16.F32.PACK_AB R10, RZ, R10 ;  /* 0x0000000aff0a723e */ /* 0x000fc800000000ff */
        /* <DEDUP_REMOVED lines=12> */
[----:B------:R-:W-:Y:S05]  /*35e0*/  CALL.REL.NOINC `($__internal_2_$__cuda_sm20_div_s64) ;  /* 0x0000000000e87944 */ /* 0x000fea0003c00000 */
        /* <DEDUP_REMOVED lines=13> */
.L_x_97:
        /* <DEDUP_REMOVED lines=21> */
.L_x_98:
[----:B------:R-:W-:Y:S05]  /*3810*/  BSYNC B1 ;  /* 0x0000000000017941 */ /* 0x000fea0003800000 */
.L_x_96:
        /* <DEDUP_REMOVED lines=22> */
.L_x_56:
[----:B------:R-:W-:Y:S05]  /*3980*/  EXIT ;  /* 0x000000000000794d */ /* 0x000fea0003800000 */
        .weak           $__internal_2_$__cuda_sm20_div_s64
        .type           $__internal_2_$__cuda_sm20_div_s64,@function
        .size           $__internal_2_$__cuda_sm20_div_s64,(.L_x_1250 - $__internal_2_$__cuda_sm20_div_s64)
$__internal_2_$__cuda_sm20_div_s64:
        /* <DEDUP_REMOVED lines=82> */
[----:B------:R-:W-:Y:S06]  /*3eb0*/  RET.REL.NODEC R6 `(_ZN2at6native38_GLOBAL__N__9a469cfd_6_RNN_cu_eca79a6d6kernel17gru_cell_backwardIN3c104HalfEflLi2EEEvNS_4cuda6detail10TensorInfoIT_T1_EESB_SB_SB_SB_SA_SA_) ;  /* 0xffffffc006507950 */ /* 0x000fec0003c3ffff */
.L_x_100:
        /* <DEDUP_REMOVED lines=12> */
.L_x_1250:


//--------------------- .text._ZN2at6native38_GLOBAL__N__9a469cfd_6_RNN_cu_eca79a6d6kernel17gru_cell_backwardIN3c104HalfEflLi1EEEvNS_4cuda6detail10TensorInfoIT_T1_EESB_SB_SB_SB_SA_SA_ --------------------------
	.section	.text._ZN2at6native38_GLOBAL__N__9a469cfd_6_RNN_cu_eca79a6d6kernel17gru_cell_backwardIN3c104HalfEflLi1EEEvNS_4cuda6detail10TensorInfoIT_T1_EESB_SB_SB_SB_SA_SA_,"ax",@progbits
	.align	128
.text._ZN2at6native38_GLOBAL__N__9a469cfd_6_RNN_cu_eca79a6d6kernel17gru_cell_backwardIN3c104HalfEflLi1EEEvNS_4cuda6detail10TensorInfoIT_T1_EESB_SB_SB_SB_SA_SA_:
        .type           _ZN2at6native38_GLOBAL__N__9a469cfd_6_RNN_cu_eca79a6d6kernel17gru_cell_backwardIN3c104HalfEflLi1EEEvNS_4cuda6detail10TensorInfoIT_T1_EESB_SB_SB_SB_SA_SA_,@function
        .size           _ZN2at6native38_GLOBAL__N__9a469cfd_6_RNN_cu_eca79a6d6kernel17gru_cell_backwardIN3c104HalfEflLi1EEEvNS_4cuda6detail10TensorInfoIT_T1_EESB_SB_SB_SB_SA_SA_,(.L_x_1252 - _ZN2at6native38_GLOBAL__N__9a469cfd_6_RNN_cu_eca79a6d6kernel17gru_cell_backwardIN3c104HalfEflLi1EEEvNS_4cuda6detail10TensorInfoIT_T1_EESB_SB_SB_SB_SA_SA_)
        .other          _ZN2at6native38_GLOBAL__N__9a469cfd_6_RNN_cu_eca79a6d6kernel17gru_cell_backwardIN3c104HalfEflLi1EEEvNS_4cuda6detail10TensorInfoIT_T1_EESB_SB_SB_SB_SA_SA_,@"STO_CUDA_ENTRY STV_DEFAULT"
_ZN2at6native38_GLOBAL__N__9a469cfd_6_RNN_cu_eca79a6d6kernel17gru_cell_backwardIN3c104HalfEflLi1EEEvNS_4cuda6detail10TensorInfoIT_T1_EESB_SB_SB_SB_SA_SA_:
        /* <DEDUP_REMOVED lines=53> */
.L_x_105:
[----:B------:R-:W-:Y:S01]  /*0350*/  IMAD.U32 R4, RZ, RZ, UR30 ;  /* 0x0000001eff047e24 */ /* 0x000fe2000f8e00ff */
[----:B------:R-:W-:Y:S04]  /*0360*/  BSSY B1, `(.L_x_102) ;  /* 0x000002b000017945 */ /* 0x000fe80003800000 */
[----:B------:R-:W-:-:S04]  /*0370*/  LOP3.LUT R2, R5, R4, RZ, 0xfc, !PT ;  /* 0x0000000405027212 */ /* 0x000fc800078efcff */
[----:B------:R-:W-:-:S13]  /*0380*/  ISETP.NE.U32.AND P0, PT, R2, RZ, PT ;  /* 0x000000ff0200720c */ /* 0x000fda0003f05070 */
[----:B------:R-:W-:Y:S05]  /*0390*/  @!P0 BRA `(.L_x_103) ;  /* 0x0000000000408947 */ /* 0x000fea0003800000 */
[----:B------:R-:W-:-:S07]  /*03a0*/  MOV R2, 0x3c0 ;  /* 0x000003c000027802 */ /* 0x000fce0000000f00 */
[----:B------:R-:W-:Y:S05]  /*03b0*/  CALL.REL.NOINC `($__internal_3_$__cuda_sm20_div_s64) ;  /* 0x0000000800407944 */ /* 0x000fea0003c00000 */
[----:B------:R-:W-:Y:S01]  /*03c0*/  IADD3 R8, P0, RZ, -R6, RZ ;  /* 0x80000006ff087210 */ /* 0x000fe20007f1e0ff */
[----:B------:R-:W-:Y:S01]  /*03d0*/  IMAD.MOV.U32 R3, RZ, RZ, R5 ;  /* 0x000000ffff037224 */ /* 0x000fe200078e0005 */
[----:B------:R-:W-:Y:S01]  /*03e0*/  MOV R7, UR26 ;  /* 0x0000001a00077c02 */ /* 0x000fe20008000f00 */
[----:B------:R-:W-:Y:S02]  /*03f0*/  IMAD.U32 R4, RZ, RZ, UR27 ;  /* 0x0000001bff047e24 */ /* 0x000fe4000f8e00ff */
[----:B------:R-:W-:-:S04]  /*0400*/  IMAD.X R2, RZ, RZ, ~R9, P0 ;  /* 0x000000ffff027224 */ /* 0x000fc800000e0e09 */
[----:B------:R-:W-:Y:S01]  /*0410*/  IMAD R11, R2, R7, RZ ;  /* 0x00000007020b7224 */ /* 0x000fe200078e02ff */
[----:B------:R-:W-:-:S03]  /*0420*/  MOV R2, R0 ;  /* 0x0000000000027202 */ /* 0x000fc60000000f00 */
[C---:B------:R-:W-:Y:S02]  /*0430*/  IMAD R11, R8.reuse, R4, R11 ;  /* 0x00000004080b7224 */ /* 0x040fe400078e020b */
[----:B------:R-:W-:-:S04]  /*0440*/  IMAD.WIDE.U32 R2, R8, R7, R2 ;  /* 0x0000000708027225 */ /* 0x000fc800078e0002 */
[----:B------:R-:W-:Y:S01]  /*0450*/  IMAD.IADD R11, R3, 0x1, R11 ;  /* 0x00000001030b7824 */ /* 0x000fe200078e020b */
[----:B------:R-:W-:Y:S01]  /*0460*/  MOV R10, R2 ;  /* 0x00000002000a7202 */ /* 0x000fe20000000f00 */
[----:B------:R-:W-:Y:S01]  /*0470*/  IMAD.MOV.U32 R3, RZ, RZ, R9 ;  /* 0x000000ffff037224 */ /* 0x000fe200078e0009 */
[----:B------:R-:W-:Y:S01]  /*0480*/  MOV R2, R6 ;  /* 0x0000000600027202 */ /* 0x000fe20000000f00 */
[----:B------:R-:W-:Y:S06]  /*0490*/  BRA `(.L_x_104) ;  /* 0x00000000005c7947 */ /* 0x000fec0003800000 */
.L_x_103:
        /* <DEDUP_REMOVED lines=23> */
.L_x_104:
[----:B------:R-:W-:Y:S05]  /*0610*/  BSYNC B1 ;  /* 0x0000000000017941 */ /* 0x000fea0003800000 */
.L_x_102:
        /* <DEDUP_REMOVED lines=31> */
[----:B------:R-:W5:Y:S01]  /*0810*/  LDG.E.U16 R20, desc[UR28][R10.64] ;  /* 0x0000001c0a147981 */ /* 0x000f62000c1e1500 */
[----:B------:R-:W-:-:S03]  /*0820*/  IADD3.X R17, R11, UR8, RZ, P0, !PT ;  /* 0x000000080b117c10 */ /* 0x000fc600087fe4ff */
[----:B------:R1:W2:Y:S04]  /*0830*/  LDG.E.U16 R14, desc[UR28][R14.64] ;  /* 0x0000001c0e0e7981 */ /* 0x0002a8000c1e1500 */
        /* <DEDUP_REMOVED lines=10> */
[----:B---3--:R-:W-:Y:S02]  /*08e0*/  HADD2.F32 R4, -RZ, R4.H0_H0 ;  /* 0x20000004ff047230 */ /* 0x008fe40000004100 */
[----:B----4-:R-:W-:-:S03]  /*08f0*/  HADD2.F32 R21, -RZ, R18.H0_H0 ;  /* 0x20000012ff157230 */ /* 0x010fc60000004100 */
[----:B------:R-:W-:Y:S01]  /*0900*/  FADD.FTZ R18, -R4, 1 ;  /* 0x3f80000004127421 */ /* 0x000fe20000010100 */
[----:B-----5:R-:W-:Y:S02]  /*0910*/  HADD2.F32 R20, -RZ, R20.H0_H0 ;  /* 0x20000014ff147230 */ /* 0x020fe40000004100 */
[----:B--2---:R-:W-:-:S03]  /*0920*/  HADD2.F32 R13, -RZ, R14.H0_H0 ;  /* 0x2000000eff0d7230 */ /* 0x004fc60000004100 */
[----:B------:R-:W-:Y:S01]  /*0930*/  FADD.FTZ R20, R20, -R21 ;  /* 0x8000001514147221 */ /* 0x000fe20000010000 */
[----:B------:R-:W-:Y:S01]  /*0940*/  FFMA.FTZ R21, -R21, R21, 1 ;  /* 0x3f80000015157423 */ /* 0x000fe20000010115 */
[C---:B------:R-:W-:Y:S01]  /*0950*/  FMUL.FTZ R12, R13.reuse, R18 ;  /* 0x000000120d0c7220 */ /* 0x040fe20000410000 */
[----:B------:R-:W-:Y:S02]  /*0960*/  HADD2.F32 R9, -RZ, R9.H0_H0 ;  /* 0x20000009ff097230 */ /* 0x000fe40000004100 */
[----:B------:R-:W-:Y:S02]  /*0970*/  HADD2.F32 R7, -RZ, R16.H0_H0 ;  /* 0x20000010ff077230 */ /* 0x000fe40000004100 */
        /* <DEDUP_REMOVED lines=20> */
[----:B------:R-:W-:Y:S02]  /*0ac0*/  F2FP.F16.F32.PACK_AB R18, R3, R18 ;  /* 0x000000120312723e */ /* 0x000fe400000000ff */
[----:B------:R-:W-:Y:S02]  /*0ad0*/  F2FP.F16.F32.PACK_AB R19, R15, R12 ;  /* 0x0000000c0f13723e */ /* 0x000fe400000000ff */
        /* <DEDUP_REMOVED lines=18> */
[----:B------:R-:W-:Y:S02]  /*0c00*/  F2FP.F16.F32.PACK_AB R4, RZ, R4 ;  /* 0x00000004ff04723e */ /* 0x000fe400000000ff */
        /* <DEDUP_REMOVED lines=10> */
.L_x_101:
[----:B------:R-:W-:Y:S05]  /*0cb0*/  EXIT ;  /* 0x000000000000794d */ /* 0x000fea0003800000 */
        .weak           $__internal_3_$__cuda_sm20_div_s64
        .type           $__internal_3_$__cuda_sm20_div_s64,@function
        .size           $__internal_3_$__cuda_sm20_div_s64,(.L_x_1252 - $__internal_3_$__cuda_sm20_div_s64)
$__internal_3_$__cuda_sm20_div_s64:
        /* <DEDUP_REMOVED lines=83> */
[----:B------:R-:W-:Y:S06]  /*11f0*/  RET.REL.NODEC R2 `(_ZN2at6native38_GLOBAL__N__9a469cfd_6_RNN_cu_eca79a6d6kernel17gru_cell_backwardIN3c104HalfEflLi1EEEvNS_4cuda6detail10TensorInfoIT_T1_EESB_SB_SB_SB_SA_SA_) ;  /* 0xffffffec02807950 */ /* 0x000fec0003c3ffff */
.L_x_106:
        /* <DEDUP_REMOVED lines=16> */
.L_x_1252:


//--------------------- .text._ZN2at6native38_GLOBAL__N__9a469cfd_6_RNN_cu_eca79a6d6kernel17gru_cell_backwardIN3c104HalfEfiLi2EEEvNS_4cuda6detail10TensorInfoIT_T1_EESB_SB_SB_SB_SA_SA_ --------------------------
	.section	.text._ZN2at6native38_GLOBAL__N__9a469cfd_6_RNN_cu_eca79a6d6kernel17gru_cell_backwardIN3c104HalfEfiLi2EEEvNS_4cuda6detail10TensorInfoIT_T1_EESB_SB_SB_SB_SA_SA_,"ax",@progbits
	.align	128
.text._ZN2at6native38_GLOBAL__N__9a469cfd_6_RNN_cu_eca79a6d6kernel17gru_cell_backwardIN3c104HalfEfiLi2EEEvNS_4cuda6detail10TensorInfoIT_T1_EESB_SB_SB_SB_SA_SA_:
        .type           _ZN2at6native38_GLOBAL__N__9a469cfd_6_RNN_cu_eca79a6d6kernel17gru_cell_backwardIN3c104HalfEfiLi2EEEvNS_4cuda6detail10TensorInfoIT_T1_EESB_SB_SB_SB_SA_SA_,@function
        .size           _ZN2at6native38_GLOBAL__N__9a469cfd_6_RNN_cu_eca79a6d6kernel17gru_cell_backwardIN3c104HalfEfiLi2EEEvNS_4cuda6detail10TensorInfoIT_T1_EESB_SB_SB_SB_SA_SA_,(.L_x_1254 - _ZN2at6native38_GLOBAL__N__9a469cfd_6_RNN_cu_eca79a6d6kernel17gru_cell_backwardIN3c104HalfEfiLi2EEEvNS_4cuda6detail10TensorInfoIT_T1_EESB_SB_SB_SB_SA_SA_)
        .other          _ZN2at6native38_GLOBAL__N__9a469cfd_6_RNN_cu_eca79a6d6kernel17gru_cell_backwardIN3c104HalfEfiLi2EEEvNS_4cuda6detail10TensorInfoIT_T1_EESB_SB_SB_SB_SA_SA_,@"STO_CUDA_ENTRY STV_DEFAULT"
_ZN2at6native38_GLOBAL__N__9a469cfd_6_RNN_cu_eca79a6d6kernel17gru_cell_backwardIN3c104HalfEfiLi2EEEvNS_4cuda6detail10TensorInfoIT_T1_EESB_SB_SB_SB_SA_SA_:
        /* <DEDUP_REMOVED lines=38> */
.L_x_108:
        /* <DEDUP_REMOVED lines=216> */
[----:B------:R-:W-:Y:S01]  /*0fe0*/  SEL R19, R21, R19, !P6 ;  /* 0x0000001315137207 */ /* 0x000fe20007000000 */
[----:B------:R-:W-:-:S05]  /*0ff0*/  @!P4 VIADD R18, R18, 0x1 ;  /* 0x000000011212c836 */ /* 0x000fca0000000000 */
[----:B------:R-:W-:-:S05]  /*1000*/  @P5 IADD3 R18, R18, 0x1, RZ ;  /* 0x0000000112125810 */ /* 0x000fca0007ffe0ff */
[----:B------:R-:W-:Y:S02]  /*1010*/  @!P1 IMAD.MOV R18, RZ, RZ, -R18 ;  /* 0x000000ffff129224 */ /* 0x000fe400078e0a12 */
[----:B--2---:R-:W-:Y:S02]  /*1020*/  HADD2.F32 R14, -RZ, R22.H0_H0 ;  /* 0x20000016ff0e7230 */ /* 0x004fe40000004100 */
[----:B---3--:R-:W-:-:S05]  /*1030*/  HADD2.F32 R20, -RZ, R25.H0_H0 ;  /* 0x20000019ff147230 */ /* 0x008fca0000004100 */
[----:B------:R-:W-:Y:S01]  /*1040*/  FADD.FTZ R28, -R20, 1 ;  /* 0x3f800000141c7421 */ /* 0x000fe20000010100 */
[----:B----4-:R-:W-:Y:S02]  /*1050*/  HADD2.F32 R25, -RZ, R26.H0_H0 ;  /* 0x2000001aff197230 */ /* 0x010fe40000004100 */
[----:B------:R-:W-:Y:S02]  /*1060*/  HADD2.F32 R23, -RZ, R15.H0_H0 ;  /* 0x2000000fff177230 */ /* 0x000fe40000004100 */
[----:B------:R-:W-:-:S03]  /*1070*/  FFMA.FTZ R15, -R14, R14, 1 ;  /* 0x3f8000000e0f7423 */ /* 0x000fc6000001010e */
[----:B------:R-:W-:-:S04]  /*1080*/  FMUL.FTZ R22, R23, R28 ;  /* 0x0000001c17167220 */ /* 0x000fc80000410000 */
[----:B------:R-:W-:Y:S01]  /*1090*/  FMUL.FTZ R22, R22, R15 ;  /* 0x0000000f16167220 */ /* 0x000fe20000410000 */
[----:B------:R-:W-:-:S05]  /*10a0*/  IADD3 R15, -R17, RZ, RZ ;  /* 0x000000ff110f7210 */ /* 0x000fca0007ffe1ff */
[----:B------:R-:W-:-:S04]  /*10b0*/  IMAD R15, R7, R15, R10 ;  /* 0x0000000f070f7224 */ /* 0x000fc800078e020a */
[----:B------:R-:W-:Y:S02]  /*10c0*/  IMAD R15, R15, UR13, RZ ;  /* 0x0000000d0f0f7c24 */ /* 0x000fe4000f8e02ff */
[----:B------:R-:W-:Y:S02]  /*10d0*/  HADD2.F32 R27, -RZ, R16.H0_H0 ;  /* 0x20000010ff1b7230 */ /* 0x000fe40000004100 */
[----:B------:R-:W-:Y:S02]  /*10e0*/  IMAD R17, R17, UR14, R15 ;  /* 0x0000000e11117c24 */ /* 0x000fe4000f8e020f */
[----:B------:R-:W-:Y:S02]  /*10f0*/  HADD2.F32 R15, -RZ, R24.H0_H0 ;  /* 0x20000018ff0f7230 */ /* 0x000fe40000004100 */
[----:B------:R-:W-:-:S03]  /*1100*/  FMUL.FTZ R27, R22, R27 ;  /* 0x0000001b161b7220 */ /* 0x000fc60000410000 */
[----:B------:R-:W-:Y:S01]  /*1110*/  FADD.FTZ R16, R15, -R14 ;  /* 0x8000000e0f107221 */ /* 0x000fe20000010000 */
[----:B------:R-:W-:-:S04]  /*1120*/  FADD.FTZ R14, -R25, 1 ;  /* 0x3f800000190e7421 */ /* 0x000fc80000010100 */
[----:B------:R-:W-:Y:S01]  /*1130*/  FMUL.FTZ R24, R27, R14 ;  /* 0x0000000e1b187220 */ /* 0x000fe20000410000 */
[----:B------:R-:W-:Y:S01]  /*1140*/  FMUL.FTZ R27, R23, R16 ;  /* 0x00000010171b7220 */ /* 0x000fe20000410000 */
[----:B------:R-:W0:Y:S03]  /*1150*/  LDC.64 R14, c[0x0][0x210] ;  /* 0x00008400ff0e7b82 */ /* 0x000e260000000a00 */
[----:B------:R-:W-:-:S04]  /*1160*/  FMUL.FTZ R27, R27, R28 ;  /* 0x0000001c1b1b7220 */ /* 0x000fc80000410000 */
[----:B------:R-:W-:Y:S02]  /*1170*/  FMUL.FTZ R26, R27, R20 ;  /* 0x000000141b1a7220 */ /* 0x000fe40000410000 */
[----:B------:R-:W1:Y:S01]  /*1180*/  LDC R27, c[0x0][0x2f4] ;  /* 0x0000bd00ff1b7b82 */ /* 0x000e620000000800 */
[----:B------:R-:W-:-:S05]  /*1190*/  IADD3 R28, -R19, RZ, RZ ;  /* 0x000000ff131c7210 */ /* 0x000fca0007ffe1ff */
[----:B------:R-:W-:Y:S02]  /*11a0*/  IMAD R28, R7, R28, R12 ;  /* 0x0000001c071c7224 */ /* 0x000fe400078e020c */
[----:B------:R-:W-:Y:S02]  /*11b0*/  FMUL.FTZ R29, R24, R25 ;  /* 0x00000019181d7220 */ /* 0x000fe40000410000 */
[----:B------:R-:W-:-:S04]  /*11c0*/  IMAD R28, R28, UR13, RZ ;  /* 0x0000000d1c1c7c24 */ /* 0x000fc8000f8e02ff */
[----:B------:R-:W-:Y:S01]  /*11d0*/  IMAD R19, R19, UR14, R28 ;  /* 0x0000000e13137c24 */ /* 0x000fe2000f8e021c */
[----:B------:R-:W-:Y:S02]  /*11e0*/  F2FP.F16.F32.PACK_AB R24, R22, R29 ;  /* 0x0000001d1618723e */ /* 0x000fe400000000ff */
[----:B-1----:R-:W-:-:S04]  /*11f0*/  IABS R28, R27 ;  /* 0x0000001b001c7213 */ /* 0x002fc80000000000 */
[----:B------:R-:W1:Y:S01]  /*1200*/  I2F.RP R29, R28 ;  /* 0x0000001c001d7306 */ /* 0x000e620000209400 */
[----:B0-----:R-:W-:-:S07]  /*1210*/  IMAD.WIDE R16, R17, 0x2, R14 ;  /* 0x0000000211107825 */ /* 0x001fce00078e020e */
[----:B-1----:R-:W0:Y:S01]  /*1220*/  MUFU.RCP R29, R29 ;  /* 0x0000001d001d7308 */ /* 0x002e220000001000 */
[----:B------:R1:W-:Y:S01]  /*1230*/  STG.E.U16 desc[UR6][R16.64], R24 ;  /* 0x0000001810007986 */ /* 0x0003e2000c101506 */
[----:B------:R-:W-:Y:S01]  /*1240*/  F2FP.F16.F32.PACK_AB R26, RZ, R26 ;  /* 0x0000001aff1a723e */ /* 0x000fe200000000ff */
[----:B-1----:R-:W-:Y:S01]  /*1250*/  IMAD.WIDE R16, R19, 0x2, R14 ;  /* 0x0000000213107825 */ /* 0x002fe200078e020e */
[----:B0-----:R-:W-:-:S04]  /*1260*/  IADD3 R19, R29, 0xffffffe, RZ ;  /* 0x0ffffffe1d137810 */ /* 0x001fc80007ffe0ff */
[----:B------:R0:W-:Y:S02]  /*1270*/  STG.E.U16 desc[UR6][R16.64], R26 ;  /* 0x0000001a10007986 */ /* 0x0001e4000c101506 */
[----:B------:R-:W1:Y:S01]  /*1280*/  F2I.FTZ.U32.TRUNC.NTZ R19, R19 ;  /* 0x0000001300137305 */ /* 0x000e62000021f000 */
[----:B0-----:R-:W-:-:S04]  /*1290*/  SEL R17, R21, R18, !P6 ;  /* 0x0000001215117207 */ /* 0x001fc80007000000 */
[----:B------:R-:W-:Y:S02]  /*12a0*/  IADD3 R16, -R17, RZ, RZ ;  /* 0x000000ff11107210 */ /* 0x000fe40007ffe1ff */
[----:B-1----:R-:W-:-:S03]  /*12b0*/  IADD3 R21, RZ, -R19, RZ ;  /* 0x80000013ff157210 */ /* 0x002fc60007ffe0ff */
[----:B------:R-:W-:Y:S02]  /*12c0*/  IMAD R7, R7, R16, R8 ;  /* 0x0000001007077224 */ /* 0x000fe400078e0208 */
[----:B------:R-:W-:Y:S02]  /*12d0*/  IMAD.MOV.U32 R18, RZ, RZ, RZ ;  /* 0x000000ffff127224 */ /* 0x000fe400078e00ff */
[----:B------:R-:W-:Y:S02]  /*12e0*/  IMAD R16, R7, UR13, RZ ;  /* 0x0000000d07107c24 */ /* 0x000fe4000f8e02ff */
[----:B------:R-:W-:-:S04]  /*12f0*/  IMAD R7, R21, R28, RZ ;  /* 0x0000001c15077224 */ /* 0x000fc800078e02ff */
[----:B------:R-:W-:Y:S02]  /*1300*/  IMAD.HI.U32 R18, R19, R7, R18 ;  /* 0x0000000713127227 */ /* 0x000fe400078e0012 */
[----:B------:R-:W0:Y:S02]  /*1310*/  LDC R7, c[0x0][0x4a4] ;  /* 0x00012900ff077b82 */ /* 0x000e240000000800 */
[----:B------:R-:W-:Y:S02]  /*1320*/  IMAD R17, R17, UR14, R16 ;  /* 0x0000000e11117c24 */ /* 0x000fe4000f8e0210 */
[----:B------:R-:W-:-:S04]  /*1330*/  IMAD.HI.U32 R16, R18, R11, RZ ;  /* 0x0000000b12107227 */ /* 0x000fc800078e00ff */
[----:B------:R-:W-:Y:S01]  /*1340*/  IMAD.WIDE R14, R17, 0x2, R14 ;  /* 0x00000002110e7825 */ /* 0x000fe200078e020e */
[----:B------:R-:W-:-:S03]  /*1350*/  IADD3 R19, -R16, RZ, RZ ;  /* 0x000000ff10137210 */ /* 0x000fc60007ffe1ff */
        /* <DEDUP_REMOVED lines=17> */
[----:B------:R-:W-:Y:S01]  /*1470*/  ISETP.GE.AND P3, PT, R11, RZ, PT ;  /* 0x000000ff0b00720c */ /* 0x000fe20003f66270 */
[----:B------:R-:W-:Y:S01]  /*1480*/  @!P4 VIADD R16, R16, 0x1 ;  /* 0x000000011010c836 */ /* 0x000fe20000000000 */
[----:B------:R-:W-:Y:S02]  /*1490*/  @!P1 IADD3 R13, R13, -R28, RZ ;  /* 0x8000001c0d0d9210 */ /* 0x000fe40007ffe0ff */
[----:B0-----:R-:W-:-:S03]  /*14a0*/  IADD3 R23, R21, 0xffffffe, RZ ;  /* 0x0ffffffe15177810 */ /* 0x001fc60007ffe0ff */
[----:B------:R-:W-:Y:S01]  /*14b0*/  @P2 VIADD R16, R16, 0x1 ;  /* 0x0000000110102836 */ /* 0x000fe20000000000 */
[-C--:B------:R-:W-:Y:S01]  /*14c0*/  @!P6 IADD3 R19, R19, -R28.reuse, RZ ;  /* 0x8000001c1313e210 */ /* 0x080fe20007ffe0ff */
[----:B------:R-:W0:Y:S01]  /*14d0*/  F2I.FTZ.U32.TRUNC.NTZ R11, R23 ;  /* 0x00000017000b7305 */ /* 0x000e22000021f000 */
[-C--:B------:R-:W-:Y:S02]  /*14e0*/  ISETP.GE.U32.AND P4, PT, R13, R28.reuse, PT ;  /* 0x0000001c0d00720c */ /* 0x080fe40003f86070 */
[----:B------:R-:W-:Y:S02]  /*14f0*/  ISETP.GE.U32.AND P5, PT, R19, R28, PT ;  /* 0x0000001c1300720c */ /* 0x000fe40003fa6070 */
[-C--:B------:R-:W-:Y:S02]  /*1500*/  LOP3.LUT R13, R12, R27.reuse, RZ, 0x3c, !PT ;  /* 0x0000001b0c0d7212 */ /* 0x080fe400078e3cff */
[----:B------:R-:W-:Y:S02]  /*1510*/  ISETP.NE.AND P2, PT, R27, RZ, PT ;  /* 0x000000ff1b00720c */ /* 0x000fe40003f45270 */
[----:B------:R-:W-:-:S02]  /*1520*/  LOP3.LUT R19, RZ, R27, RZ, 0x33, !PT ;  /* 0x0000001bff137212 */ /* 0x000fc400078e33ff */
[----:B------:R-:W-:Y:S02]  /*1530*/  @!P3 IADD3 R16, -R16, RZ, RZ ;  /* 0x000000ff1010b210 */ /* 0x000fe40007ffe1ff */
[----:B------:R-:W-:Y:S02]  /*1540*/  ISETP.GE.AND P3, PT, R13, RZ, PT ;  /* 0x000000ff0d00720c */ /* 0x000fe40003f66270 */
[----:B------:R-:W-:Y:S02]  /*1550*/  SEL R13, R19, R16, !P2 ;  /* 0x00000010130d7207 */ /* 0x000fe40005000000 */
[----:B0-----:R-:W-:Y:S02]  /*1560*/  IADD3 R28, RZ, -R11, RZ ;  /* 0x8000000bff1c7210 */ /* 0x001fe40007ffe0ff */
[----:B------:R-:W-:Y:S02]  /*1570*/  IADD3 R16, -R13, RZ, RZ ;  /* 0x000000ff0d107210 */ /* 0x000fe40007ffe1ff */
[----:B------:R-:W-:Y:S01]  /*1580*/  LOP3.LUT R21, R8, R27, RZ, 0x3c, !PT ;  /* 0x0000001b08157212 */ /* 0x000fe200078e3cff */
[----:B------:R-:W-:-:S02]  /*1590*/  @!P6 VIADD R17, R17, 0x1 ;  /* 0x000000011111e836 */ /* 0x000fc40000000000 */
        /* <DEDUP_REMOVED lines=46> */
[----:B------:R-:W-:Y:S01]  /*1880*/  F2FP.F16.F32.PACK_AB R22, RZ, R22 ;  /* 0x00000016ff16723e */ /* 0x000fe200000000ff */
[----:B------:R-:W-:Y:S01]  /*1890*/  IMAD.WIDE R10, R19, 0x2, R10 ;  /* 0x00000002130a7825 */ /* 0x000fe200078e020a */
[----:B------:R-:W-:Y:S01]  /*18a0*/  F2FP.F16.F32.PACK_AB R20, RZ, R20 ;  /* 0x00000014ff14723e */ /* 0x000fe200000000ff */
        /* <DEDUP_REMOVED lines=10> */
.L_x_107:
[----:B------:R-:W-:Y:S05]  /*1950*/  EXIT ;  /* 0x000000000000794d */ /* 0x000fea0003800000 */
.L_x_109:
        /* <DEDUP_REMOVED lines=10> */
.L_x_1254:


//--------------------- .text._ZN2at6native38_GLOBAL__N__9a469cfd_6_RNN_cu_eca79a6d6kernel17gru_cell_backwardIN3c104HalfEfiLi1EEEvNS_4cuda6detail10TensorInfoIT_T1_EESB_SB_SB_SB_SA_SA_ --------------------------
	.section	.text._ZN2at6native38_GLOBAL__N__9a469cfd_6_RNN_cu_eca79a6d6kernel17gru_cell_backwardIN3c104HalfEfiLi1EEEvNS_4cuda6detail10TensorInfoIT_T1_EESB_SB_SB_SB_SA_SA_,"ax",@progbits
	.align	128
.text._ZN2at6native38_GLOBAL__N__9a469cfd_6_RNN_cu_eca79a6d6kernel17gru_cell_backwardIN3c104HalfEfiLi1EEEvNS_4cuda6detail10TensorInfoIT_T1_EESB_SB_SB_SB_SA_SA_:
        .type           _ZN2at6native38_GLOBAL__N__9a469cfd_6_RNN_cu_eca79a6d6kernel17gru_cell_backwardIN3c104HalfEfiLi1EEEvNS_4cuda6detail10TensorInfoIT_T1_EESB_SB_SB_SB_SA_SA_,@function
        .size           _ZN2at6native38_GLOBAL__N__9a469cfd_6_RNN_cu_eca79a6d6kernel17gru_cell_backwardIN3c104HalfEfiLi1EEEvNS_4cuda6detail10TensorInfoIT_T1_EESB_SB_SB_SB_SA_SA_,(.L_x_1255 - _ZN2at6native38_GLOBAL__N__9a469cfd_6_RNN_cu_eca79a6d6kernel17gru_cell_backwardIN3c104HalfEfiLi1EEEvNS_4cuda6detail10TensorInfoIT_T1_EESB_SB_SB_SB_SA_SA_)
        .other          _ZN2at6native38_GLOBAL__N__9a469cfd_6_RNN_cu_eca79a6d6kernel17gru_cell_backwardIN3c104HalfEfiLi1EEEvNS_4cuda6detail10TensorInfoIT_T1_EESB_SB_SB_SB_SA_SA_,@"STO_CUDA_ENTRY STV_DEFAULT"
_ZN2at6native38_GLOBAL__N__9a469cfd_6_RNN_cu_eca79a6d6kernel17gru_cell_backwardIN3c104HalfEfiLi1EEEvNS_4cuda6detail10TensorInfoIT_T1_EESB_SB_SB_SB_SA_SA_:
        /* <DEDUP_REMOVED lines=41> */
.L_x_110:
        /* <DEDUP_REMOVED lines=31> */
[----:B------:R-:W-:Y:S02]  /*0480*/  IMAD R27, R5, R24, R28 ;  /* 0x00000018051b7224 */ /* 0x000fe400078e021c */
[----:B---3--:R-:W-:Y:S02]  /*0490*/  HADD2.F32 R22, -RZ, R22.H0_H0 ;  /* 0x20000016ff167230 */ /* 0x008fe40000004100 */
[----:B----4-:R-:W-:-:S03]  /*04a0*/  HADD2.F32 R21, -RZ, R25.H0_H0 ;  /* 0x20000019ff157230 */ /* 0x010fc60000004100 */
[----:B------:R-:W-:Y:S01]  /*04b0*/  FADD.FTZ R20, -R22, 1 ;  /* 0x3f80000016147421 */ /* 0x000fe20000010100 */
[----:B-----5:R-:W-:-:S05]  /*04c0*/  HADD2.F32 R29, -RZ, R29.H0_H0 ;  /* 0x2000001dff1d7230 */ /* 0x020fca0000004100 */
[----:B------:R-:W-:Y:S01]  /*04d0*/  FADD.FTZ R29, R29, -R21 ;  /* 0x800000151d1d7221 */ /* 0x000fe20000010000 */
[----:B------:R-:W-:Y:S01]  /*04e0*/  FFMA.FTZ R21, -R21, R21, 1 ;  /* 0x3f80000015157423 */ /* 0x000fe20000010115 */
[----:B--2---:R-:W-:Y:S02]  /*04f0*/  HADD2.F32 R26, -RZ, R26.H0_H0 ;  /* 0x2000001aff1a7230 */ /* 0x004fe40000004100 */
[----:B------:R-:W-:Y:S02]  /*0500*/  HADD2.F32 R18, -RZ, R18.H0_H0 ;  /* 0x20000012ff127230 */ /* 0x000fe40000004100 */
[----:B------:R-:W-:-:S05]  /*0510*/  HADD2.F32 R25, -RZ, R16.H0_H0 ;  /* 0x20000010ff197230 */ /* 0x000fca0000004100 */
        /* <DEDUP_REMOVED lines=12> */
[----:B------:R-:W-:Y:S02]  /*05e0*/  F2FP.F16.F32.PACK_AB R24, R24, R17 ;  /* 0x000000111818723e */ /* 0x000fe400000000ff */
[----:B------:R-:W0:Y:S01]  /*05f0*/  LDC.64 R16, c[0x0][0x2e8] ;  /* 0x0000ba00ff107b82 */ /* 0x000e220000000a00 */
[----:B------:R-:W-:Y:S02]  /*0600*/  F2FP.F16.F32.PACK_AB R26, R26, R19 ;  /* 0x000000131a1a723e */ /* 0x000fe400000000ff */
        /* <DEDUP_REMOVED lines=13> */
[----:B------:R-:W-:Y:S01]  /*06e0*/  F2FP.F16.F32.PACK_AB R22, RZ, R22 ;  /* 0x00000016ff16723e */ /* 0x000fe200000000ff */
        /* <DEDUP_REMOVED lines=11> */
.L_x_111:
        /* <DEDUP_REMOVED lines=14> */
.L_x_1255:


//--------------------- .text._ZN2at6native38_GLOBAL__N__9a469cfd_6_RNN_cu_eca79a6d6kernel17gru_cell_backwardIfflLi2EEEvNS_4cuda6detail10TensorInfoIT_T1_EES9_S9_S9_S9_S8_S8_ --------------------------
	.section	.text._ZN2at6native38_GLOBAL__N__9a469cfd_6_RNN_cu_eca79a6d6kernel17gru_cell_backwardIfflLi2EEEvNS_4cuda6detail10TensorInfoIT_T1_EES9_S9_S9_S9_S8_S8_,"ax",@progbits
	.align	128
.text._ZN2at6native38_GLOBAL__N__9a469cfd_6_RNN_cu_eca79a6d6kernel17gru_cell_backwardIfflLi2EEEvNS_4cuda6detail10TensorInfoIT_T1_EES9_S9_S9_S9_S8_S8_:
        .type           _ZN2at6native38_GLOBAL__N__9a469cfd_6_RNN_cu_eca79a6d6kernel17gru_cell_backwardIfflLi2EEEvNS_4cuda6detail10TensorInfoIT_T1_EES9_S9_S9_S9_S8_S8_,@function
        .size           _ZN2at6native38_GLOBAL__N__9a469cfd_6_RNN_cu_eca79a6d6kernel17gru_cell_backwardIfflLi2EEEvNS_4cuda6detail10TensorInfoIT_T1_EES9_S9_S9_S9_S8_S8_,(.L_x_1256 - _ZN2at6native38_GLOBAL__N__9a469cfd_6_RNN_cu_eca79a6d6kernel17gru_cell_backwardIfflLi2EEEvNS_4cuda6detail10TensorInfoIT_T1_EES9_S9_S9_S9_S8_S8_)
        .other          _ZN2at6native38_GLOBAL__N__9a469cfd_6_RNN_cu_eca79a6d6kernel17gru_cell_backwardIfflLi2EEEvNS_4cuda6detail10TensorInfoIT_T1_EES9_S9_S9_S9_S8_S8_,@"STO_CUDA_ENTRY STV_DEFAULT"
_ZN2at6native38_GLOBAL__N__9a469cfd_6_RNN_cu_eca79a6d6kernel17gru_cell_backwardIfflLi2EEEvNS_4cuda6detail10TensorInfoIT_T1_EES9_S9_S9_S9_S8_S8_:
        /* <DEDUP_REMOVED lines=45> */
[----:B------:R-:W-:-:S05]  /*02d0*/  ULDC.64 UR50, c[0x0][0x7c8] ;  /* 0x0001f20000327ab9 */ /* 0x000fca0000000a00 */
.L_x_155:
        /* <DEDUP_REMOVED lines=9> */
[----:B------:R-:W-:Y:S02]  /*0370*/  MOV R0, R4 ;  /* 0x0000000400007202 */ /* 0x000fe40000000f00 */
[----:B------:R-:W-:-:S07]  /*0380*/  MOV R6, 0x3a0 ;  /* 0x000003a000067802 */ /* 0x000fce0000000f00 */
[----:B0-----:R-:W-:Y:S05]  /*0390*/  CALL.REL.NOINC `($__internal_4_$__cuda_sm20_div_s64) ;  /* 0x0000003400347944 */ /* 0x001fea0003c00000 */
        /* <DEDUP_REMOVED lines=11> */
[----:B------:R-:W-:-:S05]  /*0450*/  IMAD R7, R11, R3, R0 ;  /* 0x000000030b077224 */ /* 0x000fca00078e0200 */
[----:B------:R-:W-:Y:S01]  /*0460*/  IADD3 R18, R23, R7, RZ ;  /* 0x0000000717127210 */ /* 0x000fe20007ffe0ff */
[----:B------:R-:W-:Y:S06]  /*0470*/  BRA `(.L_x_115) ;  /* 0x00000000005c7947 */ /* 0x000fec0003800000 */
.L_x_114:
[----:B------:R-:W-:Y:S01]  /*0480*/  IMAD.U32 R14, RZ, RZ, UR5 ;  /* 0x00000005ff0e7e24 */ /* 0x000fe2000f8e00ff */
[----:B------:R-:W-:-:S03]  /*0490*/  MOV R18, RZ ;  /* 0x000000ff00127202 */ /* 0x000fc60000000f00 */
[----:B------:R-:W1:Y:S01]  /*04a0*/  I2F.U32.RP R0, R14 ;  /* 0x0000000e00007306 */ /* 0x000e620000209000 */
[----:B------:R-:W-:-:S07]  /*04b0*/  ISETP.NE.U32.AND P2, PT, R14, RZ, PT ;  /* 0x000000ff0e00720c */ /* 0x000fce0003f45070 */
[----:B-1----:R-:W1:Y:S02]  /*04c0*/  MUFU.RCP R0, R0 ;  /* 0x0000000000007308 */ /* 0x002e640000001000 */
[----:B-1----:R-:W-:-:S06]  /*04d0*/  IADD3 R6, R0, 0xffffffe, RZ ;  /* 0x0ffffffe00067810 */ /* 0x002fcc0007ffe0ff */
[----:B------:R1:W2:Y:S02]  /*04e0*/  F2I.FTZ.U32.TRUNC.NTZ R7, R6 ;  /* 0x0000000600077305 */ /* 0x0002a4000021f000 */
[----:B-1----:R-:W-:Y:S01]  /*04f0*/  HFMA2.MMA R6, -RZ, RZ, 0, 0 ;  /* 0x00000000ff067435 */ /* 0x002fe200000001ff */
[----:B--2---:R-:W-:-:S04]  /*0500*/  IMAD R2, R7, R14, RZ ;  /* 0x0000000e07027224 */ /* 0x004fc800078e02ff */
[----:B------:R-:W-:-:S05]  /*0510*/  IMAD.MOV R9, RZ, RZ, -R2 ;  /* 0x000000ffff097224 */ /* 0x000fca00078e0a02 */
[----:B------:R-:W-:-:S04]  /*0520*/  IMAD.HI.U32 R2, R7, R9, R6 ;  /* 0x0000000907027227 */ /* 0x000fc800078e0006 */
[----:B------:R-:W-:Y:S02]  /*0530*/  IMAD.MOV.U32 R9, RZ, RZ, RZ ;  /* 0x000000ffff097224 */ /* 0x000fe400078e00ff */
        /* <DEDUP_REMOVED lines=11> */
.L_x_115:
[----:B------:R-:W-:Y:S05]  /*05f0*/  BSYNC B1 ;  /* 0x0000000000017941 */ /* 0x000fea0003800000 */
.L_x_113:
[-C--:B------:R-:W-:Y:S01]  /*0600*/  IMAD R0, R9, R14.reuse, RZ ;  /* 0x0000000e09007224 */ /* 0x080fe200078e02ff */
[----:B------:R-:W-:Y:S01]  /*0610*/  BSSY B1, `(.L_x_116) ;  /* 0x0000038000017945 */ /* 0x000fe20003800000 */
[----:B------:R-:W-:-:S04]  /*0620*/  IMAD.WIDE.U32 R14, R8, R14, RZ ;  /* 0x0000000e080e7225 */ /* 0x000fc800078e00ff */
[----:B------:R-:W-:Y:S02]  /*0630*/  IMAD R3, R8, R3, R0 ;  /* 0x0000000308037224 */ /* 0x000fe400078e0200 */
[----:B------:R-:W-:-:S03]  /*0640*/  IMAD.MOV.U32 R23, RZ, RZ, R18 ;  /* 0x000000ffff177224 */ /* 0x000fc600078e0012 */
[----:B------:R-:W-:Y:S01]  /*0650*/  IADD3 R26, R15, R3, RZ ;  /* 0x000000030f1a7210 */ /* 0x000fe20007ffe0ff */
[----:B------:R-:W-:Y:S01]  /*0660*/  IMAD.WIDE.U32 R10, R14, 0x5, R22 ;  /* 0x000000050e0a7825 */ /* 0x000fe200078e0016 */
[----:B------:R-:W-:-:S03]  /*0670*/  MOV R3, UR6 ;  /* 0x0000000600037c02 */ /* 0x000fc60008000f00 */
        /* <DEDUP_REMOVED lines=26> */
.L_x_117:
[----:B------:R-:W-:-:S04]  /*0820*/  MOV R2, UR7 ;  /* 0x0000000700027c02 */ /* 0x000fc80008000f00 */
[----:B------:R-:W1:Y:S01]  /*0830*/  I2F.U32.RP R8, R2 ;  /* 0x0000000200087306 */ /* 0x000e620000209000 */
[----:B------:R-:W-:-:S07]  /*0840*/  ISETP.NE.U32.AND P2, PT, R2, RZ, PT ;  /* 0x000000ff0200720c */ /* 0x000fce0003f45070 */
[----:B-1----:R-:W1:Y:S02]  /*0850*/  MUFU.RCP R8, R8 ;  /* 0x0000000800087308 */ /* 0x002e640000001000 */
[----:B-1----:R-:W-:-:S06]  /*0860*/  VIADD R6, R8, 0xffffffe ;  /* 0x0ffffffe08067836 */ /* 0x002fcc0000000000 */
[----:B------:R1:W2:Y:S02]  /*0870*/  F2I.FTZ.U32.TRUNC.NTZ R7, R6 ;  /* 0x0000000600077305 */ /* 0x0002a4000021f000 */
[----:B-1----:R-:W-:Y:S02]  /*0880*/  IMAD.MOV.U32 R6, RZ, RZ, RZ ;  /* 0x000000ffff067224 */ /* 0x002fe400078e00ff */
[----:B--2---:R-:W-:-:S05]  /*0890*/  IMAD R9, R7, R2, RZ ;  /* 0x0000000207097224 */ /* 0x004fca00078e02ff */
[----:B------:R-:W-:-:S05]  /*08a0*/  IADD3 R9, -R9, RZ, RZ ;  /* 0x000000ff09097210 */ /* 0x000fca0007ffe1ff */
        /* <DEDUP_REMOVED lines=12> */
[----:B------:R-:W-:Y:S01]  /*0970*/  IMAD R12, R2, R9, R10 ;  /* 0x00000009020c7224 */ /* 0x000fe200078e020a */
[----:B------:R-:W-:-:S11]  /*0980*/  HFMA2.MMA R9, -RZ, RZ, 0, 0 ;  /* 0x00000000ff097435 */ /* 0x000fd600000001ff */
.L_x_118:
[----:B------:R-:W-:Y:S05]  /*0990*/  BSYNC B1 ;  /* 0x0000000000017941 */ /* 0x000fea0003800000 */
.L_x_116:
        /* <DEDUP_REMOVED lines=10> */
[----:B------:R1:W5:Y:S01]  /*0a40*/  LDG.E R25, desc[UR60][R8.64] ;  /* 0x0000003c08197981 */ /* 0x000362000c1e1900 */
[----:B------:R-:W-:Y:S01]  /*0a50*/  IADD3 R10, P0, R10, UR12, RZ ;  /* 0x0000000c0a0a7c10 */ /* 0x000fe2000ff1e0ff */
[----:B------:R-:W-:Y:S03]  /*0a60*/  BSSY B1, `(.L_x_119) ;  /* 0x000002e000017945 */ /* 0x000fe60003800000 */
[----:B------:R-:W-:-:S04]  /*0a70*/  IADD3.X R11, R0, UR13, RZ, P0, !PT ;  /* 0x0000000d000b7c10 */ /* 0x000fc800087fe4ff */
[----:B------:R-:W-:-:S04]  /*0a80*/  LOP3.LUT R0, R11, R3, RZ, 0xfc, !PT ;  /* 0x000000030b007212 */ /* 0x000fc800078efcff */
[----:B------:R-:W-:-:S13]  /*0a90*/  ISETP.NE.U32.AND P0, PT, R0, RZ, PT ;  /* 0x000000ff0000720c */ /* 0x000fda0003f05070 */
[----:B-1----:R-:W-:Y:S05]  /*0aa0*/  @!P0 BRA `(.L_x_120) ;  /* 0x0000000000508947 */ /* 0x002fea0003800000 */
[----:B------:R-:W-:Y:S01]  /*0ab0*/  ULDC.64 UR52, c[0x0][0x8a0] ;  /* 0x0002280000347ab9 */ /* 0x000fe20000000a00 */
[----:B------:R-:W-:Y:S01]  /*0ac0*/  IMAD.MOV.U32 R7, RZ, RZ, R10 ;  /* 0x000000ffff077224 */ /* 0x000fe200078e000a */
[----:B------:R-:W-:Y:S01]  /*0ad0*/  MOV R3, UR52 ;  /* 0x0000003400037c02 */ /* 0x000fe20008000f00 */
[----:B------:R-:W-:Y:S01]  /*0ae0*/  IMAD.U32 R2, RZ, RZ, UR53 ;  /* 0x00000035ff027e24 */ /* 0x000fe2000f8e00ff */
[----:B------:R-:W-:Y:S02]  /*0af0*/  MOV R0, R11 ;  /* 0x0000000b00007202 */ /* 0x000fe40000000f00 */
[----:B------:R-:W-:-:S07]  /*0b00*/  MOV R6, 0xb20 ;  /* 0x00000b2000067802 */ /* 0x000fce0000000f00 */
[----:B0----5:R-:W-:Y:S05]  /*0b10*/  CALL.REL.NOINC `($__internal_4_$__cuda_sm20_div_s64) ;  /* 0x0000002c00547944 */ /* 0x021fea0003c00000 */
[----:B------:R-:W-:Y:S01]  /*0b20*/  IADD3 R13, P0, RZ, -R9, RZ ;  /* 0x80000009ff0d7210 */ /* 0x000fe20007f1e0ff */
[----:B------:R-:W-:Y:S01]  /*0b30*/  IMAD.U32 R2, RZ, RZ, UR14 ;  /* 0x0000000eff027e24 */ /* 0x000fe2000f8e00ff */
[-C--:B------:R-:W-:Y:S01]  /*0b40*/  LOP3.LUT R9, R9, R8.reuse, RZ, 0x3c, !PT ;  /* 0x0000000809097212 */ /* 0x080fe200078e3cff */
[----:B------:R-:W-:Y:S01]  /*0b50*/  IMAD.U32 R3, RZ, RZ, UR15 ;  /* 0x0000000fff037e24 */ /* 0x000fe2000f8e00ff */
[-C--:B------:R-:W-:Y:S02]  /*0b60*/  IADD3.X R7, RZ, ~R8.reuse, RZ, P0, !PT ;  /* 0x80000008ff077210 */ /* 0x080fe400007fe4ff */
[----:B------:R-:W-:-:S03]  /*0b70*/  LOP3.LUT R8, R9, R8, RZ, 0x3c, !PT ;  /* 0x0000000809087212 */ /* 0x000fc600078e3cff */
[----:B------:R-:W-:Y:S01]  /*0b80*/  IMAD R0, R7, R2, RZ ;  /* 0x0000000207007224 */ /* 0x000fe200078e02ff */
[----:B------:R-:W-:Y:S01]  /*0b90*/  LOP3.LUT R9, R9, R8, RZ, 0x3c, !PT ;  /* 0x0000000809097212 */ /* 0x000fe200078e3cff */
[----:B------:R-:W-:-:S04]  /*0ba0*/  IMAD.WIDE.U32 R6, R13, R2, R10 ;  /* 0x000000020d067225 */ /* 0x000fc800078e000a */
[----:B------:R-:W-:Y:S01]  /*0bb0*/  IMAD R13, R13, R3, R0 ;  /* 0x000000030d0d7224 */ /* 0x000fe200078e0200 */
[----:B------:R-:W-:-:S03]  /*0bc0*/  MOV R0, R6 ;  /* 0x0000000600007202 */ /* 0x000fc60000000f00 */
[----:B------:R-:W-:Y:S01]  /*0bd0*/  IMAD.IADD R6, R13, 0x1, R7 ;  /* 0x000000010d067824 */ /* 0x000fe200078e0207 */
[----:B------:R-:W-:Y:S06]  /*0be0*/  BRA `(.L_x_121) ;  /* 0x0000000000547947 */ /* 0x000fec0003800000 */
.L_x_120:
[----:B------:R-:W1:Y:S01]  /*0bf0*/  I2F.U32.RP R0, R2 ;  /* 0x0000000200007306 */ /* 0x000e620000209000 */
[----:B------:R-:W-:-:S07]  /*0c00*/  ISETP.NE.U32.AND P2, PT, R2, RZ, PT ;  /* 0x000000ff0200720c */ /* 0x000fce0003f45070 */
[----:B-1----:R-:W1:Y:S02]  /*0c10*/  MUFU.RCP R0, R0 ;  /* 0x0000000000007308 */ /* 0x002e640000001000 */
[----:B-1----:R-:W-:-:S06]  /*0c20*/  IADD3 R6, R0, 0xffffffe, RZ ;  /* 0x0ffffffe00067810 */ /* 0x002fcc0007ffe0ff */
[----:B------:R1:W2:Y:S02]  /*0c30*/  F2I.FTZ.U32.TRUNC.NTZ R7, R6 ;  /* 0x0000000600077305 */ /* 0x0002a4000021f000 */
[----:B-1----:R-:W-:Y:S01]  /*0c40*/  HFMA2.MMA R6, -RZ, RZ, 0, 0 ;  /* 0x00000000ff067435 */ /* 0x002fe200000001ff */
[----:B--2---:R-:W-:-:S04]  /*0c50*/  IMAD.MOV R9, RZ, RZ, -R7 ;  /* 0x000000ffff097224 */ /* 0x004fc800078e0a07 */
        /* <DEDUP_REMOVED lines=14> */
.L_x_121:
[----:B------:R-:W-:Y:S05]  /*0d40*/  BSYNC B1 ;  /* 0x0000000000017941 */ /* 0x000fea0003800000 */
.L_x_119:
        /* <DEDUP_REMOVED lines=37> */
.L_x_123:
        /* <DEDUP_REMOVED lines=21> */
.L_x_124:
[----:B------:R-:W-:Y:S05]  /*10f0*/  BSYNC B1 ;  /* 0x0000000000017941 */ /* 0x000fea0003800000 */
.L_x_122:
        /* <DEDUP_REMOVED lines=37> */
.L_x_126:
        /* <DEDUP_REMOVED lines=21> */
.L_x_127:
[----:B------:R-:W-:Y:S05]  /*14a0*/  BSYNC B1 ;  /* 0x0000000000017941 */ /* 0x000fea0003800000 */
.L_x_125:
        /* <DEDUP_REMOVED lines=10> */
[----:B------:R-:W2:Y:S01]  /*1550*/  LDG.E R0, desc[UR60][R8.64] ;  /* 0x0000003c08007981 */ /* 0x000ea2000c1e1900 */
        /* <DEDUP_REMOVED lines=10> */
[----:B------:R-:W-:Y:S01]  /*1600*/  IMAD.U32 R2, RZ, RZ, UR53 ;  /* 0x00000035ff027e24 */ /* 0x000fe2000f8e00ff */
[----:B-1----:R-:W-:Y:S02]  /*1610*/  MOV R0, R11 ;  /* 0x0000000b00007202 */ /* 0x002fe40000000f00 */
[----:B------:R-:W-:-:S07]  /*1620*/  MOV R6, 0x1640 ;  /* 0x0000164000067802 */ /* 0x000fce0000000f00 */
[----:B0----5:R-:W-:Y:S05]  /*1630*/  CALL.REL.NOINC `($__internal_4_$__cuda_sm20_div_s64) ;  /* 0x00000020008c7944 */ /* 0x021fea0003c00000 */
        /* <DEDUP_REMOVED lines=10> */
.L_x_129:
[----:B-1----:R-:W1:Y:S01]  /*16e0*/  I2F.U32.RP R0, R2 ;  /* 0x0000000200007306 */ /* 0x002e620000209000 */
[----:B------:R-:W-:Y:S01]  /*16f0*/  ISETP.NE.U32.AND P2, PT, R2, RZ, PT ;  /* 0x000000ff0200720c */ /* 0x000fe20003f45070 */
[----:B------:R-:W-:-:S06]  /*1700*/  HFMA2.MMA R9, -RZ, RZ, 0, 0 ;  /* 0x00000000ff097435 */ /* 0x000fcc00000001ff */
[----:B-1----:R-:W1:Y:S02]  /*1710*/  MUFU.RCP R0, R0 ;  /* 0x0000000000007308 */ /* 0x002e640000001000 */
[----:B-1----:R-:W-:Y:S02]  /*1720*/  VIADD R6, R0, 0xffffffe ;  /* 0x0ffffffe00067836 */ /* 0x002fe40000000000 */
[----:B------:R-:W-:-:S04]  /*1730*/  IMAD.MOV.U32 R0, RZ, RZ, RZ ;  /* 0x000000ffff007224 */ /* 0x000fc800078e00ff */
[----:B------:R1:W2:Y:S02]  /*1740*/  F2I.FTZ.U32.TRUNC.NTZ R7, R6 ;  /* 0x0000000600077305 */ /* 0x0002a4000021f000 */
[----:B-1----:R-:W-:Y:S01]  /*1750*/  IMAD.MOV.U32 R6, RZ, RZ, RZ ;  /* 0x000000ffff067224 */ /* 0x002fe200078e00ff */
[----:B--2---:R-:W-:-:S05]  /*1760*/  IADD3 R3, RZ, -R7, RZ ;  /* 0x80000007ff037210 */ /* 0x004fca0007ffe0ff */
        /* <DEDUP_REMOVED lines=13> */
.L_x_130:
[----:B------:R-:W-:Y:S05]  /*1840*/  BSYNC B1 ;  /* 0x0000000000017941 */ /* 0x000fea0003800000 */
.L_x_128:
        /* <DEDUP_REMOVED lines=11> */
[----:B------:R-:W-:Y:S01]  /*1900*/  LOP3.LUT R0, R4, UR57, RZ, 0xfc, !PT ;  /* 0x0000003904007c12 */ /* 0x000fe2000f8efcff */
[----:B------:R-:W-:Y:S03]  /*1910*/  BSSY B1, `(.L_x_131) ;  /* 0x000002d000017945 */ /* 0x000fe60003800000 */
[----:B------:R-:W-:Y:S01]  /*1920*/  ISETP.NE.U32.AND P0, PT, R0, RZ, PT ;  /* 0x000000ff0000720c */ /* 0x000fe20003f05070 */
[----:B--2---:R1:W-:-:S12]  /*1930*/  STL [R1], R2 ;  /* 0x0000000201007387 */ /* 0x0043d80000100800 */
[----:B------:R-:W-:Y:S05]  /*1940*/  @!P0 BRA `(.L_x_132) ;  /* 0x0000000000508947 */ /* 0x000fea0003800000 */
[----:B------:R-:W-:Y:S01]  /*1950*/  ULDC.64 UR52, c[0x0][0x560] ;  /* 0x0001580000347ab9 */ /* 0x000fe20000000a00 */
[----:B------:R-:W-:Y:S01]  /*1960*/  IMAD.MOV.U32 R7, RZ, RZ, R5 ;  /* 0x000000ffff077224 */ /* 0x000fe200078e0005 */
[----:B------:R-:W-:Y:S01]  /*1970*/  MOV R3, UR52 ;  /* 0x0000003400037c02 */ /* 0x000fe20008000f00 */
[----:B-1----:R-:W-:Y:S01]  /*1980*/  IMAD.U32 R2, RZ, RZ, UR53 ;  /* 0x00000035ff027e24 */ /* 0x002fe2000f8e00ff */
[----:B------:R-:W-:Y:S02]  /*1990*/  MOV R0, R4 ;  /* 0x0000000400007202 */ /* 0x000fe40000000f00 */
[----:B------:R-:W-:-:S07]  /*19a0*/  MOV R6, 0x19c0 ;  /* 0x000019c000067802 */ /* 0x000fce0000000f00 */
[----:B0----5:R-:W-:Y:S05]  /*19b0*/  CALL.REL.NOINC `($__internal_4_$__cuda_sm20_div_s64) ;  /* 0x0000001c00ac7944 */ /* 0x021fea0003c00000 */
        /* <DEDUP_REMOVED lines=13> */
.L_x_132:
[----:B------:R-:W2:Y:S01]  /*1a90*/  I2F.U32.RP R0, UR55 ;  /* 0x0000003700007d06 */ /* 0x000ea20008209000 */
[----:B------:R-:W-:Y:S02]  /*1aa0*/  ISETP.NE.U32.AND P2, PT, RZ, UR55, PT ;  /* 0x00000037ff007c0c */ /* 0x000fe4000bf45070 */
[----:B------:R-:W-:-:S05]  /*1ab0*/  MOV R9, RZ ;  /* 0x000000ff00097202 */ /* 0x000fca0000000f00 */
[----:B--2---:R-:W1:Y:S02]  /*1ac0*/  MUFU.RCP R0, R0 ;  /* 0x0000000000007308 */ /* 0x004e640000001000 */
[----:B-1----:R-:W-:-:S06]  /*1ad0*/  IADD3 R2, R0, 0xffffffe, RZ ;  /* 0x0ffffffe00027810 */ /* 0x002fcc0007ffe0ff */
[----:B------:R1:W2:Y:S02]  /*1ae0*/  F2I.FTZ.U32.TRUNC.NTZ R3, R2 ;  /* 0x0000000200037305 */ /* 0x0002a4000021f000 */
[----:B-1----:R-:W-:Y:S01]  /*1af0*/  HFMA2.MMA R2, -RZ, RZ, 0, 0 ;  /* 0x00000000ff027435 */ /* 0x002fe200000001ff */
[----:B--2---:R-:W-:-:S04]  /*1b00*/  IMAD.MOV R7, RZ, RZ, -R3 ;  /* 0x000000ffff077224 */ /* 0x004fc800078e0a03 */
        /* <DEDUP_REMOVED lines=13> */
.L_x_133:
[----:B------:R-:W-:Y:S05]  /*1be0*/  BSYNC B1 ;  /* 0x0000000000017941 */ /* 0x000fea0003800000 */
.L_x_131:
        /* <DEDUP_REMOVED lines=11> */
[----:B------:R-:W3:Y:S01]  /*1ca0*/  LDG.E R23, desc[UR60][R2.64] ;  /* 0x0000003c02177981 */ /* 0x000ee2000c1e1900 */
[----:B------:R-:W-:Y:S01]  /*1cb0*/  MOV R11, R18 ;  /* 0x00000012000b7202 */ /* 0x000fe20000000f00 */
[----:B------:R-:W-:Y:S01]  /*1cc0*/  IMAD.MOV.U32 R10, RZ, RZ, R22 ;  /* 0x000000ffff0a7224 */ /* 0x000fe200078e0016 */
[----:B------:R-:W-:Y:S01]  /*1cd0*/  BSSY B1, `(.L_x_134) ;  /* 0x000003b000017945 */ /* 0x000fe20003800000 */
[----:B------:R-:W-:Y:S02]  /*1ce0*/  IMAD R7, R26, 0x3, RZ ;  /* 0x000000031a077824 */ /* 0x000fe400078e02ff */
[----:B-----5:R-:W-:Y:S01]  /*1cf0*/  FADD.FTZ R26, -R24, 1 ;  /* 0x3f800000181a7421 */ /* 0x020fe20000010100 */
[----:B------:R-:W-:-:S04]  /*1d00*/  IMAD.WIDE.U32 R10, R14, 0x3, R10 ;  /* 0x000000030e0a7825 */ /* 0x000fc800078e000a */
[----:B------:R-:W-:Y:S01]  /*1d10*/  IMAD.U32 R0, RZ, RZ, UR8 ;  /* 0x00000008ff007e24 */ /* 0x000fe2000f8e00ff */
[----:B------:R-:W-:-:S04]  /*1d20*/  IADD3 R18, R11, R7, RZ ;  /* 0x000000070b127210 */ /* 0x000fc80007ffe0ff */
[----:B------:R-:W-:-:S04]  /*1d30*/  LOP3.LUT R7, R18, R0, RZ, 0xfc, !PT ;  /* 0x0000000012077212 */ /* 0x000fc800078efcff */
[----:B------:R-:W-:Y:S01]  /*1d40*/  ISETP.NE.U32.AND P0, PT, R7, RZ, PT ;  /* 0x000000ff0700720c */ /* 0x000fe20003f05070 */
[C---:B--2---:R-:W-:Y:S01]  /*1d50*/  FADD.FTZ R6, -R27.reuse, R6 ;  /* 0x000000061b067221 */ /* 0x044fe20000010100 */
[----:B------:R-:W-:-:S03]  /*1d60*/  FFMA.FTZ R27, -R27, R27, 1 ;  /* 0x3f8000001b1b7423 */ /* 0x000fc6000001011b */
[----:B---3--:R-:W-:Y:S01]  /*1d70*/  FMUL.FTZ R6, R6, R23 ;  /* 0x0000001706067220 */ /* 0x008fe20000410000 */
[----:B------:R-:W-:-:S03]  /*1d80*/  FMUL.FTZ R22, R23, R26 ;  /* 0x0000001a17167220 */ /* 0x000fc60000410000 */
[----:B------:R-:W-:Y:S01]  /*1d90*/  FMUL.FTZ R26, R6, R26 ;  /* 0x0000001a061a7220 */ /* 0x000fe20000410000 */
[----:B------:R-:W-:-:S03]  /*1da0*/  FMUL.FTZ R22, R22, R27 ;  /* 0x0000001b16167220 */ /* 0x000fc60000410000 */
        /* <DEDUP_REMOVED lines=23> */
.L_x_135:
        /* <DEDUP_REMOVED lines=22> */
.L_x_136:
[----:B------:R-:W-:Y:S05]  /*2080*/  BSYNC B1 ;  /* 0x0000000000017941 */ /* 0x000fea0003800000 */
.L_x_134:
[----:B------:R-:W2:Y:S01]  /*2090*/  LDL.LU R13, [R1] ;  /* 0x00000000010d7983 */ /* 0x000ea20000300800 */
[----:B------:R-:W-:Y:S01]  /*20a0*/  IMAD R12, R2, UR24, RZ ;  /* 0x00000018020c7c24 */ /* 0x000fe2000f8e02ff */
[----:B------:R-:W-:Y:S01]  /*20b0*/  BSSY B1, `(.L_x_137) ;  /* 0x000003c000017945 */ /* 0x000fe20003800000 */
[----:B------:R-:W-:-:S04]  /*20c0*/  IMAD.WIDE.U32 R2, R7, UR24, RZ ;  /* 0x0000001807027c25 */ /* 0x000fc8000f8e00ff */
[----:B------:R-:W-:Y:S02]  /*20d0*/  IMAD R7, R7, UR25, R12 ;  /* 0x0000001907077c24 */ /* 0x000fe4000f8e020c */
[----:B------:R-:W-:-:S03]  /*20e0*/  IMAD R9, R9, UR26, RZ ;  /* 0x0000001a09097c24 */ /* 0x000fc6000f8e02ff */
[----:B------:R-:W-:Y:S01]  /*20f0*/  IADD3 R3, R3, R7, RZ ;  /* 0x0000000703037210 */ /* 0x000fe20007ffe0ff */
[C---:B------:R-:W-:Y:S02]  /*2100*/  IMAD R7, R8.reuse, UR27, R9 ;  /* 0x0000001b08077c24 */ /* 0x040fe4000f8e0209 */
[----:B------:R-:W-:-:S04]  /*2110*/  IMAD.WIDE.U32 R8, R8, UR26, R2 ;  /* 0x0000001a08087c25 */ /* 0x000fc8000f8e0002 */
[----:B------:R-:W-:Y:S01]  /*2120*/  FADD.FTZ R3, -R25, 1 ;  /* 0x3f80000019037421 */ /* 0x000fe20000010100 */
[----:B------:R-:W-:Y:S01]  /*2130*/  IMAD.IADD R7, R9, 0x1, R7 ;  /* 0x0000000109077824 */ /* 0x000fe200078e0207 */
[----:B------:R-:W-:Y:S01]  /*2140*/  LEA R2, P0, R8, UR28, 0x2 ;  /* 0x0000001c08027c11 */ /* 0x000fe2000f8010ff */
[----:B--2---:R-:W-:-:S04]  /*2150*/  FMUL.FTZ R12, R13, R22 ;  /* 0x000000160d0c7220 */ /* 0x004fc80000410000 */
[----:B------:R-:W-:Y:S01]  /*2160*/  FMUL.FTZ R12, R3, R12 ;  /* 0x0000000c030c7220 */ /* 0x000fe20000410000 */
[----:B------:R-:W-:Y:S02]  /*2170*/  LEA.HI.X R3, R8, UR29, R7, 0x2, P0 ;  /* 0x0000001d08037c11 */ /* 0x000fe400080f1407 */
[----:B------:R-:W-:Y:S01]  /*2180*/  IADD3 R14, P0, R10, UR12, RZ ;  /* 0x0000000c0a0e7c10 */ /* 0x000fe2000ff1e0ff */
[----:B------:R-:W-:-:S03]  /*2190*/  FMUL.FTZ R27, R25, R12 ;  /* 0x0000000c191b7220 */ /* 0x000fc60000410000 */
[----:B------:R-:W-:Y:S02]  /*21a0*/  IADD3.X R15, R18, UR13, RZ, P0, !PT ;  /* 0x0000000d120f7c10 */ /* 0x000fe400087fe4ff */
[----:B------:R1:W-:Y:S02]  /*21b0*/  STG.E desc[UR60][R2.64], R27 ;  /* 0x0000001b02007986 */ /* 0x0003e4000c10193c */
[----:B------:R-:W-:-:S04]  /*21c0*/  LOP3.LUT R7, R15, R0, RZ, 0xfc, !PT ;  /* 0x000000000f077212 */ /* 0x000fc800078efcff */
[----:B------:R-:W-:-:S13]  /*21d0*/  ISETP.NE.U32.AND P0, PT, R7, RZ, PT ;  /* 0x000000ff0700720c */ /* 0x000fda0003f05070 */
[----:B-1----:R-:W-:Y:S05]  /*21e0*/  @!P0 BRA `(.L_x_138) ;  /* 0x00000000004c8947 */ /* 0x002fea0003800000 */
[----:B------:R-:W-:Y:S01]  /*21f0*/  ULDC.64 UR52, c[0x0][0x220] ;  /* 0x0000880000347ab9 */ /* 0x000fe20000000a00 */
[----:B------:R-:W-:Y:S01]  /*2200*/  MOV R7, R14 ;  /* 0x0000000e00077202 */ /* 0x000fe20000000f00 */
[----:B------:R-:W-:Y:S01]  /*2210*/  IMAD.U32 R3, RZ, RZ, UR52 ;  /* 0x00000034ff037e24 */ /* 0x000fe2000f8e00ff */
[----:B------:R-:W-:Y:S01]  /*2220*/  MOV R2, UR53 ;  /* 0x0000003500027c02 */ /* 0x000fe20008000f00 */
[----:B------:R-:W-:Y:S01]  /*2230*/  IMAD.MOV.U32 R0, RZ, RZ, R15 ;  /* 0x000000ffff007224 */ /* 0x000fe200078e000f */
[----:B------:R-:W-:-:S07]  /*2240*/  MOV R6, 0x2260 ;  /* 0x0000226000067802 */ /* 0x000fce0000000f00 */
[----:B0-----:R-:W-:Y:S05]  /*2250*/  CALL.REL.NOINC `($__internal_4_$__cuda_sm20_div_s64) ;  /* 0x0000001400847944 */ /* 0x001fea0003c00000 */
        /* <DEDUP_REMOVED lines=12> */
.L_x_138:
        /* <DEDUP_REMOVED lines=21> */
.L_x_139:
[----:B------:R-:W-:Y:S05]  /*2470*/  BSYNC B1 ;  /* 0x0000000000017941 */ /* 0x000fea0003800000 */
.L_x_137:
[----:B------:R-:W-:Y:S01]  /*2480*/  IMAD R7, R2, UR24, RZ ;  /* 0x0000001802077c24 */ /* 0x000fe2000f8e02ff */
[----:B0-----:R-:W-:Y:S01]  /*2490*/  IADD3 R15, P1, R10, R28, RZ ;  /* 0x0000001c0a0f7210 */ /* 0x001fe20007f3e0ff */
[----:B------:R-:W-:-:S04]  /*24a0*/  IMAD.WIDE.U32 R2, R14, UR24, RZ ;  /* 0x000000180e027c25 */ /* 0x000fc8000f8e00ff */
[----:B------:R-:W-:Y:S01]  /*24b0*/  FMUL.FTZ R26, R24, R26 ;  /* 0x0000001a181a7220 */ /* 0x000fe20000410000 */
[----:B------:R-:W-:Y:S01]  /*24c0*/  BSSY B1, `(.L_x_140) ;  /* 0x0000037000017945 */ /* 0x000fe20003800000 */
        /* <DEDUP_REMOVED lines=8> */
[----:B------:R-:W-:-:S03]  /*2550*/  IADD3 R14, P0, R28, R15, RZ ;  /* 0x0000000f1c0e7210 */ /* 0x000fc60007f1e0ff */
[----:B------:R0:W-:Y:S01]  /*2560*/  STG.E desc[UR60][R2.64], R26 ;  /* 0x0000001a02007986 */ /* 0x0001e2000c10193c */
[----:B------:R-:W-:-:S04]  /*2570*/  IADD3.X R15, R29, R18, R29, P0, P1 ;  /* 0x000000121d0f7210 */ /* 0x000fc800007e241d */
        /* <DEDUP_REMOVED lines=9> */
[----:B------:R-:W-:Y:S05]  /*2610*/  CALL.REL.NOINC `($__internal_4_$__cuda_sm20_div_s64) ;  /* 0x0000001000947944 */ /* 0x000fea0003c00000 */
[----:B------:R-:W-:Y:S02]  /*2620*/  IADD3 R7, P0, RZ, -R9, RZ ;  /* 0x80000009ff077210 */ /* 0x000fe40007f1e0ff */
[----:B------:R-:W-:-:S03]  /*2630*/  LOP3.LUT R9, R9, R8, RZ, 0x3c, !PT ;  /* 0x0000000809097212 */ /* 0x000fc600078e3cff */
[----:B------:R-:W-:Y:S01]  /*2640*/  IMAD.X R0, RZ, RZ, ~R8, P0 ;  /* 0x000000ffff007224 */ /* 0x000fe200000e0e08 */
[----:B------:R-:W-:Y:S01]  /*2650*/  LOP3.LUT R8, R9, R8, RZ, 0x3c, !PT ;  /* 0x0000000809087212 */ /* 0x000fe200078e3cff */
[----:B------:R-:W-:-:S03]  /*2660*/  IMAD.WIDE.U32 R2, R7, UR22, R14 ;  /* 0x0000001607027c25 */ /* 0x000fc6000f8e000e */
[----:B------:R-:W-:Y:S01]  /*2670*/  LOP3.LUT R9, R9, R8, RZ, 0x3c, !PT ;  /* 0x0000000809097212 */ /* 0x000fe200078e3cff */
[----:B------:R-:W-:Y:S01]  /*2680*/  IMAD R0, R0, UR22, RZ ;  /* 0x0000001600007c24 */ /* 0x000fe2000f8e02ff */
[----:B------:R-:W-:-:S03]  /*2690*/  MOV R6, R2 ;  /* 0x0000000200067202 */ /* 0x000fc60000000f00 */
[----:B------:R-:W-:-:S04]  /*26a0*/  IMAD R7, R7, UR23, R0 ;  /* 0x0000001707077c24 */ /* 0x000fc8000f8e0200 */
[----:B------:R-:W-:Y:S01]  /*26b0*/  IMAD.IADD R0, R7, 0x1, R3 ;  /* 0x0000000107007824 */ /* 0x000fe200078e0203 */
[----:B------:R-:W-:Y:S06]  /*26c0*/  BRA `(.L_x_142) ;  /* 0x0000000000587947 */ /* 0x000fec0003800000 */
.L_x_141:
[----:B------:R-:W0:Y:S01]  /*26d0*/  I2F.U32.RP R0, R6 ;  /* 0x0000000600007306 */ /* 0x000e220000209000 */
[----:B------:R-:W-:Y:S01]  /*26e0*/  ISETP.NE.U32.AND P2, PT, R6, RZ, PT ;  /* 0x000000ff0600720c */ /* 0x000fe20003f45070 */
[----:B------:R-:W-:-:S06]  /*26f0*/  IMAD.MOV.U32 R9, RZ, RZ, RZ ;  /* 0x000000ffff097224 */ /* 0x000fcc00078e00ff */
        /* <DEDUP_REMOVED lines=19> */
.L_x_142:
[----:B------:R-:W-:Y:S05]  /*2830*/  BSYNC B1 ;  /* 0x0000000000017941 */ /* 0x000fea0003800000 */
.L_x_140:
[----:B------:R-:W-:Y:S01]  /*2840*/  IMAD R7, R0, UR24, RZ ;  /* 0x0000001800077c24 */ /* 0x000fe2000f8e02ff */
[----:B------:R-:W-:Y:S01]  /*2850*/  MOV R0, UR10 ;  /* 0x0000000a00007c02 */ /* 0x000fe20008000f00 */
[C---:B------:R-:W-:Y:S01]  /*2860*/  IMAD.WIDE.U32 R2, R6.reuse, UR24, RZ ;  /* 0x0000001806027c25 */ /* 0x040fe2000f8e00ff */
[----:B------:R-:W-:Y:S03]  /*2870*/  BSSY B1, `(.L_x_143) ;  /* 0x0000039000017945 */ /* 0x000fe60003800000 */
[----:B------:R-:W-:Y:S01]  /*2880*/  IMAD R7, R6, UR25, R7 ;  /* 0x0000001906077c24 */ /* 0x000fe2000f8e0207 */
[----:B------:R-:W-:Y:S01]  /*2890*/  LOP3.LUT R6, R18, R0, RZ, 0xfc, !PT ;  /* 0x0000000012067212 */ /* 0x000fe200078efcff */
[----:B------:R-:W-:-:S03]  /*28a0*/  IMAD R9, R9, UR26, RZ ;  /* 0x0000001a09097c24 */ /* 0x000fc6000f8e02ff */
[----:B------:R-:W-:Y:S01]  /*28b0*/  IADD3 R3, R3, R7, RZ ;  /* 0x0000000703037210 */ /* 0x000fe20007ffe0ff */
[C---:B------:R-:W-:Y:S02]  /*28c0*/  IMAD R7, R8.reuse, UR27, R9 ;  /* 0x0000001b08077c24 */ /* 0x040fe4000f8e0209 */
[----:B------:R-:W-:-:S04]  /*28d0*/  IMAD.WIDE.U32 R8, R8, UR26, R2 ;  /* 0x0000001a08087c25 */ /* 0x000fc8000f8e0002 */
[----:B------:R-:W-:Y:S01]  /*28e0*/  IMAD.IADD R3, R9, 0x1, R7 ;  /* 0x0000000109037824 */ /* 0x000fe200078e0207 */
[----:B------:R-:W-:-:S04]  /*28f0*/  LEA R2, P0, R8, UR28, 0x2 ;  /* 0x0000001c08027c11 */ /* 0x000fc8000f8010ff */
[----:B------:R-:W-:Y:S02]  /*2900*/  LEA.HI.X R3, R8, UR29, R3, 0x2, P0 ;  /* 0x0000001d08037c11 */ /* 0x000fe400080f1403 */
[----:B------:R-:W-:-:S03]  /*2910*/  ISETP.NE.U32.AND P0, PT, R6, RZ, PT ;  /* 0x000000ff0600720c */ /* 0x000fc60003f05070 */
[----:B------:R0:W-:Y:S10]  /*2920*/  STG.E desc[UR60][R2.64], R22 ;  /* 0x0000001602007986 */ /* 0x0001f4000c10193c */
[----:B------:R-:W-:Y:S05]  /*2930*/  @!P0 BRA `(.L_x_144) ;  /* 0x0000000000588947 */ /* 0x000fea0003800000 */
[----:B------:R-:W-:Y:S01]  /*2940*/  ULDC.64 UR52, c[0x0][0x3c0] ;  /* 0x0000f00000347ab9 */ /* 0x000fe20000000a00 */
[----:B------:R-:W-:Y:S01]  /*2950*/  IMAD.MOV.U32 R7, RZ, RZ, R10 ;  /* 0x000000ffff077224 */ /* 0x000fe200078e000a */
[----:B0-----:R-:W-:Y:S01]  /*2960*/  MOV R3, UR52 ;  /* 0x0000003400037c02 */ /* 0x001fe20008000f00 */
[----:B------:R-:W-:Y:S01]  /*2970*/  IMAD.U32 R2, RZ, RZ, UR53 ;  /* 0x00000035ff027e24 */ /* 0x000fe2000f8e00ff */
[----:B------:R-:W-:Y:S02]  /*2980*/  MOV R0, R18 ;  /* 0x0000001200007202 */ /* 0x000fe40000000f00 */
[----:B------:R-:W-:-:S07]  /*2990*/  MOV R6, 0x29b0 ;  /* 0x000029b000067802 */ /* 0x000fce0000000f00 */
[----:B------:R-:W-:Y:S05]  /*29a0*/  CALL.REL.NOINC `($__internal_4_$__cuda_sm20_div_s64) ;  /* 0x0000000c00b07944 */ /* 0x000fea0003c00000 */
        /* <DEDUP_REMOVED lines=15> */
.L_x_144:
[----:B------:R-:W-:-:S04]  /*2aa0*/  MOV R6, UR11 ;  /* 0x0000000b00067c02 */ /* 0x000fc80008000f00 */
[----:B------:R-:W1:Y:S01]  /*2ab0*/  I2F.U32.RP R7, R6 ;  /* 0x0000000600077306 */ /* 0x000e620000209000 */
[----:B------:R-:W-:-:S07]  /*2ac0*/  ISETP.NE.U32.AND P2, PT, R6, RZ, PT ;  /* 0x000000ff0600720c */ /* 0x000fce0003f45070 */
[----:B-1----:R-:W0:Y:S02]  /*2ad0*/  MUFU.RCP R7, R7 ;  /* 0x0000000700077308 */ /* 0x002e240000001000 */
        /* <DEDUP_REMOVED lines=18> */
.L_x_145:
[----:B------:R-:W-:Y:S05]  /*2c00*/  BSYNC B1 ;  /* 0x0000000000017941 */ /* 0x000fea0003800000 */
.L_x_143:
        /* <DEDUP_REMOVED lines=8> */
[----:B------:R-:W-:Y:S01]  /*2c90*/  IMAD.IADD R3, R9, 0x1, R7 ;  /* 0x0000000109037824 */ /* 0x000fe200078e0207 */
[----:B------:R-:W-:-:S04]  /*2ca0*/  LEA R2, P0, R8, UR36, 0x2 ;  /* 0x0000002408027c11 */ /* 0x000fc8000f8010ff */
[----:B------:R-:W-:Y:S02]  /*2cb0*/  LEA.HI.X R3, R8, UR37, R3, 0x2, P0 ;  /* 0x0000002508037c11 */ /* 0x000fe400080f1403 */
[----:B------:R-:W-:-:S03]  /*2cc0*/  IADD3 R10, P0, R10, UR12, RZ ;  /* 0x0000000c0a0a7c10 */ /* 0x000fc6000ff1e0ff */
[----:B------:R0:W-:Y:S01]  /*2cd0*/  STG.E desc[UR60][R2.64], R27 ;  /* 0x0000001b02007986 */ /* 0x0001e2000c10193c */
        /* <DEDUP_REMOVED lines=10> */
[----:B------:R-:W-:Y:S05]  /*2d80*/  CALL.REL.NOINC `($__internal_4_$__cuda_sm20_div_s64) ;  /* 0x0000000800b87944 */ /* 0x000fea0003c00000 */
        /* <DEDUP_REMOVED lines=12> */
.L_x_147:
        /* <DEDUP_REMOVED lines=21> */
.L_x_148:
[----:B------:R-:W-:Y:S05]  /*2fa0*/  BSYNC B1 ;  /* 0x0000000000017941 */ /* 0x000fea0003800000 */
.L_x_146:
[----:B------:R-:W-:Y:S01]  /*2fb0*/  IMAD R7, R2, UR32, RZ ;  /* 0x0000002002077c24 */ /* 0x000fe2000f8e02ff */
[----:B------:R-:W-:Y:S01]  /*2fc0*/  LOP3.LUT R0, R15, R0, RZ, 0xfc, !PT ;  /* 0x000000000f007212 */ /* 0x000fe200078efcff */
[C---:B------:R-:W-:Y:S01]  /*2fd0*/  IMAD.WIDE.U32 R2, R10.reuse, UR32, RZ ;  /* 0x000000200a027c25 */ /* 0x040fe2000f8e00ff */
[----:B------:R-:W-:Y:S03]  /*2fe0*/  BSSY B1, `(.L_x_149) ;  /* 0x0000036000017945 */ /* 0x000fe60003800000 */
[----:B------:R-:W-:Y:S02]  /*2ff0*/  IMAD R7, R10, UR33, R7 ;  /* 0x000000210a077c24 */ /* 0x000fe4000f8e0207 */
[----:B------:R-:W-:Y:S02]  /*3000*/  IMAD R9, R9, UR34, RZ ;  /* 0x0000002209097c24 */ /* 0x000fe4000f8e02ff */
[----:B------:R-:W-:-:S02]  /*3010*/  IMAD.IADD R3, R3, 0x1, R7 ;  /* 0x0000000103037824 */ /* 0x000fc400078e0207 */
[C---:B------:R-:W-:Y:S02]  /*3020*/  IMAD R9, R8.reuse, UR35, R9 ;  /* 0x0000002308097c24 */ /* 0x040fe4000f8e0209 */
[----:B------:R-:W-:-:S05]  /*3030*/  IMAD.WIDE.U32 R2, R8, UR34, R2 ;  /* 0x0000002208027c25 */ /* 0x000fca000f8e0002 */
[----:B------:R-:W-:Y:S02]  /*3040*/  IADD3 R3, R3, R9, RZ ;  /* 0x0000000903037210 */ /* 0x000fe40007ffe0ff */
[----:B------:R-:W-:-:S04]  /*3050*/  LEA R8, P0, R2, UR36, 0x2 ;  /* 0x0000002402087c11 */ /* 0x000fc8000f8010ff */
[----:B------:R-:W-:Y:S02]  /*3060*/  LEA.HI.X R9, R2, UR37, R3, 0x2, P0 ;  /* 0x0000002502097c11 */ /* 0x000fe400080f1403 */
[----:B------:R-:W-:-:S03]  /*3070*/  ISETP.NE.U32.AND P0, PT, R0, RZ, PT ;  /* 0x000000ff0000720c */ /* 0x000fc60003f05070 */
[----:B------:R0:W-:Y:S10]  /*3080*/  STG.E desc[UR60][R8.64], R26 ;  /* 0x0000001a08007986 */ /* 0x0001f4000c10193c */
        /* <DEDUP_REMOVED lines=16> */
[----:B------:R-:W-:Y:S02]  /*3190*/  MOV R6, R2 ;  /* 0x0000000200067202 */ /* 0x000fe40000000f00 */
[----:B------:R-:W-:Y:S01]  /*31a0*/  LOP3.LUT R9, R9, R8, RZ, 0x3c, !PT ;  /* 0x0000000809097212 */ /* 0x000fe200078e3cff */
[----:B------:R-:W-:-:S04]  /*31b0*/  IMAD R7, R7, UR31, R0 ;  /* 0x0000001f07077c24 */ /* 0x000fc8000f8e0200 */
[----:B------:R-:W-:Y:S01]  /*31c0*/  IMAD.IADD R0, R7, 0x1, R3 ;  /* 0x0000000107007824 */ /* 0x000fe200078e0203 */
[----:B------:R-:W-:Y:S06]  /*31d0*/  BRA `(.L_x_151) ;  /* 0x0000000000587947 */ /* 0x000fec0003800000 */
.L_x_150:
[----:B------:R-:W1:Y:S01]  /*31e0*/  I2F.U32.RP R0, R6 ;  /* 0x0000000600007306 */ /* 0x000e620000209000 */
[----:B------:R-:W-:Y:S01]  /*31f0*/  ISETP.NE.U32.AND P2, PT, R6, RZ, PT ;  /* 0x000000ff0600720c */ /* 0x000fe20003f45070 */
[----:B0-----:R-:W-:-:S06]  /*3200*/  IMAD.MOV.U32 R9, RZ, RZ, RZ ;  /* 0x000000ffff097224 */ /* 0x001fcc00078e00ff */
        /* <DEDUP_REMOVED lines=19> */
.L_x_151:
[----:B------:R-:W-:Y:S05]  /*3340*/  BSYNC B1 ;  /* 0x0000000000017941 */ /* 0x000fea0003800000 */
.L_x_149:
[----:B------:R-:W-:Y:S02]  /*3350*/  IMAD R7, R0, UR32, RZ ;  /* 0x0000002000077c24 */ /* 0x000fe4000f8e02ff */
[----:B------:R-:W-:Y:S01]  /*3360*/  FMUL.FTZ R25, R25, R22 ;  /* 0x0000001619197220 */ /* 0x000fe20000410000 */
[----:B------:R-:W-:Y:S01]  /*3370*/  IMAD.WIDE.U32 R2, R6, UR32, RZ ;  /* 0x0000002006027c25 */ /* 0x000fe2000f8e00ff */
[----:B------:R-:W-:Y:S01]  /*3380*/  LOP3.LUT R0, R4, UR56, RZ, 0xfc, !PT ;  /* 0x0000003804007c12 */ /* 0x000fe2000f8efcff */
[----:B------:R-:W-:Y:S02]  /*3390*/  BSSY B1, `(.L_x_152) ;  /* 0x0000035000017945 */ /* 0x000fe40003800000 */
        /* <DEDUP_REMOVED lines=12> */
[----:B------:R-:W-:Y:S01]  /*3460*/  MOV R7, R5 ;  /* 0x0000000500077202 */ /* 0x000fe20000000f00 */
[----:B0-----:R-:W-:Y:S01]  /*3470*/  IMAD.U32 R3, RZ, RZ, UR52 ;  /* 0x00000034ff037e24 */ /* 0x001fe2000f8e00ff */
[----:B------:R-:W-:Y:S01]  /*3480*/  MOV R2, UR53 ;  /* 0x0000003500027c02 */ /* 0x000fe20008000f00 */
[----:B------:R-:W-:Y:S01]  /*3490*/  IMAD.MOV.U32 R0, RZ, RZ, R4 ;  /* 0x000000ffff007224 */ /* 0x000fe200078e0004 */
[----:B------:R-:W-:-:S07]  /*34a0*/  MOV R6, 0x34c0 ;  /* 0x000034c000067802 */ /* 0x000fce0000000f00 */
[----:B------:R-:W-:Y:S05]  /*34b0*/  CALL.REL.NOINC `($__internal_4_$__cuda_sm20_div_s64) ;  /* 0x0000000000ec7944 */ /* 0x000fea0003c00000 */
[----:B------:R-:W-:Y:S01]  /*34c0*/  IADD3 R7, P0, RZ, -R9, RZ ;  /* 0x80000009ff077210 */ /* 0x000fe20007f1e0ff */
[----:B------:R-:W-:Y:S01]  /*34d0*/  IMAD.MOV.U32 R2, RZ, RZ, R5 ;  /* 0x000000ffff027224 */ /* 0x000fe200078e0005 */
[----:B------:R-:W-:Y:S02]  /*34e0*/  MOV R3, R4 ;  /* 0x0000000400037202 */ /* 0x000fe40000000f00 */
[-C--:B------:R-:W-:Y:S02]  /*34f0*/  IADD3.X R0, RZ, ~R8.reuse, RZ, P0, !PT ;  /* 0x80000008ff007210 */ /* 0x080fe400007fe4ff */
[----:B------:R-:W-:Y:S01]  /*3500*/  LOP3.LUT R9, R9, R8, RZ, 0x3c, !PT ;  /* 0x0000000809097212 */ /* 0x000fe200078e3cff */
[----:B------:R-:W-:-:S03]  /*3510*/  IMAD.WIDE.U32 R2, R7, UR48, R2 ;  /* 0x0000003007027c25 */ /* 0x000fc6000f8e0002 */
[----:B------:R-:W-:Y:S01]  /*3520*/  LOP3.LUT R8, R9, R8, RZ, 0x3c, !PT ;  /* 0x0000000809087212 */ /* 0x000fe200078e3cff */
[----:B------:R-:W-:-:S03]  /*3530*/  IMAD R0, R0, UR48, RZ ;  /* 0x0000003000007c24 */ /* 0x000fc6000f8e02ff */
[----:B------:R-:W-:Y:S01]  /*3540*/  LOP3.LUT R9, R9, R8, RZ, 0x3c, !PT ;  /* 0x0000000809097212 */ /* 0x000fe200078e3cff */
[----:B------:R-:W-:Y:S02]  /*3550*/  IMAD R7, R7, UR49, R0 ;  /* 0x0000003107077c24 */ /* 0x000fe4000f8e0200 */
[----:B------:R-:W-:-:S03]  /*3560*/  IMAD.MOV.U32 R0, RZ, RZ, R2 ;  /* 0x000000ffff007224 */ /* 0x000fc600078e0002 */
[----:B------:R-:W-:Y:S01]  /*3570*/  IADD3 R2, R3, R7, RZ ;  /* 0x0000000703027210 */ /* 0x000fe20007ffe0ff */
[----:B------:R-:W-:Y:S06]  /*3580*/  BRA `(.L_x_154) ;  /* 0x0000000000547947 */ /* 0x000fec0003800000 */
.L_x_153:
[----:B------:R-:W1:Y:S01]  /*3590*/  I2F.U32.RP R0, UR54 ;  /* 0x0000003600007d06 */ /* 0x000e620008209000 */
[----:B------:R-:W-:Y:S01]  /*35a0*/  ISETP.NE.U32.AND P2, PT, RZ, UR54, PT ;  /* 0x00000036ff007c0c */ /* 0x000fe2000bf45070 */
[----:B------:R-:W-:-:S06]  /*35b0*/  IMAD.MOV.U32 R9, RZ, RZ, RZ ;  /* 0x000000ffff097224 */ /* 0x000fcc00078e00ff */
[----:B-1----:R-:W0:Y:S02]  /*35c0*/  MUFU.RCP R0, R0 ;  /* 0x0000000000007308 */ /* 0x002e240000001000 */
[----:B0-----:R-:W-:-:S06]  /*35d0*/  VIADD R2, R0, 0xffffffe ;  /* 0x0ffffffe00027836 */ /* 0x001fcc0000000000 */
[----:B------:R0:W1:Y:S02]  /*35e0*/  F2I.FTZ.U32.TRUNC.NTZ R3, R2 ;  /* 0x0000000200037305 */ /* 0x000064000021f000 */
[----:B0-----:R-:W-:Y:S01]  /*35f0*/  IMAD.MOV.U32 R2, RZ, RZ, RZ ;  /* 0x000000ffff027224 */ /* 0x001fe200078e00ff */
[----:B-1----:R-:W-:-:S05]  /*3600*/  IADD3 R7, RZ, -R3, RZ ;  /* 0x80000003ff077210 */ /* 0x002fca0007ffe0ff */
[----:B------:R-:W-:-:S04]  /*3610*/  IMAD R7, R7, UR54, RZ ;  /* 0x0000003607077c24 */ /* 0x000fc8000f8e02ff */
[----:B------:R-:W-:-:S06]  /*3620*/  IMAD.HI.U32 R6, R3, R7, R2 ;  /* 0x0000000703067227 */ /* 0x000fcc00078e0002 */
[----:B------:R-:W-:-:S05]  /*3630*/  IMAD.HI.U32 R8, R6, R5, RZ ;  /* 0x0000000506087227 */ /* 0x000fca00078e00ff */
[----:B------:R-:W-:-:S05]  /*3640*/  IADD3 R6, -R8, RZ, RZ ;  /* 0x000000ff08067210 */ /* 0x000fca0007ffe1ff */
[----:B------:R-:W-:-:S05]  /*3650*/  IMAD R3, R6, UR54, R5 ;  /* 0x0000003606037c24 */ /* 0x000fca000f8e0205 */
[----:B------:R-:W-:-:S13]  /*3660*/  ISETP.GE.U32.AND P0, PT, R3, UR54, PT ;  /* 0x0000003603007c0c */ /* 0x000fda000bf06070 */
[----:B------:R-:W-:Y:S01]  /*3670*/  @P0 VIADD R3, R3, -UR54 ;  /* 0x8000003603030c36 */ /* 0x000fe20008000000 */
[----:B------:R-:W-:-:S04]  /*3680*/  @P0 IADD3 R8, R8, 0x1, RZ ;  /* 0x0000000108080810 */ /* 0x000fc80007ffe0ff */
[----:B------:R-:W-:-:S13]  /*3690*/  ISETP.GE.U32.AND P1, PT, R3, UR54, PT ;  /* 0x0000003603007c0c */ /* 0x000fda000bf26070 */
[----:B------:R-:W-:Y:S01]  /*36a0*/  @P1 VIADD R8, R8, 0x1 ;  /* 0x0000000108081836 */ /* 0x000fe20000000000 */
[----:B------:R-:W-:-:S04]  /*36b0*/  @!P2 LOP3.LUT R8, RZ, UR54, RZ, 0x33, !PT ;  /* 0x00000036ff08ac12 */ /* 0x000fc8000f8e33ff */
[----:B------:R-:W-:-:S05]  /*36c0*/  IADD3 R0, -R8, RZ, RZ ;  /* 0x000000ff08007210 */ /* 0x000fca0007ffe1ff */
[----:B------:R-:W-:-:S07]  /*36d0*/  IMAD R0, R0, UR54, R5 ;  /* 0x0000003600007c24 */ /* 0x000fce000f8e0205 */
.L_x_154:
[----:B------:R-:W-:Y:S05]  /*36e0*/  BSYNC B1 ;  /* 0x0000000000017941 */ /* 0x000fea0003800000 */
.L_x_152:
[----:B------:R-:W-:Y:S01]  /*36f0*/  IMAD R7, R2, UR50, RZ ;  /* 0x0000003202077c24 */ /* 0x000fe2000f8e02ff */
[----:B------:R-:W-:Y:S01]  /*3700*/  ULDC UR58, c[0x0][0x0] ;  /* 0x00000000003a7ab9 */ /* 0x000fe20000000800 */
[----:B------:R-:W-:Y:S01]  /*3710*/  IMAD.WIDE.U32 R2, R0, UR50, RZ ;  /* 0x0000003200027c25 */ /* 0x000fe2000f8e00ff */
[----:B------:R-:W-:-:S03]  /*3720*/  ULDC.64 UR52, c[0x0][0x7c0] ;  /* 0x0001f00000347ab9 */ /* 0x000fc60000000a00 */
[----:B------:R-:W-:Y:S01]  /*3730*/  FMUL.FTZ R23, R24, R23 ;  /* 0x0000001718177220 */ /* 0x000fe20000410000 */
[----:B------:R-:W-:Y:S02]  /*3740*/  IMAD R7, R0, UR51, R7 ;  /* 0x0000003300077c24 */ /* 0x000fe4000f8e0207 */
[----:B------:R-:W0:Y:S01]  /*3750*/  LDC R0, c[0x0][0xc] ;  /* 0x00000300ff007b82 */ /* 0x000e220000000800 */
[----:B------:R-:W-:Y:S02]  /*3760*/  IMAD R9, R9, UR52, RZ ;  /* 0x0000003409097c24 */ /* 0x000fe4000f8e02ff */
[----:B------:R-:W-:Y:S02]  /*3770*/  IADD3 R3, R3, R7, RZ ;  /* 0x0000000703037210 */ /* 0x000fe40007ffe0ff */
[C---:B------:R-:W-:Y:S02]  /*3780*/  IMAD R7, R8.reuse, UR53, R9 ;  /* 0x0000003508077c24 */ /* 0x040fe4000f8e0209 */
[----:B------:R-:W-:Y:S01]  /*3790*/  IMAD.WIDE.U32 R8, R8, UR52, R2 ;  /* 0x0000003408087c25 */ /* 0x000fe2000f8e0002 */
[----:B------:R-:W-:-:S03]  /*37a0*/  ULDC.64 UR52, c[0x0][0x6f0] ;  /* 0x0001bc0000347ab9 */ /* 0x000fc60000000a00 */
[----:B------:R-:W-:Y:S01]  /*37b0*/  IMAD.IADD R3, R9, 0x1, R7 ;  /* 0x0000000109037824 */ /* 0x000fe200078e0207 */
[----:B------:R-:W-:-:S04]  /*37c0*/  LEA R2, P0, R8, UR52, 0x2 ;  /* 0x0000003408027c11 */ /* 0x000fc8000f8010ff */
[----:B------:R-:W-:-:S05]  /*37d0*/  LEA.HI.X R3, R8, UR53, R3, 0x2, P0 ;  /* 0x0000003508037c11 */ /* 0x000fca00080f1403 */
[----:B------:R1:W-:Y:S01]  /*37e0*/  STG.E desc[UR60][R2.64], R23 ;  /* 0x0000001702007986 */ /* 0x0003e2000c10193c */
[----:B0-----:R-:W-:-:S05]  /*37f0*/  IMAD R0, R0, UR58, RZ ;  /* 0x0000003a00007c24 */ /* 0x001fca000f8e02ff */
[----:B------:R-:W-:-:S04]  /*3800*/  IADD3 R5, P0, R0, R5, RZ ;  /* 0x0000000500057210 */ /* 0x000fc80007f1e0ff */
[----:B------:R-:W-:Y:S02]  /*3810*/  IADD3.X R4, RZ, R4, RZ, P0, !PT ;  /* 0x00000004ff047210 */ /* 0x000fe400007fe4ff */
[----:B------:R-:W-:-:S04]  /*3820*/  ISETP.GE.U32.AND P0, PT, R5, UR38, PT ;  /* 0x0000002605007c0c */ /* 0x000fc8000bf06070 */
[----:B------:R-:W-:-:S13]  /*3830*/  ISETP.GE.AND.EX P0, PT, R4, UR39, PT, P0 ;  /* 0x0000002704007c0c */ /* 0x000fda000bf06300 */
[----:B-1----:R-:W-:Y:S05]  /*3840*/  @!P0 BRA `(.L_x_155) ;  /* 0xffffffc800a48947 */ /* 0x002fea000383ffff */
[----:B------:R-:W-:Y:S05]  /*3850*/  BSYNC B0 ;  /* 0x0000000000007941 */ /* 0x000fea0003800000 */
.L_x_112:
[----:B------:R-:W-:Y:S05]  /*3860*/  EXIT ;  /* 0x000000000000794d */ /* 0x000fea0003800000 */
        .weak           $__internal_4_$__cuda_sm20_div_s64
        .type           $__internal_4_$__cuda_sm20_div_s64,@function
        .size           $__internal_4_$__cuda_sm20_div_s64,(.L_x_1256 - $__internal_4_$__cuda_sm20_div_s64)
$__internal_4_$__cuda_sm20_div_s64:
[-C--:B------:R-:W-:Y:S02]  /*3870*/  IADD3 R12, P1, RZ, -R3.reuse, RZ ;  /* 0x80000003ff0c7210 */ /* 0x080fe40007f3e0ff */
[----:B------:R-:W-:Y:S02]  /*3880*/  ISETP.GE.AND P0, PT, R2, RZ, PT ;  /* 0x000000ff0200720c */ /* 0x000fe40003f06270 */
[----:B------:R-:W-:Y:S01]  /*3890*/  ISETP.GE.AND P3, PT, R0, RZ, PT ;  /* 0x000000ff0000720c */ /* 0x000fe20003f66270 */
[----:B------:R-:W-:Y:S01]  /*38a0*/  IMAD.X R8, RZ, RZ, ~R2, P1 ;  /* 0x000000ffff087224 */ /* 0x000fe200008e0e02 */
[----:B------:R-:W-:-:S04]  /*38b0*/  SEL R12, R12, R3, !P0 ;  /* 0x000000030c0c7207 */ /* 0x000fc80004000000 */
[----:B------:R-:W-:-:S04]  /*38c0*/  SEL R13, R8, R2, !P0 ;  /* 0x00000002080d7207 */ /* 0x000fc80004000000 */
[----:B------:R-:W0:Y:S08]  /*38d0*/  I2F.U64.RP R8, R12 ;  /* 0x0000000c00087312 */ /* 0x000e300000309000 */
[----:B0-----:R-:W0:Y:S02]  /*38e0*/  MUFU.RCP R8, R8 ;  /* 0x0000000800087308 */ /* 0x001e240000001000 */
[----:B0-----:R-:W-:-:S06]  /*38f0*/  IADD3 R8, R8, 0x1ffffffe, RZ ;  /* 0x1ffffffe08087810 */ /* 0x001fcc0007ffe0ff */
[----:B------:R-:W0:Y:S02]  /*3900*/  F2I.U64.TRUNC R8, R8 ;  /* 0x0000000800087311 */ /* 0x000e24000020d800 */
[----:B0-----:R-:W-:-:S04]  /*3910*/  IMAD.WIDE.U32 R16, R8, R12, RZ ;  /* 0x0000000c08107225 */ /* 0x001fc800078e00ff */
[C---:B------:R-:W-:Y:S01]  /*3920*/  IMAD R19, R8.reuse, R13, R17 ;  /* 0x0000000d08137224 */ /* 0x040fe200078e0211 */
[----:B------:R-:W-:Y:S02]  /*3930*/  IADD3 R20, P0, RZ, -R16, RZ ;  /* 0x80000010ff147210 */ /* 0x000fe40007f1e0ff */
[----:B------:R-:W-:Y:S01]  /*3940*/  MOV R17, R8 ;  /* 0x0000000800117202 */ /* 0x000fe20000000f00 */
[----:B------:R-:W-:Y:S02]  /*3950*/  IMAD R19, R9, R12, R19 ;  /* 0x0000000c09137224 */ /* 0x000fe400078e0213 */
[----:B------:R-:W-:-:S04]  /*3960*/  IMAD.HI.U32 R16, R8, R20, RZ ;  /* 0x0000001408107227 */ /* 0x000fc800078e00ff */
[----:B------:R-:W-:-:S04]  /*3970*/  IMAD.X R19, RZ, RZ, ~R19, P0 ;  /* 0x000000ffff137224 */ /* 0x000fc800000e0e13 */
[----:B------:R-:W-:-:S04]  /*3980*/  IMAD.WIDE.U32 R16, P0, R8, R19, R16 ;  /* 0x0000001308107225 */ /* 0x000fc80007800010 */
[----:B------:R-:W-:-:S04]  /*3990*/  IMAD.HI.U32 R17, P1, R9, R20, R16 ;  /* 0x0000001409117227 */ /* 0x000fc80007820010 */
[CC--:B------:R-:W-:Y:S02]  /*39a0*/  IMAD R16, R9.reuse, R19.reuse, RZ ;  /* 0x0000001309107224 */ /* 0x0c0fe400078e02ff */
[----:B------:R-:W-:-:S03]  /*39b0*/  IMAD.HI.U32 R19, R9, R19, RZ ;  /* 0x0000001309137227 */ /* 0x000fc600078e00ff */
[----:B------:R-:W-:Y:S01]  /*39c0*/  IADD3 R17, P2, R16, R17, RZ ;  /* 0x0000001110117210 */ /* 0x000fe20007f5e0ff */
[----:B------:R-:W-:Y:S01]  /*39d0*/  IMAD.X R8, R19, 0x1, R9, P0 ;  /* 0x0000000113087824 */ /* 0x000fe200000e0609 */
[----:B------:R-:W-:-:S03]  /*39e0*/  IADD3 R19, P4, RZ, -R7, RZ ;  /* 0x80000007ff137210 */ /* 0x000fc60007f9e0ff */
[----:B------:R-:W-:Y:S01]  /*39f0*/  IMAD.WIDE.U32 R20, R17, R12, RZ ;  /* 0x0000000c11147225 */ /* 0x000fe200078e00ff */
[----:B------:R-:W-:Y:S02]  /*3a00*/  IADD3.X R8, RZ, RZ, R8, P2, P1 ;  /* 0x000000ffff087210 */ /* 0x000fe400017e2408 */
[----:B------:R-:W-:Y:S01]  /*3a10*/  SEL R19, R19, R7, !P3 ;  /* 0x0000000713137207 */ /* 0x000fe20005800000 */
[C---:B------:R-:W-:Y:S01]  /*3a20*/  IMAD R9, R17.reuse, R13, R21 ;  /* 0x0000000d11097224 */ /* 0x040fe200078e0215 */
[----:B------:R-:W-:Y:S01]  /*3a30*/  IADD3 R20, P0, RZ, -R20, RZ ;  /* 0x80000014ff147210 */ /* 0x000fe20007f1e0ff */
[----:B------:R-:W-:Y:S02]  /*3a40*/  IMAD.X R7, RZ, RZ, ~R0, P4 ;  /* 0x000000ffff077224 */ /* 0x000fe400020e0e00 */
[----:B------:R-:W-:Y:S02]  /*3a50*/  IMAD R9, R8, R12, R9 ;  /* 0x0000000c08097224 */ /* 0x000fe400078e0209 */
[----:B------:R-:W-:Y:S01]  /*3a60*/  IMAD.HI.U32 R16, R17, R20, RZ ;  /* 0x0000001411107227 */ /* 0x000fe200078e00ff */
[----:B------:R-:W-:-:S02]  /*3a70*/  SEL R7, R7, R0, !P3 ;  /* 0x0000000007077207 */ /* 0x000fc40005800000 */
[----:B------:R-:W-:-:S05]  /*3a80*/  IADD3.X R9, RZ, ~R9, RZ, P0, !PT ;  /* 0x80000009ff097210 */ /* 0x000fca00007fe4ff */
[----:B------:R-:W-:-:S04]  /*3a90*/  IMAD.WIDE.U32 R16, P0, R17, R9, R16 ;  /* 0x0000000911107225 */ /* 0x000fc80007800010 */
[----:B------:R-:W-:-:S04]  /*3aa0*/  IMAD.HI.U32 R17, P1, R8, R20, R16 ;  /* 0x0000001408117227 */ /* 0x000fc80007820010 */
[CC--:B------:R-:W-:Y:S02]  /*3ab0*/  IMAD R16, R8.reuse, R9.reuse, RZ ;  /* 0x0000000908107224 */ /* 0x0c0fe400078e02ff */
[----:B------:R-:W-:-:S03]  /*3ac0*/  IMAD.HI.U32 R9, R8, R9, RZ ;  /* 0x0000000908097227 */ /* 0x000fc600078e00ff */
[----:B------:R-:W-:Y:S02]  /*3ad0*/  IADD3 R16, P2, R16, R17, RZ ;  /* 0x0000001110107210 */ /* 0x000fe40007f5e0ff */
[----:B------:R-:W-:Y:S01]  /*3ae0*/  IADD3.X R20, R9, R8, RZ, P0, !PT ;  /* 0x0000000809147210 */ /* 0x000fe200007fe4ff */
[----:B------:R-:W-:Y:S02]  /*3af0*/  IMAD.MOV.U32 R9, RZ, RZ, RZ ;  /* 0x000000ffff097224 */ /* 0x000fe400078e00ff */
[----:B------:R-:W-:-:S04]  /*3b00*/  IMAD.HI.U32 R8, R16, R19, RZ ;  /* 0x0000001310087227 */ /* 0x000fc800078e00ff */
[----:B------:R-:W-:Y:S01]  /*3b10*/  IMAD.WIDE.U32 R16, R16, R7, R8 ;  /* 0x0000000710107225 */ /* 0x000fe200078e0008 */
[----:B------:R-:W-:-:S05]  /*3b20*/  IADD3.X R9, RZ, RZ, R20, P2, P1 ;  /* 0x000000ffff097210 */ /* 0x000fca00017e2414 */
[----:B------:R-:W-:-:S04]  /*3b30*/  IMAD.HI.U32 R16, P0, R9, R19, R16 ;  /* 0x0000001309107227 */ /* 0x000fc80007800010 */
[CC--:B------:R-:W-:Y:S02]  /*3b40*/  IMAD R8, R9.reuse, R7.reuse, RZ ;  /* 0x0000000709087224 */ /* 0x0c0fe400078e02ff */
[----:B------:R-:W-:-:S03]  /*3b50*/  IMAD.HI.U32 R9, R9, R7, RZ ;  /* 0x0000000709097227 */ /* 0x000fc600078e00ff */
[----:B------:R-:W-:Y:S02]  /*3b60*/  IADD3 R8, P1, R8, R16, RZ ;  /* 0x0000001008087210 */ /* 0x000fe40007f3e0ff */
[----:B------:R-:W-:-:S03]  /*3b70*/  IADD3.X R9, R9, RZ, RZ, P0, !PT ;  /* 0x000000ff09097210 */ /* 0x000fc600007fe4ff */
[----:B------:R-:W-:-:S04]  /*3b80*/  IMAD.WIDE.U32 R16, R8, R12, RZ ;  /* 0x0000000c08107225 */ /* 0x000fc800078e00ff */
[----:B------:R-:W-:Y:S01]  /*3b90*/  IMAD R17, R8, R13, R17 ;  /* 0x0000000d08117224 */ /* 0x000fe200078e0211 */
[----:B------:R-:W-:Y:S01]  /*3ba0*/  IADD3 R16, P0, -R16, R19, RZ ;  /* 0x0000001310107210 */ /* 0x000fe20007f1e1ff */
[----:B------:R-:W-:-:S04]  /*3bb0*/  IMAD.X R9, RZ, RZ, R9, P1 ;  /* 0x000000ffff097224 */ /* 0x000fc800008e0609 */
[----:B------:R-:W-:-:S05]  /*3bc0*/  IMAD R17, R9, R12, R17 ;  /* 0x0000000c09117224 */ /* 0x000fca00078e0211 */
[----:B------:R-:W-:Y:S02]  /*3bd0*/  IADD3.X R7, ~R17, R7, RZ, P0, !PT ;  /* 0x0000000711077210 */ /* 0x000fe400007fe5ff */
[CC--:B------:R-:W-:Y:S02]  /*3be0*/  ISETP.GE.U32.AND P0, PT, R16.reuse, R12.reuse, PT ;  /* 0x0000000c1000720c */ /* 0x0c0fe40003f06070 */
[----:B------:R-:W-:Y:S02]  /*3bf0*/  IADD3 R17, P2, R16, -R12, RZ ;  /* 0x8000000c10117210 */ /* 0x000fe40007f5e0ff */
[----:B------:R-:W-:-:S04]  /*3c00*/  ISETP.GE.U32.AND.EX P0, PT, R7, R13, PT, P0 ;  /* 0x0000000d0700720c */ /* 0x000fc80003f06100 */
[----:B------:R-:W-:Y:S02]  /*3c10*/  SEL R16, R17, R16, P0 ;  /* 0x0000001011107207 */ /* 0x000fe40000000000 */
[----:B------:R-:W-:Y:S02]  /*3c20*/  IADD3 R17, P3, R8, 0x1, RZ ;  /* 0x0000000108117810 */ /* 0x000fe40007f7e0ff */
[----:B------:R-:W-:Y:S01]  /*3c30*/  ISETP.GE.U32.AND P1, PT, R16, R12, PT ;  /* 0x0000000c1000720c */ /* 0x000fe20003f26070 */
[----:B------:R-:W-:Y:S01]  /*3c40*/  IMAD.X R16, R7, 0x1, ~R13, P2 ;  /* 0x0000000107107824 */ /* 0x000fe200010e0e0d */
[----:B------:R-:W-:Y:S02]  /*3c50*/  IADD3.X R12, RZ, R9, RZ, P3, !PT ;  /* 0x00000009ff0c7210 */ /* 0x000fe40001ffe4ff */
[----:B------:R-:W-:Y:S02]  /*3c60*/  SEL R8, R17, R8, P0 ;  /* 0x0000000811087207 */ /* 0x000fe40000000000 */
[----:B------:R-:W-:-:S02]  /*3c70*/  SEL R7, R16, R7, P0 ;  /* 0x0000000710077207 */ /* 0x000fc40000000000 */
[----:B------:R-:W-:Y:S02]  /*3c80*/  SEL R9, R12, R9, P0 ;  /* 0x000000090c097207 */ /* 0x000fe40000000000 */
[----:B------:R-:W-:Y:S02]  /*3c90*/  IADD3 R12, P2, R8, 0x1, RZ ;  /* 0x00000001080c7810 */ /* 0x000fe40007f5e0ff */
[----:B------:R-:W-:-:S03]  /*3ca0*/  ISETP.GE.U32.AND.EX P0, PT, R7, R13, PT, P1 ;  /* 0x0000000d0700720c */ /* 0x000fc60003f06110 */
[----:B------:R-:W-:Y:S01]  /*3cb0*/  IMAD.X R7, RZ, RZ, R9, P2 ;  /* 0x000000ffff077224 */ /* 0x000fe200010e0609 */
[----:B------:R-:W-:Y:S02]  /*3cc0*/  SEL R12, R12, R8, P0 ;  /* 0x000000080c0c7207 */ /* 0x000fe40000000000 */
[----:B------:R-:W-:Y:S02]  /*3cd0*/  LOP3.LUT R8, R2, R0, RZ, 0x3c, !PT ;  /* 0x0000000002087212 */ /* 0x000fe400078e3cff */
[----:B------:R-:W-:Y:S02]  /*3ce0*/  SEL R7, R7, R9, P0 ;  /* 0x0000000907077207 */ /* 0x000fe40000000000 */
[----:B------:R-:W-:Y:S02]  /*3cf0*/  IADD3 R9, P2, RZ, -R12, RZ ;  /* 0x8000000cff097210 */ /* 0x000fe40007f5e0ff */
[----:B------:R-:W-:Y:S02]  /*3d00*/  ISETP.NE.U32.AND P0, PT, R3, RZ, PT ;  /* 0x000000ff0300720c */ /* 0x000fe40003f05070 */
[----:B------:R-:W-:-:S02]  /*3d10*/  ISETP.GE.AND P1, PT, R8, RZ, PT ;  /* 0x000000ff0800720c */ /* 0x000fc40003f26270 */
[-C--:B------:R-:W-:Y:S02]  /*3d20*/  IADD3.X R3, RZ, ~R7.reuse, RZ, P2, !PT ;  /* 0x80000007ff037210 */ /* 0x080fe400017fe4ff */
[----:B------:R-:W-:Y:S02]  /*3d30*/  ISETP.NE.AND.EX P0, PT, R2, RZ, PT, P0 ;  /* 0x000000ff0200720c */ /* 0x000fe40003f05300 */
[----:B------:R-:W-:Y:S01]  /*3d40*/  SEL R3, R3, R7, !P1 ;  /* 0x0000000703037207 */ /* 0x000fe20004800000 */
[----:B------:R-:W-:Y:S01]  /*3d50*/  HFMA2.MMA R7, -RZ, RZ, 0, 0 ;  /* 0x00000000ff077435 */ /* 0x000fe200000001ff */
[----:B------:R-:W-:Y:S02]  /*3d60*/  SEL R9, R9, R12, !P1 ;  /* 0x0000000c09097207 */ /* 0x000fe40004800000 */
[----:B------:R-:W-:Y:S02]  /*3d70*/  SEL R8, R3, 0xffffffff, P0 ;  /* 0xffffffff03087807 */ /* 0x000fe40000000000 */
[----:B------:R-:W-:Y:S01]  /*3d80*/  SEL R9, R9, 0xffffffff, P0 ;  /* 0xffffffff09097807 */ /* 0x000fe20000000000 */
[----:B------:R-:W-:Y:S06]  /*3d90*/  RET.REL.NODEC R6 `(_ZN2at6native38_GLOBAL__N__9a469cfd_6_RNN_cu_eca79a6d6kernel17gru_cell_backwardIfflLi2EEEvNS_4cuda6detail10TensorInfoIT_T1_EES9_S9_S9_S9_S8_S8_) ;  /* 0xffffffc006987950 */ /* 0x000fec0003c3ffff */
.L_x_156:
        /* <DEDUP_REMOVED lines=14> */
.L_x_1256:


//--------------------- .text._ZN2at6native38_GLOBAL__N__9a469cfd_6_RNN_cu_eca79a6d6kernel17gru_cell_backwardIfflLi1EEEvNS_4cuda6detail10TensorInfoIT_T1_EES9_S9_S9_S9_S8_S8_ --------------------------
	.section	.text._ZN2at6native38_GLOBAL__N__9a469cfd_6_RNN_cu_eca79a6d6kernel17gru_cell_backwardIfflLi1EEEvNS_4cuda6detail10TensorInfoIT_T1_EES9_S9_S9_S9_S8_S8_,"ax",@progbits
	.align	128
.text._ZN2at6native38_GLOBAL__N__9a469cfd_6_RNN_cu_eca79a6d6kernel17gru_cell_backwardIfflLi1EEEvNS_4cuda6detail10TensorInfoIT_T1_EES9_S9_S9_S9_S8_S8_:
        .type           _ZN2at6native38_GLOBAL__N__9a469cfd_6_RNN_cu_eca79a6d6kernel17gru_cell_backwardIfflLi1EEEvNS_4cuda6detail10TensorInfoIT_T1_EES9_S9_S9_S9_S8_S8_,@function
        .size           _ZN2at6native38_GLOBAL__N__9a469cfd_6_RNN_cu_eca79a6d6kernel17gru_cell_backwardIfflLi1EEEvNS_4cuda6detail10TensorInfoIT_T1_EES9_S9_S9_S9_S8_S8_,(.L_x_1258 - _ZN2at6native38_GLOBAL__N__9a469cfd_6_RNN_cu_eca79a6d6kernel17gru_cell_backwardIfflLi1EEEvNS_4cuda6detail10TensorInfoIT_T1_EES9_S9_S9_S9_S8_S8_)
        .other          _ZN2at6native38_GLOBAL__N__9a469cfd_6_RNN_cu_eca79a6d6kernel17gru_cell_backwardIfflLi1EEEvNS_4cuda6detail10TensorInfoIT_T1_EES9_S9_S9_S9_S8_S8_,@"STO_CUDA_ENTRY STV_DEFAULT"
_ZN2at6native38_GLOBAL__N__9a469cfd_6_RNN_cu_eca79a6d6kernel17gru_cell_backwardIfflLi1EEEvNS_4cuda6detail10TensorInfoIT_T1_EES9_S9_S9_S9_S8_S8_:
        /* <DEDUP_REMOVED lines=9> */
[----:B------:R-:W-:Y:S01]  /*0090*/  HFMA2.MMA R21, -RZ, RZ, 0, 0 ;  /* 0x00000000ff157435 */ /* 0x000fe200000001ff */
[----:B------:R-:W-:Y:S01]  /*00a0*/  LOP3.LUT R2, RZ, R24, RZ, 0x33, !PT ;  /* 0x00000018ff027212 */ /* 0x000fe200078e33ff */
[----:B------:R-:W-:Y:S01]  /*00b0*/  ULDC UR5, c[0x0][0xc] ;  /* 0x0000030000057ab9 */ /* 0x000fe20000000800 */
[----:B------:R-:W-:Y:S01]  /*00c0*/  BSSY B0, `(.L_x_157) ;  /* 0x000001d000007945 */ /* 0x000fe20003800000 */
[----:B------:R-:W-:Y:S01]  /*00d0*/  UIMAD UR4, UR4, UR5, URZ ;  /* 0x00000005040472a4 */ /* 0x000fe2000f8e023f */
[----:B------:R-:W-:-:S05]  /*00e0*/  IADD3 R2, P0, R2, UR6, RZ ;  /* 0x0000000602027c10 */ /* 0x000fca000ff1e0ff */
[----:B------:R-:W-:-:S04]  /*00f0*/  LOP3.LUT R3, RZ, R21, RZ, 0x33, !PT ;  /* 0x00000015ff037212 */ /* 0x000fc800078e33ff */
[----:B------:R-:W-:-:S04]  /*0100*/  IADD3.X R3, R3, UR7, RZ, P0, !PT ;  /* 0x0000000703037c10 */ /* 0x000fc800087fe4ff */
[----:B------:R-:W-:-:S13]  /*0110*/  ISETP.NE.U32.AND P0, PT, R3, RZ, PT ;  /* 0x000000ff0300720c */ /* 0x000fda0003f05070 */
[----:B------:R-:W-:Y:S05]  /*0120*/  @!P0 BRA `(.L_x_158) ;  /* 0x0000000000108947 */ /* 0x000fea0003800000 */
[----:B------:R-:W-:-:S07]  /*0130*/  MOV R0, 0x150 ;  /* 0x0000015000007802 */ /* 0x000fce0000000f00 */
[----:B------:R-:W-:Y:S05]  /*0140*/  CALL.REL.NOINC `($__internal_6_$__cuda_sm20_div_u64) ;  /* 0x0000002000e87944 */ /* 0x000fea0003c00000 */
[----:B------:R-:W-:Y:S01]  /*0150*/  IMAD.MOV.U32 R0, RZ, RZ, R6 ;  /* 0x000000ffff007224 */ /* 0x000fe200078e0006 */
[----:B------:R-:W-:Y:S06]  /*0160*/  BRA `(.L_x_159) ;  /* 0x0000000000487947 */ /* 0x000fec0003800000 */
.L_x_158:
[----:B------:R-:W0:Y:S01]  /*0170*/  I2F.U32.RP R0, UR4 ;  /* 0x0000000400007d06 */ /* 0x000e220008209000 */
[----:B------:R-:W-:Y:S01]  /*0180*/  IMAD R7, RZ, RZ, -UR4 ;  /* 0x80000004ff077e24 */ /* 0x000fe2000f8e02ff */
[----:B------:R-:W-:-:S06]  /*0190*/  ISETP.NE.U32.AND P2, PT, RZ, UR4, PT ;  /* 0x00000004ff007c0c */ /* 0x000fcc000bf45070 */
[----:B0-----:R-:W0:Y:S02]  /*01a0*/  MUFU.RCP R0, R0 ;  /* 0x0000000000007308 */ /* 0x001e240000001000 */
[----:B0-----:R-:W-:-:S06]  /*01b0*/  IADD3 R4, R0, 0xffffffe, RZ ;  /* 0x0ffffffe00047810 */ /* 0x001fcc0007ffe0ff */
[----:B------:R0:W1:Y:S02]  /*01c0*/  F2I.FTZ.U32.TRUNC.NTZ R5, R4 ;  /* 0x0000000400057305 */ /* 0x000064000021f000 */
[----:B0-----:R-:W-:Y:S01]  /*01d0*/  MOV R4, RZ ;  /* 0x000000ff00047202 */ /* 0x001fe20000000f00 */
[----:B-1----:R-:W-:-:S04]  /*01e0*/  IMAD R7, R7, R5, RZ ;  /* 0x0000000507077224 */ /* 0x002fc800078e02ff */
        /* <DEDUP_REMOVED lines=9> */
[----:B------:R-:W-:-:S07]  /*0280*/  @!P2 LOP3.LUT R0, RZ, UR4, RZ, 0x33, !PT ;  /* 0x00000004ff00ac12 */ /* 0x000fce000f8e33ff */
.L_x_159:
[----:B------:R-:W-:Y:S05]  /*0290*/  BSYNC B0 ;  /* 0x0000000000007941 */ /* 0x000fea0003800000 */
.L_x_157:
[----:B------:R-:W-:Y:S01]  /*02a0*/  LOP3.LUT R0, R0, 0x1, RZ, 0xc0, !PT ;  /* 0x0000000100007812 */ /* 0x000fe200078ec0ff */
[----:B------:R-:W-:Y:S01]  /*02b0*/  ULDC.64 UR6, c[0x0][0xa30] ;  /* 0x00028c0000067ab9 */ /* 0x000fe20000000a00 */
[----:B------:R-:W-:Y:S01]  /*02c0*/  ULDC.64 UR8, c[0x0][0x208] ;  /* 0x0000820000087ab9 */ /* 0x000fe20000000a00 */
[----:B------:R-:W-:Y:S01]  /*02d0*/  MOV R15, UR6 ;  /* 0x00000006000f7c02 */ /* 0x000fe20008000f00 */
[----:B------:R-:W-:Y:S01]  /*02e0*/  IMAD.U32 R5, RZ, RZ, UR7 ;  /* 0x00000007ff057e24 */ /* 0x000fe2000f8e00ff */
[----:B------:R-:W-:Y:S01]  /*02f0*/  ISETP.NE.U32.AND P0, PT, R0, 0x1, PT ;  /* 0x000000010000780c */ /* 0x000fe20003f05070 */
[----:B------:R-:W-:Y:S01]  /*0300*/  ULDC.64 UR10, c[0x0][0xa30] ;  /* 0x00028c00000a7ab9 */ /* 0x000fe20000000a00 */
[----:B------:R-:W-:Y:S01]  /*0310*/  BSSY B0, `(.L_x_160) ;  /* 0x00000a1000007945 */ /* 0x000fe20003800000 */
[----:B------:R-:W-:Y:S01]  /*0320*/  IMAD R7, R5, 0x5, RZ ;  /* 0x0000000505077824 */ /* 0x000fe200078e02ff */
[----:B------:R-:W-:Y:S01]  /*0330*/  ISETP.NE.U32.AND.EX P0, PT, RZ, RZ, PT, P0 ;  /* 0x000000ffff00720c */ /* 0x000fe20003f05100 */
[----:B------:R-:W-:-:S04]  /*0340*/  IMAD.WIDE.U32 R10, R15, 0x5, RZ ;  /* 0x000000050f0a7825 */ /* 0x000fc800078e00ff */
[----:B------:R-:W-:-:S08]  /*0350*/  IMAD.IADD R0, R11, 0x1, R7 ;  /* 0x000000010b007824 */ /* 0x000fd000078e0207 */
[----:B------:R-:W-:Y:S05]  /*0360*/  @!P0 BRA `(.L_x_161) ;  /* 0x00000008006c8947 */ /* 0x000fea0003800000 */
[----:B------:R-:W-:-:S13]  /*0370*/  ISETP.NE.U32.AND P0, PT, R5, RZ, PT ;  /* 0x000000ff0500720c */ /* 0x000fda0003f05070 */
[----:B------:R-:W-:Y:S05]  /*0380*/  @!P0 BRA `(.L_x_162) ;  /* 0x0000000000448947 */ /* 0x000fea0003800000 */
[----:B------:R-:W-:Y:S02]  /*0390*/  MOV R17, R24 ;  /* 0x0000001800117202 */ /* 0x000fe40000000f00 */
[----:B------:R-:W-:-:S07]  /*03a0*/  MOV R16, 0x3c0 ;  /* 0x000003c000107802 */ /* 0x000fce0000000f00 */
[----:B------:R-:W-:Y:S05]  /*03b0*/  CALL.REL.NOINC `($__internal_5_$__cuda_sm20_div_s64) ;  /* 0x0000001c00007944 */ /* 0x000fea0003c00000 */
[----:B------:R-:W-:Y:S01]  /*03c0*/  IADD3 R17, P0, RZ, -R22, RZ ;  /* 0x80000016ff117210 */ /* 0x000fe20007f1e0ff */
[----:B------:R-:W-:Y:S01]  /*03d0*/  ULDC.64 UR6, c[0x0][0xa30] ;  /* 0x00028c0000067ab9 */ /* 0x000fe20000000a00 */
[----:B------:R-:W-:Y:S01]  /*03e0*/  MOV R20, R24 ;  /* 0x0000001800147202 */ /* 0x000fe20000000f00 */
[----:B------:R-:W-:Y:S01]  /*03f0*/  IMAD.U32 R5, RZ, RZ, UR7 ;  /* 0x00000007ff057e24 */ /* 0x000fe2000f8e00ff */
[----:B------:R-:W-:Y:S01]  /*0400*/  MOV R15, UR6 ;  /* 0x00000006000f7c02 */ /* 0x000fe20008000f00 */
[----:B------:R-:W-:Y:S01]  /*0410*/  IMAD.X R4, RZ, RZ, ~R23, P0 ;  /* 0x000000ffff047224 */ /* 0x000fe200000e0e17 */
[----:B------:R-:W-:Y:S01]  /*0420*/  MOV R9, R23 ;  /* 0x0000001700097202 */ /* 0x000fe20000000f00 */
[----:B------:R-:W-:Y:S02]  /*0430*/  IMAD.MOV.U32 R8, RZ, RZ, R22 ;  /* 0x000000ffff087224 */ /* 0x000fe400078e0016 */
[-C--:B------:R-:W-:Y:S02]  /*0440*/  IMAD R4, R4, R15.reuse, RZ ;  /* 0x0000000f04047224 */ /* 0x080fe400078e02ff */
[----:B------:R-:W-:-:S04]  /*0450*/  IMAD.WIDE.U32 R6, R17, R15, R20 ;  /* 0x0000000f11067225 */ /* 0x000fc800078e0014 */
[----:B------:R-:W-:Y:S02]  /*0460*/  IMAD R17, R17, R5, R4 ;  /* 0x0000000511117224 */ /* 0x000fe400078e0204 */
[----:B------:R-:W-:-:S03]  /*0470*/  IMAD.MOV.U32 R16, RZ, RZ, R6 ;  /* 0x000000ffff107224 */ /* 0x000fc600078e0006 */
[----:B------:R-:W-:Y:S01]  /*0480*/  IADD3 R17, R7, R17, RZ ;  /* 0x0000001107117210 */ /* 0x000fe20007ffe0ff */
[----:B------:R-:W-:Y:S06]  /*0490*/  BRA `(.L_x_163) ;  /* 0x0000000000587947 */ /* 0x000fec0003800000 */
.L_x_162:
[----:B------:R-:W0:Y:S01]  /*04a0*/  I2F.U32.RP R4, R15 ;  /* 0x0000000f00047306 */ /* 0x000e220000209000 */
[----:B------:R-:W-:Y:S01]  /*04b0*/  ISETP.NE.U32.AND P2, PT, R15, RZ, PT ;  /* 0x000000ff0f00720c */ /* 0x000fe20003f45070 */
[----:B------:R-:W-:-:S06]  /*04c0*/  IMAD.MOV.U32 R17, RZ, RZ, RZ ;  /* 0x000000ffff117224 */ /* 0x000fcc00078e00ff */
[----:B0-----:R-:W0:Y:S02]  /*04d0*/  MUFU.RCP R4, R4 ;  /* 0x0000000400047308 */ /* 0x001e240000001000 */
[----:B0-----:R-:W-:-:S06]  /*04e0*/  VIADD R6, R4, 0xffffffe ;  /* 0x0ffffffe04067836 */ /* 0x001fcc0000000000 */
[----:B------:R0:W1:Y:S02]  /*04f0*/  F2I.FTZ.U32.TRUNC.NTZ R7, R6 ;  /* 0x0000000600077305 */ /* 0x000064000021f000 */
[----:B0-----:R-:W-:Y:S01]  /*0500*/  IMAD.MOV.U32 R6, RZ, RZ, RZ ;  /* 0x000000ffff067224 */ /* 0x001fe200078e00ff */
[----:B-1----:R-:W-:-:S05]  /*0510*/  IADD3 R8, RZ, -R7, RZ ;  /* 0x80000007ff087210 */ /* 0x002fca0007ffe0ff */
[----:B------:R-:W-:-:S04]  /*0520*/  IMAD R9, R8, R15, RZ ;  /* 0x0000000f08097224 */ /* 0x000fc800078e02ff */
        /* <DEDUP_REMOVED lines=13> */
.L_x_163:
[----:B------:R-:W-:Y:S01]  /*0600*/  IMAD R7, R0, R8, RZ ;  /* 0x0000000800077224 */ /* 0x000fe200078e02ff */
[----:B------:R-:W-:Y:S01]  /*0610*/  ULDC.64 UR6, c[0x0][0x960] ;  /* 0x0002580000067ab9 */ /* 0x000fe20000000a00 */
[----:B------:R-:W-:Y:S01]  /*0620*/  IMAD.WIDE.U32 R18, R8, R10, R16 ;  /* 0x0000000a08127225 */ /* 0x000fe200078e0010 */
[----:B------:R-:W-:-:S03]  /*0630*/  ULDC.64 UR12, c[0x0][0x620] ;  /* 0x00018800000c7ab9 */ /* 0x000fc60000000a00 */
[----:B------:R-:W-:Y:S02]  /*0640*/  IMAD R13, R9, R10, R7 ;  /* 0x0000000a090d7224 */ /* 0x000fe400078e0207 */
[C---:B------:R-:W-:Y:S02]  /*0650*/  IMAD R4, R15.reuse, UR7, RZ ;  /* 0x000000070f047c24 */ /* 0x040fe4000f8e02ff */
[----:B------:R-:W-:-:S04]  /*0660*/  IMAD.WIDE.U32 R6, R15, UR6, RZ ;  /* 0x000000060f067c25 */ /* 0x000fc8000f8e00ff */
[----:B------:R-:W-:Y:S01]  /*0670*/  IMAD R23, R5, UR6, R4 ;  /* 0x0000000605177c24 */ /* 0x000fe2000f8e0204 */
[----:B------:R-:W-:Y:S01]  /*0680*/  IADD3 R4, R19, R13, RZ ;  /* 0x0000000d13047210 */ /* 0x000fe20007ffe0ff */
[----:B------:R-:W-:Y:S01]  /*0690*/  IMAD R13, R21, UR12, RZ ;  /* 0x0000000c150d7c24 */ /* 0x000fe2000f8e02ff */
[----:B------:R-:W-:Y:S01]  /*06a0*/  SHF.L.U32 R22, R6, 0x2, RZ ;  /* 0x0000000206167819 */ /* 0x000fe200000006ff */
[----:B------:R-:W-:Y:S02]  /*06b0*/  IMAD.IADD R23, R7, 0x1, R23 ;  /* 0x0000000107177824 */ /* 0x000fe400078e0217 */
[----:B------:R-:W-:Y:S02]  /*06c0*/  IMAD R7, R4, UR6, RZ ;  /* 0x0000000604077c24 */ /* 0x000fe4000f8e02ff */
[----:B------:R-:W-:Y:S01]  /*06d0*/  IMAD.WIDE.U32 R28, R24, UR12, RZ ;  /* 0x0000000c181c7c25 */ /* 0x000fe2000f8e00ff */
[----:B------:R-:W-:-:S03]  /*06e0*/  SHF.L.U64.HI R23, R6, 0x2, R23 ;  /* 0x0000000206177819 */ /* 0x000fc60000010217 */
[C---:B------:R-:W-:Y:S02]  /*06f0*/  IMAD R7, R18.reuse, UR7, R7 ;  /* 0x0000000712077c24 */ /* 0x040fe4000f8e0207 */
[----:B------:R-:W-:Y:S01]  /*0700*/  IMAD.WIDE.U32 R18, R18, UR6, RZ ;  /* 0x0000000612127c25 */ /* 0x000fe2000f8e00ff */
[----:B------:R-:W-:Y:S02]  /*0710*/  ULDC.64 UR6, c[0x0][0x890] ;  /* 0x0002240000067ab9 */ /* 0x000fe40000000a00 */
[----:B------:R-:W-:Y:S02]  /*0720*/  LEA R12, P0, R18, UR6, 0x2 ;  /* 0x00000006120c7c11 */ /* 0x000fe4000f8010ff */
[----:B------:R-:W-:Y:S01]  /*0730*/  IADD3 R7, R19, R7, RZ ;  /* 0x0000000713077210 */ /* 0x000fe20007ffe0ff */
[----:B------:R-:W-:Y:S01]  /*0740*/  IMAD R19, R24, UR13, R13 ;  /* 0x0000000d18137c24 */ /* 0x000fe2000f8e020d */
[----:B------:R-:W-:Y:S01]  /*0750*/  IADD3 R6, P1, R22, R12, RZ ;  /* 0x0000000c16067210 */ /* 0x000fe20007f3e0ff */
[----:B------:R-:W-:Y:S01]  /*0760*/  ULDC.64 UR12, c[0x0][0x550] ;  /* 0x00015400000c7ab9 */ /* 0x000fe20000000a00 */
[----:B------:R-:W-:Y:S01]  /*0770*/  LEA.HI.X R13, R18, UR7, R7, 0x2, P0 ;  /* 0x00000007120d7c11 */ /* 0x000fe200080f1407 */
[----:B------:R-:W-:Y:S01]  /*0780*/  IMAD.IADD R19, R29, 0x1, R19 ;  /* 0x000000011d137824 */ /* 0x000fe200078e0213 */
[----:B------:R-:W-:Y:S01]  /*0790*/  LEA R18, P2, R28, UR12, 0x2 ;  /* 0x0000000c1c127c11 */ /* 0x000fe2000f8410ff */
[----:B------:R-:W-:Y:S01]  /*07a0*/  IMAD R9, R9, R15, RZ ;  /* 0x0000000f09097224 */ /* 0x000fe200078e02ff */
[----:B------:R-:W-:Y:S01]  /*07b0*/  IADD3 R26, P0, R6, R22, RZ ;  /* 0x00000016061a7210 */ /* 0x000fe20007f1e0ff */
[----:B------:R-:W2:Y:S01]  /*07c0*/  LDG.E R4, desc[UR8][R12.64] ;  /* 0x000000080c047981 */ /* 0x000ea2000c1e1900 */
[----:B------:R-:W-:Y:S01]  /*07d0*/  IADD3.X R7, R23, R13, RZ, P1, !PT ;  /* 0x0000000d17077210 */ /* 0x000fe20000ffe4ff */
[----:B------:R-:W-:Y:S01]  /*07e0*/  ULDC.64 UR6, c[0x0][0x2e0] ;  /* 0x0000b80000067ab9 */ /* 0x000fe20000000a00 */
[----:B------:R-:W-:-:S02]  /*07f0*/  LEA.HI.X R19, R28, UR13, R19, 0x2, P2 ;  /* 0x0000000d1c137c11 */ /* 0x000fc400090f1413 */
[----:B------:R-:W-:Y:S01]  /*0800*/  IADD3.X R27, R7, R23, RZ, P0, !PT ;  /* 0x00000017071b7210 */ /* 0x000fe200007fe4ff */
[----:B------:R-:W3:Y:S01]  /*0810*/  LDG.E R6, desc[UR8][R6.64] ;  /* 0x0000000806067981 */ /* 0x000ee2000c1e1900 */
[----:B------:R-:W-:Y:S01]  /*0820*/  IMAD R14, R15, UR7, RZ ;  /* 0x000000070f0e7c24 */ /* 0x000fe2000f8e02ff */
[----:B------:R-:W-:Y:S02]  /*0830*/  ULDC.64 UR12, c[0x0][0x3b0] ;  /* 0x0000ec00000c7ab9 */ /* 0x000fe40000000a00 */
[----:B------:R-:W4:Y:S04]  /*0840*/  LDG.E R29, desc[UR8][R26.64] ;  /* 0x000000081a1d7981 */ /* 0x000f28000c1e1900 */
[----:B------:R0:W5:Y:S02]  /*0850*/  LDG.E R25, desc[UR8][R18.64] ;  /* 0x0000000812197981 */ /* 0x000164000c1e1900 */
[----:B0-----:R-:W-:-:S04]  /*0860*/  IADD3 R18, P0, R26, R22, RZ ;  /* 0x000000161a127210 */ /* 0x001fc80007f1e0ff */
[----:B------:R-:W-:Y:S01]  /*0870*/  IADD3 R22, P1, R18, R22, RZ ;  /* 0x0000001612167210 */ /* 0x000fe20007f3e0ff */
[----:B------:R-:W-:-:S05]  /*0880*/  IMAD.X R19, R27, 0x1, R23, P0 ;  /* 0x000000011b137824 */ /* 0x000fca00000e0617 */
[----:B------:R0:W2:Y:S01]  /*0890*/  LDG.E R20, desc[UR8][R18.64] ;  /* 0x0000000812147981 */ /* 0x0000a2000c1e1900 */
[----:B------:R-:W-:-:S05]  /*08a0*/  IADD3.X R23, R19, R23, RZ, P1, !PT ;  /* 0x0000001713177210 */ /* 0x000fca0000ffe4ff */
[----:B------:R1:W2:Y:S01]  /*08b0*/  LDG.E R22, desc[UR8][R22.64] ;  /* 0x0000000816167981 */ /* 0x0002a2000c1e1900 */
[C---:B------:R-:W-:Y:S02]  /*08c0*/  IMAD R7, R8.reuse, R5, R9 ;  /* 0x0000000508077224 */ /* 0x040fe400078e0209 */
[----:B------:R-:W-:-:S05]  /*08d0*/  IMAD.WIDE.U32 R8, R8, R15, RZ ;  /* 0x0000000f08087225 */ /* 0x000fca00078e00ff */
[----:B------:R-:W-:Y:S01]  /*08e0*/  IADD3 R7, R9, R7, RZ ;  /* 0x0000000709077210 */ /* 0x000fe20007ffe0ff */
[----:B------:R-:W-:-:S04]  /*08f0*/  IMAD.WIDE.U32 R16, R8, 0x3, R16 ;  /* 0x0000000308107825 */ /* 0x000fc800078e0010 */
[----:B------:R-:W-:-:S04]  /*0900*/  IMAD R7, R7, 0x3, RZ ;  /* 0x0000000307077824 */ /* 0x000fc800078e02ff */
[----:B------:R-:W-:-:S04]  /*0910*/  IMAD.IADD R7, R17, 0x1, R7 ;  /* 0x0000000111077824 */ /* 0x000fc800078e0207 */
[----:B------:R-:W-:Y:S02]  /*0920*/  IMAD R9, R7, UR6, RZ ;  /* 0x0000000607097c24 */ /* 0x000fe4000f8e02ff */
[----:B------:R-:W-:-:S04]  /*0930*/  IMAD.WIDE.U32 R12, R16, UR6, RZ ;  /* 0x00000006100c7c25 */ /* 0x000fc8000f8e00ff */
[----:B------:R-:W-:Y:S02]  /*0940*/  IMAD R17, R16, UR7, R9 ;  /* 0x0000000710117c24 */ /* 0x000fe4000f8e0209 */
[----:B------:R-:W-:-:S04]  /*0950*/  IMAD.WIDE.U32 R8, R15, UR6, RZ ;  /* 0x000000060f087c25 */ /* 0x000fc8000f8e00ff */
[----:B0-----:R-:W-:Y:S01]  /*0960*/  IMAD R19, R5, UR6, R14 ;  /* 0x0000000605137c24 */ /* 0x001fe2000f8e020e */
[----:B------:R-:W-:Y:S01]  /*0970*/  ULDC.64 UR6, c[0x0][0x210] ;  /* 0x0000840000067ab9 */ /* 0x000fe20000000a00 */
[----:B------:R-:W-:Y:S02]  /*0980*/  IADD3 R17, R13, R17, RZ ;  /* 0x000000110d117210 */ /* 0x000fe40007ffe0ff */
[C---:B------:R-:W-:Y:S02]  /*0990*/  LEA R18, P0, R12.reuse, UR6, 0x2 ;  /* 0x000000060c127c11 */ /* 0x040fe4000f8010ff */
[----:B------:R-:W-:Y:S02]  /*09a0*/  IADD3 R13, R9, R19, RZ ;  /* 0x00000013090d7210 */ /* 0x000fe40007ffe0ff */
[----:B------:R-:W-:Y:S01]  /*09b0*/  LEA.HI.X R19, R12, UR7, R17, 0x2, P0 ;  /* 0x000000070c137c11 */ /* 0x000fe200080f1411 */
[C---:B------:R-:W-:Y:S01]  /*09c0*/  IMAD.SHL.U32 R27, R8.reuse, 0x4, RZ ;  /* 0x00000004081b7824 */ /* 0x040fe200078e00ff */
[----:B------:R-:W-:Y:S01]  /*09d0*/  SHF.L.U64.HI R13, R8, 0x2, R13 ;  /* 0x00000002080d7819 */ /* 0x000fe2000001020d */
[----:B------:R-:W-:-:S02]  /*09e0*/  ULDC.64 UR6, c[0x0][0x480] ;  /* 0x0001200000067ab9 */ /* 0x000fc40000000a00 */
[----:B------:R-:W-:Y:S02]  /*09f0*/  IMAD R17, R7, UR6, RZ ;  /* 0x0000000607117c24 */ /* 0x000fe4000f8e02ff */
[----:B---3--:R-:W-:Y:S01]  /*0a00*/  FADD.FTZ R12, -R6, 1 ;  /* 0x3f800000060c7421 */ /* 0x008fe20000010100 */
[----:B----4-:R-:W-:-:S03]  /*0a10*/  FFMA.FTZ R9, -R29, R29, 1 ;  /* 0x3f8000001d097423 */ /* 0x010fc6000001011d */
[----:B-----5:R-:W-:-:S04]  /*0a20*/  FMUL.FTZ R8, R25, R12 ;  /* 0x0000000c19087220 */ /* 0x020fc80000410000 */
[----:B------:R-:W-:Y:S01]  /*0a30*/  FMUL.FTZ R7, R8, R9 ;  /* 0x0000000908077220 */ /* 0x000fe20000410000 */
[C---:B------:R-:W-:Y:S02]  /*0a40*/  IMAD R9, R16.reuse, UR7, R17 ;  /* 0x0000000710097c24 */ /* 0x040fe4000f8e0211 */
[----:B------:R-:W-:Y:S02]  /*0a50*/  IMAD R8, R15, UR7, RZ ;  /* 0x000000070f087c24 */ /* 0x000fe4000f8e02ff */
[----:B------:R-:W-:-:S04]  /*0a60*/  IMAD.WIDE.U32 R16, R16, UR6, RZ ;  /* 0x0000000610107c25 */ /* 0x000fc8000f8e00ff */
[----:B-1----:R-:W-:Y:S01]  /*0a70*/  IMAD R23, R5, UR6, R8 ;  /* 0x0000000605177c24 */ /* 0x002fe2000f8e0208 */
[----:B------:R-:W-:Y:S01]  /*0a80*/  IADD3 R5, R17, R9, RZ ;  /* 0x0000000911057210 */ /* 0x000fe20007ffe0ff */
[----:B------:R-:W-:Y:S01]  /*0a90*/  IMAD.WIDE.U32 R8, R15, UR6, RZ ;  /* 0x000000060f087c25 */ /* 0x000fe2000f8e00ff */
[----:B------:R-:W-:Y:S01]  /*0aa0*/  LEA R14, P0, R16, UR12, 0x2 ;  /* 0x0000000c100e7c11 */ /* 0x000fe2000f8010ff */
[----:B------:R-:W-:-:S03]  /*0ab0*/  ULDC.64 UR6, c[0x0][0x7c0] ;  /* 0x0001f00000067ab9 */ /* 0x000fc60000000a00 */
[----:B------:R-:W-:Y:S02]  /*0ac0*/  LEA.HI.X R15, R16, UR13, R5, 0x2, P0 ;  /* 0x0000000d100f7c11 */ /* 0x000fe400080f1405 */
[----:B------:R-:W-:Y:S01]  /*0ad0*/  IADD3 R5, R9, R23, RZ ;  /* 0x0000001709057210 */ /* 0x000fe20007ffe0ff */
[----:B------:R-:W-:Y:S02]  /*0ae0*/  IMAD R9, R21, UR6, RZ ;  /* 0x0000000615097c24 */ /* 0x000fe4000f8e02ff */
[----:B------:R-:W-:-:S04]  /*0af0*/  IMAD.WIDE.U32 R16, R24, UR6, RZ ;  /* 0x0000000618107c25 */ /* 0x000fc8000f8e00ff */
[----:B--2---:R-:W-:Y:S01]  /*0b00*/  FADD.FTZ R20, R20, -R29 ;  /* 0x8000001d14147221 */ /* 0x004fe20000010000 */
[----:B------:R-:W-:Y:S01]  /*0b10*/  IMAD R9, R24, UR7, R9 ;  /* 0x0000000718097c24 */ /* 0x000fe2000f8e0209 */
[----:B------:R-:W-:Y:S01]  /*0b20*/  ULDC.64 UR6, c[0x0][0x6f0] ;  /* 0x0001bc0000067ab9 */ /* 0x000fe20000000a00 */
[C---:B------:R-:W-:Y:S01]  /*0b30*/  SHF.L.U64.HI R5, R8.reuse, 0x2, R5 ;  /* 0x0000000208057819 */ /* 0x040fe20000010205 */
[----:B------:R-:W-:Y:S01]  /*0b40*/  IMAD.SHL.U32 R23, R8, 0x4, RZ ;  /* 0x0000000408177824 */ /* 0x000fe200078e00ff */
[----:B------:R-:W-:Y:S02]  /*0b50*/  LEA R8, P0, R16, UR6, 0x2 ;  /* 0x0000000610087c11 */ /* 0x000fe4000f8010ff */
[----:B------:R-:W-:Y:S01]  /*0b60*/  IADD3 R9, R17, R9, RZ ;  /* 0x0000000911097210 */ /* 0x000fe20007ffe0ff */
[----:B------:R-:W-:Y:S01]  /*0b70*/  FMUL.FTZ R17, R20, R25 ;  /* 0x0000001914117220 */ /* 0x000fe20000410000 */
[----:B------:R-:W-:Y:S02]  /*0b80*/  FADD.FTZ R29, -R4, 1 ;  /* 0x3f800000041d7421 */ /* 0x000fe40000010100 */
[----:B------:R-:W-:Y:S01]  /*0b90*/  LEA.HI.X R9, R16, UR7, R9, 0x2, P0 ;  /* 0x0000000710097c11 */ /* 0x000fe200080f1409 */
[----:B------:R-:W-:Y:S01]  /*0ba0*/  FMUL.FTZ R17, R17, R12 ;  /* 0x0000000c11117220 */ /* 0x000fe20000410000 */
[----:B------:R-:W-:Y:S01]  /*0bb0*/  IADD3 R16, P0, R27, R18, RZ ;  /* 0x000000121b107210 */ /* 0x000fe20007f1e0ff */
[----:B------:R-:W-:Y:S01]  /*0bc0*/  FMUL.FTZ R22, R7, R22 ;  /* 0x0000001607167220 */ /* 0x000fe20000410000 */
[----:B------:R-:W-:Y:S01]  /*0bd0*/  FMUL.FTZ R25, R25, R6 ;  /* 0x0000000619197220 */ /* 0x000fe20000410000 */
[----:B------:R-:W-:Y:S01]  /*0be0*/  FMUL.FTZ R6, R6, R17 ;  /* 0x0000001106067220 */ /* 0x000fe20000410000 */
[----:B------:R-:W-:Y:S01]  /*0bf0*/  IADD3 R12, P1, R16, R27, RZ ;  /* 0x0000001b100c7210 */ /* 0x000fe20007f3e0ff */
[----:B------:R-:W-:Y:S01]  /*0c00*/  FMUL.FTZ R29, R22, R29 ;  /* 0x0000001d161d7220 */ /* 0x000fe20000410000 */
[----:B------:R-:W-:-:S02]  /*0c10*/  IADD3.X R17, R13, R19, RZ, P0, !PT ;  /* 0x000000130d117210 */ /* 0x000fc400007fe4ff */
[----:B------:R-:W-:Y:S01]  /*0c20*/  IADD3 R22, P0, R23, R14, RZ ;  /* 0x0000000e17167210 */ /* 0x000fe20007f1e0ff */
[----:B------:R-:W-:Y:S02]  /*0c30*/  FMUL.FTZ R29, R4, R29 ;  /* 0x0000001d041d7220 */ /* 0x000fe40000410000 */
[----:B------:R-:W-:Y:S01]  /*0c40*/  IMAD.X R13, R17, 0x1, R13, P1 ;  /* 0x00000001110d7824 */ /* 0x000fe200008e060d */
[----:B------:R-:W-:Y:S02]  /*0c50*/  IADD3 R26, P1, R22, R23, RZ ;  /* 0x00000017161a7210 */ /* 0x000fe40007f3e0ff */
[----:B------:R-:W-:Y:S01]  /*0c60*/  IADD3.X R23, R5, R15, RZ, P0, !PT ;  /* 0x0000000f05177210 */ /* 0x000fe200007fe4ff */
[----:B------:R0:W-:Y:S01]  /*0c70*/  STG.E desc[UR8][R18.64], R29 ;  /* 0x0000001d12007986 */ /* 0x0001e2000c101908 */
[----:B------:R-:W-:Y:S02]  /*0c80*/  FMUL.FTZ R4, R7, R4 ;  /* 0x0000000407047220 */ /* 0x000fe40000410000 */
[----:B------:R-:W-:Y:S01]  /*0c90*/  IADD3.X R27, R23, R5, RZ, P1, !PT ;  /* 0x00000005171b7210 */ /* 0x000fe20000ffe4ff */
[----:B------:R0:W-:Y:S04]  /*0ca0*/  STG.E desc[UR8][R16.64], R6 ;  /* 0x0000000610007986 */ /* 0x0001e8000c101908 */
[----:B------:R0:W-:Y:S04]  /*0cb0*/  STG.E desc[UR8][R12.64], R7 ;  /* 0x000000070c007986 */ /* 0x0001e8000c101908 */
[----:B------:R0:W-:Y:S04]  /*0cc0*/  STG.E desc[UR8][R14.64], R29 ;  /* 0x0000001d0e007986 */ /* 0x0001e8000c101908 */
[----:B------:R0:W-:Y:S04]  /*0cd0*/  STG.E desc[UR8][R22.64], R6 ;  /* 0x0000000616007986 */ /* 0x0001e8000c101908 */
[----:B------:R0:W-:Y:S04]  /*0ce0*/  STG.E desc[UR8][R26.64], R4 ;  /* 0x000000041a007986 */ /* 0x0001e8000c101908 */
[----:B------:R0:W-:Y:S01]  /*0cf0*/  STG.E desc[UR8][R8.64], R25 ;  /* 0x0000001908007986 */ /* 0x0001e2000c101908 */
[----:B------:R-:W-:-:S05]  /*0d00*/  IADD3 R24, P0, R24, UR4, RZ ;  /* 0x0000000418187c10 */ /* 0x000fca000ff1e0ff */
[----:B------:R-:W-:-:S08]  /*0d10*/  IMAD.X R21, RZ, RZ, R21, P0 ;  /* 0x000000ffff157224 */ /* 0x000fd000000e0615 */
.L_x_161:
[----:B------:R-:W-:Y:S05]  /*0d20*/  BSYNC B0 ;  /* 0x0000000000007941 */ /* 0x000fea0003800000 */
.L_x_160:
[----:B------:R-:W-:Y:S01]  /*0d30*/  ISETP.GE.U32.AND P0, PT, R2, UR4, PT ;  /* 0x0000000402007c0c */ /* 0x000fe2000bf06070 */
[----:B------:R-:W-:Y:S01]  /*0d40*/  ULDC.64 UR34, c[0x0][0xa30] ;  /* 0x00028c0000227ab9 */ /* 0x000fe20000000a00 */
[----:B------:R-:W-:Y:S01]  /*0d50*/  ULDC.64 UR12, c[0x0][0x960] ;  /* 0x00025800000c7ab9 */ /* 0x000fe20000000a00 */
[----:B------:R-:W-:Y:S01]  /*0d60*/  ULDC.64 UR20, c[0x0][0x2e0] ;  /* 0x0000b80000147ab9 */ /* 0x000fe20000000a00 */
[----:B------:R-:W-:Y:S01]  /*0d70*/  ISETP.GE.U32.AND.EX P0, PT, R3, RZ, PT, P0 ;  /* 0x000000ff0300720c */ /* 0x000fe20003f06100 */
        /* <DEDUP_REMOVED lines=8> */
[----:B------:R-:W-:-:S04]  /*0e00*/  ULDC.64 UR32, c[0x0][0xa38] ;  /* 0x00028e0000207ab9 */ /* 0x000fc80000000a00 */
[----:B------:R-:W-:Y:S05]  /*0e10*/  @!P0 EXIT ;  /* 0x000000000000894d */ /* 0x000fea0003800000 */
[----:B------:R-:W-:Y:S01]  /*0e20*/  BSSY B0, `(.L_x_164) ;  /* 0x0000118000007945 */ /* 0x000fe20003800000 */
.L_x_171:
[----:B------:R-:W-:Y:S01]  /*0e30*/  MOV R3, UR35 ;  /* 0x0000002300037c02 */ /* 0x000fe20008000f00 */
[----:B------:R-:W-:Y:S01]  /*0e40*/  BSSY B1, `(.L_x_165) ;  /* 0x000003b000017945 */ /* 0x000fe20003800000 */
[----:B------:R-:W-:Y:S02]  /*0e50*/  MOV R2, UR34 ;  /* 0x0000002200027c02 */ /* 0x000fe40008000f00 */
[----:B0-----:R-:W-:-:S03]  /*0e60*/  LOP3.LUT R18, R21, R3, RZ, 0xfc, !PT ;  /* 0x0000000315127212 */ /* 0x001fc600078efcff */
[----:B------:R-:W-:Y:S01]  /*0e70*/  IMAD R4, R2, UR21, RZ ;  /* 0x0000001502047c24 */ /* 0x000fe2000f8e02ff */
[----:B------:R-:W-:Y:S01]  /*0e80*/  ISETP.NE.U32.AND P0, PT, R18, RZ, PT ;  /* 0x000000ff1200720c */ /* 0x000fe20003f05070 */
[C---:B------:R-:W-:Y:S02]  /*0e90*/  IMAD R14, R2.reuse, UR25, RZ ;  /* 0x00000019020e7c24 */ /* 0x040fe4000f8e02ff */
[C---:B------:R-:W-:Y:S02]  /*0ea0*/  IMAD R16, R2.reuse, UR13, RZ ;  /* 0x0000000d02107c24 */ /* 0x040fe4000f8e02ff */
[----:B------:R-:W-:-:S04]  /*0eb0*/  IMAD.WIDE.U32 R6, R2, UR20, RZ ;  /* 0x0000001402067c25 */ /* 0x000fc8000f8e00ff */
[----:B------:R-:W-:Y:S01]  /*0ec0*/  IMAD R5, R3, UR20, R4 ;  /* 0x0000001403057c24 */ /* 0x000fe2000f8e0204 */
[----:B------:R-:W-:Y:S01]  /*0ed0*/  SHF.L.U32 R4, R6, 0x2, RZ ;  /* 0x0000000206047819 */ /* 0x000fe200000006ff */
[----:B------:R-:W-:-:S04]  /*0ee0*/  IMAD.WIDE.U32 R8, R2, UR24, RZ ;  /* 0x0000001802087c25 */ /* 0x000fc8000f8e00ff */
[----:B------:R-:W-:Y:S02]  /*0ef0*/  IMAD R15, R3, UR24, R14 ;  /* 0x00000018030f7c24 */ /* 0x000fe4000f8e020e */
[----:B------:R-:W-:-:S04]  /*0f00*/  IMAD.WIDE.U32 R12, R2, UR12, RZ ;  /* 0x0000000c020c7c25 */ /* 0x000fc8000f8e00ff */
[----:B------:R-:W-:Y:S02]  /*0f10*/  IMAD R17, R3, UR12, R16 ;  /* 0x0000000c03117c24 */ /* 0x000fe4000f8e0210 */
[----:B------:R-:W-:Y:S01]  /*0f20*/  IMAD.IADD R5, R7, 0x1, R5 ;  /* 0x0000000107057824 */ /* 0x000fe200078e0205 */
[----:B------:R-:W-:Y:S01]  /*0f30*/  IADD3 R7, R9, R15, RZ ;  /* 0x0000000f09077210 */ /* 0x000fe20007ffe0ff */
[----:B------:R-:W-:-:S03]  /*0f40*/  IMAD.IADD R9, R13, 0x1, R17 ;  /* 0x000000010d097824 */ /* 0x000fc600078e0211 */
[----:B------:R-:W-:Y:S02]  /*0f50*/  SHF.L.U64.HI R5, R6, 0x2, R5 ;  /* 0x0000000206057819 */ /* 0x000fe40000010205 */
[C---:B------:R-:W-:Y:S02]  /*0f60*/  SHF.L.U32 R6, R8.reuse, 0x2, RZ ;  /* 0x0000000208067819 */ /* 0x040fe400000006ff */
[----:B------:R-:W-:Y:S02]  /*0f70*/  SHF.L.U64.HI R7, R8, 0x2, R7 ;  /* 0x0000000208077819 */ /* 0x000fe40000010207 */
[C---:B------:R-:W-:Y:S02]  /*0f80*/  SHF.L.U32 R8, R12.reuse, 0x2, RZ ;  /* 0x000000020c087819 */ /* 0x040fe400000006ff */
[----:B------:R-:W-:Y:S01]  /*0f90*/  SHF.L.U64.HI R9, R12, 0x2, R9 ;  /* 0x000000020c097819 */ /* 0x000fe20000010209 */
[----:B------:R-:W-:Y:S06]  /*0fa0*/  @!P0 BRA `(.L_x_166) ;  /* 0x0000000000388947 */ /* 0x000fec0003800000 */
[----:B------:R-:W-:Y:S01]  /*0fb0*/  IMAD.MOV.U32 R17, RZ, RZ, R24 ;  /* 0x000000ffff117224 */ /* 0x000fe200078e0018 */
[----:B------:R-:W-:-:S07]  /*0fc0*/  MOV R16, 0xfe0 ;  /* 0x00000fe000107802 */ /* 0x000fce0000000f00 */
[----:B------:R-:W-:Y:S05]  /*0fd0*/  CALL.REL.NOINC `($__internal_5_$__cuda_sm20_div_s64) ;  /* 0x0000000c00f87944 */ /* 0x000fea0003c00000 */
[----:B------:R-:W-:Y:S01]  /*0fe0*/  IADD3 R15, P0, RZ, -R22, RZ ;  /* 0x80000016ff0f7210 */ /* 0x000fe20007f1e0ff */
[----:B------:R-:W-:Y:S01]  /*0ff0*/  IMAD.U32 R3, RZ, RZ, UR35 ;  /* 0x00000023ff037e24 */ /* 0x000fe2000f8e00ff */
[----:B------:R-:W-:Y:S02]  /*1000*/  MOV R2, UR34 ;  /* 0x0000002200027c02 */ /* 0x000fe40008000f00 */
[----:B------:R-:W-:Y:S02]  /*1010*/  IADD3.X R13, RZ, ~R23, RZ, P0, !PT ;  /* 0x80000017ff0d7210 */ /* 0x000fe400007fe4ff */
[----:B------:R-:W-:-:S03]  /*1020*/  MOV R20, R24 ;  /* 0x0000001800147202 */ /* 0x000fc60000000f00 */
[-C--:B------:R-:W-:Y:S02]  /*1030*/  IMAD R14, R13, R2.reuse, RZ ;  /* 0x000000020d0e7224 */ /* 0x080fe400078e02ff */
[----:B------:R-:W-:-:S04]  /*1040*/  IMAD.WIDE.U32 R12, R15, R2, R20 ;  /* 0x000000020f0c7225 */ /* 0x000fc800078e0014 */
[----:B------:R-:W-:Y:S01]  /*1050*/  IMAD R15, R15, R3, R14 ;  /* 0x000000030f0f7224 */ /* 0x000fe200078e020e */
[----:B------:R-:W-:-:S03]  /*1060*/  MOV R18, R12 ;  /* 0x0000000c00127202 */ /* 0x000fc60000000f00 */
[----:B------:R-:W-:Y:S01]  /*1070*/  IMAD.IADD R19, R15, 0x1, R13 ;  /* 0x000000010f137824 */ /* 0x000fe200078e020d */
[----:B------:R-:W-:Y:S06]  /*1080*/  BRA `(.L_x_167) ;  /* 0x0000000000587947 */ /* 0x000fec0003800000 */
.L_x_166:
[----:B------:R-:W0:Y:S01]  /*1090*/  I2F.U32.RP R14, R2 ;  /* 0x00000002000e7306 */ /* 0x000e220000209000 */
[----:B------:R-:W-:Y:S01]  /*10a0*/  ISETP.NE.U32.AND P2, PT, R2, RZ, PT ;  /* 0x000000ff0200720c */ /* 0x000fe20003f45070 */
[----:B------:R-:W-:Y:S01]  /*10b0*/  HFMA2.MMA R23, -RZ, RZ, 0, 0 ;  /* 0x00000000ff177435 */ /* 0x000fe200000001ff */
[----:B------:R-:W-:-:S05]  /*10c0*/  IMAD.MOV.U32 R19, RZ, RZ, RZ ;  /* 0x000000ffff137224 */ /* 0x000fca00078e00ff */
[----:B0-----:R-:W0:Y:S02]  /*10d0*/  MUFU.RCP R14, R14 ;  /* 0x0000000e000e7308 */ /* 0x001e240000001000 */
[----:B0-----:R-:W-:-:S06]  /*10e0*/  IADD3 R12, R14, 0xffffffe, RZ ;  /* 0x0ffffffe0e0c7810 */ /* 0x001fcc0007ffe0ff */
        /* <DEDUP_REMOVED lines=9> */
[----:B------:R-:W-:Y:S01]  /*1180*/  @P0 IADD3 R13, R13, -R2, RZ ;  /* 0x800000020d0d0210 */ /* 0x000fe20007ffe0ff */
[----:B------:R-:W-:-:S03]  /*1190*/  @P0 VIADD R22, R22, 0x1 ;  /* 0x0000000116160836 */ /* 0x000fc60000000000 */
[----:B------:R-:W-:-:S13]  /*11a0*/  ISETP.GE.U32.AND P1, PT, R13, R2, PT ;  /* 0x000000020d00720c */ /* 0x000fda0003f26070 */
[----:B------:R-:W-:Y:S02]  /*11b0*/  @P1 IADD3 R22, R22, 0x1, RZ ;  /* 0x0000000116161810 */ /* 0x000fe40007ffe0ff */
[----:B------:R-:W-:-:S04]  /*11c0*/  @!P2 LOP3.LUT R22, RZ, R2, RZ, 0x33, !PT ;  /* 0x00000002ff16a212 */ /* 0x000fc800078e33ff */
[----:B------:R-:W-:-:S05]  /*11d0*/  IADD3 R13, -R22, RZ, RZ ;  /* 0x000000ff160d7210 */ /* 0x000fca0007ffe1ff */
[----:B------:R-:W-:-:S07]  /*11e0*/  IMAD R18, R2, R13, R24 ;  /* 0x0000000d02127224 */ /* 0x000fce00078e0218 */
.L_x_167:
[----:B------:R-:W-:Y:S05]  /*11f0*/  BSYNC B1 ;  /* 0x0000000000017941 */ /* 0x000fea0003800000 */
.L_x_165:
[----:B------:R-:W-:Y:S02]  /*1200*/  IMAD R13, R0, R22, RZ ;  /* 0x00000016000d7224 */ /* 0x000fe400078e02ff */
[----:B------:R-:W-:-:S04]  /*1210*/  IMAD.WIDE.U32 R14, R22, R10, R18 ;  /* 0x0000000a160e7225 */ /* 0x000fc800078e0012 */
[C---:B------:R-:W-:Y:S02]  /*1220*/  IMAD R13, R23.reuse, R10, R13 ;  /* 0x0000000a170d7224 */ /* 0x040fe400078e020d */
[-C--:B------:R-:W-:Y:S02]  /*1230*/  IMAD R20, R23, R2.reuse, RZ ;  /* 0x0000000217147224 */ /* 0x080fe400078e02ff */
[----:B------:R-:W-:Y:S01]  /*1240*/  IMAD.WIDE.U32 R16, R22, R2, RZ ;  /* 0x0000000216107225 */ /* 0x000fe200078e00ff */
[----:B------:R-:W-:-:S03]  /*1250*/  IADD3 R12, R15, R13, RZ ;  /* 0x0000000d0f0c7210 */ /* 0x000fc60007ffe0ff */
[----:B------:R-:W-:Y:S02]  /*1260*/  IMAD R23, R22, R3, R20 ;  /* 0x0000000316177224 */ /* 0x000fe400078e0214 */
[----:B------:R-:W-:Y:S02]  /*1270*/  IMAD R15, R12, UR12, RZ ;  /* 0x0000000c0c0f7c24 */ /* 0x000fe4000f8e02ff */
[----:B------:R-:W-:Y:S01]  /*1280*/  IMAD.WIDE.U32 R12, R14, UR12, RZ ;  /* 0x0000000c0e0c7c25 */ /* 0x000fe2000f8e00ff */
[----:B------:R-:W-:-:S03]  /*1290*/  IADD3 R23, R17, R23, RZ ;  /* 0x0000001711177210 */ /* 0x000fc60007ffe0ff */
[----:B------:R-:W-:Y:S01]  /*12a0*/  IMAD R15, R14, UR13, R15 ;  /* 0x0000000d0e0f7c24 */ /* 0x000fe2000f8e020f */
[----:B------:R-:W-:-:S03]  /*12b0*/  LEA R14, P0, R12, UR14, 0x2 ;  /* 0x0000000e0c0e7c11 */ /* 0x000fc6000f8010ff */
[----:B------:R-:W-:Y:S01]  /*12c0*/  IMAD.IADD R13, R13, 0x1, R15 ;  /* 0x000000010d0d7824 */ /* 0x000fe200078e020f */
[----:B------:R-:W-:-:S04]  /*12d0*/  IADD3 R26, P1, R14, R8, RZ ;  /* 0x000000080e1a7210 */ /* 0x000fc80007f3e0ff */
[----:B------:R-:W-:Y:S01]  /*12e0*/  LEA.HI.X R15, R12, UR15, R13, 0x2, P0 ;  /* 0x0000000f0c0f7c11 */ /* 0x000fe200080f140d */
[----:B------:R-:W-:Y:S01]  /*12f0*/  IMAD.WIDE.U32 R12, R16, 0x3, R18 ;  /* 0x00000003100c7825 */ /* 0x000fe200078e0012 */
[CC--:B------:R-:W-:Y:S02]  /*1300*/  IADD3 R29, P0, R26.reuse, R8.reuse, RZ ;  /* 0x000000081a1d7210 */ /* 0x0c0fe40007f1e0ff */
[-C--:B------:R-:W-:Y:S01]  /*1310*/  IADD3.X R27, R15, R9.reuse, RZ, P1, !PT ;  /* 0x000000090f1b7210 */ /* 0x080fe20000ffe4ff */
[----:B------:R-:W-:Y:S01]  /*1320*/  IMAD.IADD R16, R26, 0x1, R8 ;  /* 0x000000011a107824 */ /* 0x000fe200078e0208 */
[-C--:B------:R-:W-:Y:S02]  /*1330*/  IADD3 R29, P1, R29, R8.reuse, RZ ;  /* 0x000000081d1d7210 */ /* 0x080fe40007f3e0ff */
[----:B------:R-:W-:Y:S01]  /*1340*/  IADD3.X R17, R27, R9, RZ, P0, !PT ;  /* 0x000000091b117210 */ /* 0x000fe200007fe4ff */
[----:B------:R-:W-:Y:S01]  /*1350*/  IMAD R20, R21, UR16, RZ ;  /* 0x0000001015147c24 */ /* 0x000fe2000f8e02ff */
[-C--:B------:R-:W-:Y:S01]  /*1360*/  IADD3 R18, R16, R8.reuse, RZ ;  /* 0x0000000810127210 */ /* 0x080fe20007ffe0ff */
[----:B------:R-:W2:Y:S01]  /*1370*/  LDG.E R25, desc[UR8][R26.64] ;  /* 0x000000081a197981 */ /* 0x000ea2000c1e1900 */
[----:B------:R-:W-:Y:S01]  /*1380*/  IADD3 R28, P0, R29, R8, RZ ;  /* 0x000000081d1c7210 */ /* 0x000fe20007f1e0ff */
[----:B------:R-:W-:-:S02]  /*1390*/  IMAD.X R19, R17, 0x1, R9, P1 ;  /* 0x0000000111137824 */ /* 0x000fc400008e0609 */
[C---:B------:R-:W-:Y:S01]  /*13a0*/  IMAD R20, R24.reuse, UR17, R20 ;  /* 0x0000001118147c24 */ /* 0x040fe2000f8e0214 */
[----:B------:R-:W3:Y:S02]  /*13b0*/  LDG.E R17, desc[UR8][R16.64] ;  /* 0x0000000810117981 */ /* 0x000ee4000c1e1900 */
[----:B------:R-:W-:Y:S02]  /*13c0*/  IADD3.X R29, R19, R9, RZ, P0, !PT ;  /* 0x00000009131d7210 */ /* 0x000fe400007fe4ff */
[----:B------:R0:W4:Y:S04]  /*13d0*/  LDG.E R22, desc[UR8][R18.64] ;  /* 0x0000000812167981 */ /* 0x000128000c1e1900 */
[----:B------:R-:W5:Y:S01]  /*13e0*/  LDG.E R16, desc[UR8][R28.64] ;  /* 0x000000081c107981 */ /* 0x000f62000c1e1900 */
[----:B0-----:R-:W-:-:S05]  /*13f0*/  IMAD.WIDE.U32 R18, R24, UR16, RZ ;  /* 0x0000001018127c25 */ /* 0x001fca000f8e00ff */
[----:B------:R-:W-:Y:S02]  /*1400*/  IADD3 R27, R19, R20, RZ ;  /* 0x00000014131b7210 */ /* 0x000fe40007ffe0ff */
[C---:B------:R-:W-:Y:S01]  /*1410*/  LEA R26, P0, R18.reuse, UR18, 0x2 ;  /* 0x00000012121a7c11 */ /* 0x040fe2000f8010ff */
[----:B------:R0:W5:Y:S03]  /*1420*/  LDG.E R20, desc[UR8][R14.64] ;  /* 0x000000080e147981 */ /* 0x000166000c1e1900 */
[----:B------:R-:W-:-:S05]  /*1430*/  LEA.HI.X R27, R18, UR19, R27, 0x2, P0 ;  /* 0x00000013121b7c11 */ /* 0x000fca00080f141b */
[----:B------:R-:W5:Y:S01]  /*1440*/  LDG.E R26, desc[UR8][R26.64] ;  /* 0x000000081a1a7981 */ /* 0x000f62000c1e1900 */
[----:B------:R-:W-:-:S04]  /*1450*/  IMAD R23, R23, 0x3, RZ ;  /* 0x0000000317177824 */ /* 0x000fc800078e02ff */
[----:B------:R-:W-:Y:S02]  /*1460*/  IMAD.IADD R13, R13, 0x1, R23 ;  /* 0x000000010d0d7824 */ /* 0x000fe400078e0217 */
[----:B0-----:R-:W-:Y:S01]  /*1470*/  IMAD.WIDE.U32 R14, R12, UR20, RZ ;  /* 0x000000140c0e7c25 */ /* 0x001fe2000f8e00ff */
[----:B------:R-:W-:Y:S03]  /*1480*/  BSSY B1, `(.L_x_168) ;  /* 0x0000058000017945 */ /* 0x000fe60003800000 */
[----:B--2---:R-:W-:Y:S01]  /*1490*/  FADD.FTZ R19, -R25, 1 ;  /* 0x3f80000019137421 */ /* 0x004fe20000010100 */
[----:B---3--:R-:W-:Y:S01]  /*14a0*/  FFMA.FTZ R18, -R17, R17, 1 ;  /* 0x3f80000011127423 */ /* 0x008fe20000010111 */
[----:B----4-:R-:W-:Y:S01]  /*14b0*/  FADD.FTZ R23, R22, -R17 ;  /* 0x8000001116177221 */ /* 0x010fe20000010000 */
[----:B------:R-:W-:-:S04]  /*14c0*/  IMAD R17, R13, UR20, RZ ;  /* 0x000000140d117c24 */ /* 0x000fc8000f8e02ff */
[----:B------:R-:W-:-:S05]  /*14d0*/  IMAD R17, R12, UR21, R17 ;  /* 0x000000150c117c24 */ /* 0x000fca000f8e0211 */
[----:B------:R-:W-:Y:S01]  /*14e0*/  IADD3 R15, R15, R17, RZ ;  /* 0x000000110f0f7210 */ /* 0x000fe20007ffe0ff */
[----:B------:R-:W-:Y:S02]  /*14f0*/  IMAD R13, R13, UR24, RZ ;  /* 0x000000180d0d7c24 */ /* 0x000fe4000f8e02ff */
[----:B-----5:R-:W-:Y:S01]  /*1500*/  FMUL.FTZ R29, R26, R19 ;  /* 0x000000131a1d7220 */ /* 0x020fe20000410000 */
[----:B------:R-:W-:-:S03]  /*1510*/  FMUL.FTZ R22, R23, R26 ;  /* 0x0000001a17167220 */ /* 0x000fc60000410000 */
[----:B------:R-:W-:Y:S01]  /*1520*/  FMUL.FTZ R29, R29, R18 ;  /* 0x000000121d1d7220 */ /* 0x000fe20000410000 */
[----:B------:R-:W-:Y:S01]  /*1530*/  LEA R18, P0, R14, UR22, 0x2 ;  /* 0x000000160e127c11 */ /* 0x000fe2000f8010ff */
[----:B------:R-:W-:Y:S02]  /*1540*/  FMUL.FTZ R22, R22, R19 ;  /* 0x0000001316167220 */ /* 0x000fe40000410000 */
[----:B------:R-:W-:Y:S01]  /*1550*/  FMUL.FTZ R16, R29, R16 ;  /* 0x000000101d107220 */ /* 0x000fe20000410000 */
[----:B------:R-:W-:Y:S01]  /*1560*/  LEA.HI.X R19, R14, UR23, R15, 0x2, P0 ;  /* 0x000000170e137c11 */ /* 0x000fe200080f140f */
[----:B------:R-:W-:-:S04]  /*1570*/  FADD.FTZ R15, -R20, 1 ;  /* 0x3f800000140f7421 */ /* 0x000fc80000010100 */
[----:B------:R-:W-:Y:S01]  /*1580*/  FMUL.FTZ R15, R16, R15 ;  /* 0x0000000f100f7220 */ /* 0x000fe20000410000 */
[----:B------:R-:W-:-:S03]  /*1590*/  IADD3 R16, P0, R18, R4, RZ ;  /* 0x0000000412107210 */ /* 0x000fc60007f1e0ff */
[----:B------:R-:W-:Y:S01]  /*15a0*/  FMUL.FTZ R28, R20, R15 ;  /* 0x0000000f141c7220 */ /* 0x000fe20000410000 */
[C---:B------:R-:W-:Y:S01]  /*15b0*/  IMAD R15, R12.reuse, UR25, R13 ;  /* 0x000000190c0f7c24 */ /* 0x040fe2000f8e020d */
[----:B------:R-:W-:Y:S01]  /*15c0*/  IADD3.X R17, R19, R5, RZ, P0, !PT ;  /* 0x0000000513117210 */ /* 0x000fe200007fe4ff */
[----:B------:R-:W-:Y:S01]  /*15d0*/  IMAD.WIDE.U32 R12, R12, UR24, RZ ;  /* 0x000000180c0c7c25 */ /* 0x000fe2000f8e00ff */
[----:B------:R-:W-:-:S03]  /*15e0*/  IADD3 R14, P0, R16, R4, RZ ;  /* 0x00000004100e7210 */ /* 0x000fc60007f1e0ff */
[----:B------:R-:W-:Y:S01]  /*15f0*/  FMUL.FTZ R27, R25, R22 ;  /* 0x00000016191b7220 */ /* 0x000fe20000410000 */
[----:B------:R-:W-:Y:S01]  /*1600*/  IMAD.IADD R13, R13, 0x1, R15 ;  /* 0x000000010d0d7824 */ /* 0x000fe200078e020f */
[----:B------:R-:W-:Y:S01]  /*1610*/  IADD3.X R15, R17, R5, RZ, P0, !PT ;  /* 0x00000005110f7210 */ /* 0x000fe200007fe4ff */
[----:B------:R0:W-:Y:S01]  /*1620*/  STG.E desc[UR8][R18.64], R28 ;  /* 0x0000001c12007986 */ /* 0x0001e2000c101908 */
[----:B------:R-:W-:-:S03]  /*1630*/  LEA R22, P1, R12, UR26, 0x2 ;  /* 0x0000001a0c167c11 */ /* 0x000fc6000f8210ff */
[----:B------:R-:W-:Y:S01]  /*1640*/  STG.E desc[UR8][R16.64], R27 ;  /* 0x0000001b10007986 */ /* 0x000fe2000c101908 */
[----:B------:R-:W-:-:S03]  /*1650*/  LEA.HI.X R23, R12, UR27, R13, 0x2, P1 ;  /* 0x0000001b0c177c11 */ /* 0x000fc600088f140d */
[----:B------:R1:W-:Y:S01]  /*1660*/  STG.E desc[UR8][R14.64], R29 ;  /* 0x0000001d0e007986 */ /* 0x0003e2000c101908 */
[----:B0-----:R-:W-:Y:S02]  /*1670*/  IMAD R19, R21, UR28, RZ ;  /* 0x0000001c15137c24 */ /* 0x001fe4000f8e02ff */
[----:B------:R-:W-:Y:S01]  /*1680*/  IMAD.WIDE.U32 R12, R24, UR28, RZ ;  /* 0x0000001c180c7c25 */ /* 0x000fe2000f8e00ff */
[----:B-1----:R-:W-:-:S03]  /*1690*/  IADD3 R14, P0, R22, R6, RZ ;  /* 0x00000006160e7210 */ /* 0x002fc60007f1e0ff */
[----:B------:R-:W-:Y:S01]  /*16a0*/  IMAD R19, R24, UR29, R19 ;  /* 0x0000001d18137c24 */ /* 0x000fe2000f8e0213 */
[----:B------:R-:W-:Y:S01]  /*16b0*/  LEA R16, P1, R12, UR30, 0x2 ;  /* 0x0000001e0c107c11 */ /* 0x000fe2000f8210ff */
[----:B------:R-:W-:Y:S01]  /*16c0*/  IMAD.X R15, R23, 0x1, R7, P0 ;  /* 0x00000001170f7824 */ /* 0x000fe200000e0607 */
[----:B------:R-:W-:Y:S02]  /*16d0*/  IADD3 R18, P0, R14, R6, RZ ;  /* 0x000000060e127210 */ /* 0x000fe40007f1e0ff */
[----:B------:R-:W-:Y:S02]  /*16e0*/  IADD3 R13, R13, R19, RZ ;  /* 0x000000130d0d7210 */ /* 0x000fe40007ffe0ff */
[----:B------:R-:W-:Y:S01]  /*16f0*/  IADD3.X R19, R15, R7, RZ, P0, !PT ;  /* 0x000000070f137210 */ /* 0x000fe200007fe4ff */
[----:B------:R-:W-:Y:S01]  /*1700*/  FMUL.FTZ R29, R29, R20 ;  /* 0x000000141d1d7220 */ /* 0x000fe20000410000 */
[----:B------:R-:W-:Y:S02]  /*1710*/  IADD3 R24, P0, R24, UR4, RZ ;  /* 0x0000000418187c10 */ /* 0x000fe4000ff1e0ff */
[----:B------:R-:W-:Y:S01]  /*1720*/  LEA.HI.X R17, R12, UR31, R13, 0x2, P1 ;  /* 0x0000001f0c117c11 */ /* 0x000fe200088f140d */
[----:B------:R-:W-:Y:S01]  /*1730*/  FMUL.FTZ R13, R26, R25 ;  /* 0x000000191a0d7220 */ /* 0x000fe20000410000 */
[----:B------:R0:W-:Y:S01]  /*1740*/  STG.E desc[UR8][R22.64], R28 ;  /* 0x0000001c16007986 */ /* 0x0001e2000c101908 */
[----:B------:R-:W-:-:S03]  /*1750*/  IADD3.X R25, RZ, R21, RZ, P0, !PT ;  /* 0x00000015ff197210 */ /* 0x000fc600007fe4ff */
[----:B------:R0:W-:Y:S01]  /*1760*/  STG.E desc[UR8][R14.64], R27 ;  /* 0x0000001b0e007986 */ /* 0x0001e2000c101908 */
[----:B------:R-:W-:-:S03]  /*1770*/  LOP3.LUT R12, R25, R3, RZ, 0xfc, !PT ;  /* 0x00000003190c7212 */ /* 0x000fc600078efcff */
[----:B------:R0:W-:Y:S04]  /*1780*/  STG.E desc[UR8][R18.64], R29 ;  /* 0x0000001d12007986 */ /* 0x0001e8000c101908 */
[----:B------:R0:W-:Y:S01]  /*1790*/  STG.E desc[UR8][R16.64], R13 ;  /* 0x0000000d10007986 */ /* 0x0001e2000c101908 */
[----:B------:R-:W-:-:S13]  /*17a0*/  ISETP.NE.U32.AND P0, PT, R12, RZ, PT ;  /* 0x000000ff0c00720c */ /* 0x000fda0003f05070 */
[----:B0-----:R-:W-:Y:S05]  /*17b0*/  @!P0 BRA `(.L_x_169) ;  /* 0x0000000000388947 */ /* 0x001fea0003800000 */
[----:B------:R-:W-:Y:S01]  /*17c0*/  IMAD.MOV.U32 R17, RZ, RZ, R24 ;  /* 0x000000ffff117224 */ /* 0x000fe200078e0018 */
[----:B------:R-:W-:Y:S02]  /*17d0*/  MOV R21, R25 ;  /* 0x0000001900157202 */ /* 0x000fe40000000f00 */
[----:B------:R-:W-:-:S07]  /*17e0*/  MOV R16, 0x1800 ;  /* 0x0000180000107802 */ /* 0x000fce0000000f00 */
[----:B------:R-:W-:Y:S05]  /*17f0*/  CALL.REL.NOINC `($__internal_5_$__cuda_sm20_div_s64) ;  /* 0x0000000400f07944 */ /* 0x000fea0003c00000 */
[----:B------:R-:W-:Y:S02]  /*1800*/  IADD3 R15, P0, RZ, -R22, RZ ;  /* 0x80000016ff0f7210 */ /* 0x000fe40007f1e0ff */
[----:B------:R-:W-:Y:S02]  /*1810*/  MOV R2, UR34 ;  /* 0x0000002200027c02 */ /* 0x000fe40008000f00 */
[----:B------:R-:W-:Y:S01]  /*1820*/  MOV R3, UR35 ;  /* 0x0000002300037c02 */ /* 0x000fe20008000f00 */
[----:B------:R-:W-:-:S04]  /*1830*/  IMAD.X R13, RZ, RZ, ~R23, P0 ;  /* 0x000000ffff0d7224 */ /* 0x000fc800000e0e17 */
[-C--:B------:R-:W-:Y:S02]  /*1840*/  IMAD R14, R13, R2.reuse, RZ ;  /* 0x000000020d0e7224 */ /* 0x080fe400078e02ff */
[----:B------:R-:W-:-:S04]  /*1850*/  IMAD.WIDE.U32 R12, R15, R2, R24 ;  /* 0x000000020f0c7225 */ /* 0x000fc800078e0018 */
[----:B------:R-:W-:Y:S01]  /*1860*/  IMAD R15, R15, R3, R14 ;  /* 0x000000030f0f7224 */ /* 0x000fe200078e020e */
[----:B------:R-:W-:-:S03]  /*1870*/  MOV R20, R12 ;  /* 0x0000000c00147202 */ /* 0x000fc60000000f00 */
[----:B------:R-:W-:Y:S01]  /*1880*/  IMAD.IADD R21, R15, 0x1, R13 ;  /* 0x000000010f157824 */ /* 0x000fe200078e020d */
[----:B------:R-:W-:Y:S06]  /*1890*/  BRA `(.L_x_170) ;  /* 0x0000000000587947 */ /* 0x000fec0003800000 */
.L_x_169:
        /* <DEDUP_REMOVED lines=22> */
.L_x_170:
[----:B------:R-:W-:Y:S05]  /*1a00*/  BSYNC B1 ;  /* 0x0000000000017941 */ /* 0x000fea0003800000 */
.L_x_168:
[----:B------:R-:W-:-:S04]  /*1a10*/  IMAD R13, R0, R22, RZ ;  /* 0x00000016000d7224 */ /* 0x000fc800078e02ff */
[-C--:B------:R-:W-:Y:S02]  /*1a20*/  IMAD R15, R23, R10.reuse, R13 ;  /* 0x0000000a170f7224 */ /* 0x080fe400078e020d */
[----:B------:R-:W-:-:S05]  /*1a30*/  IMAD.WIDE.U32 R12, R22, R10, R20 ;  /* 0x0000000a160c7225 */ /* 0x000fca00078e0014 */
[----:B------:R-:W-:Y:S01]  /*1a40*/  IADD3 R13, R13, R15, RZ ;  /* 0x0000000f0d0d7210 */ /* 0x000fe20007ffe0ff */
[----:B------:R-:W-:-:S04]  /*1a50*/  IMAD.WIDE.U32 R14, R12, UR12, RZ ;  /* 0x0000000c0c0e7c25 */ /* 0x000fc8000f8e00ff */
[----:B------:R-:W-:-:S04]  /*1a60*/  IMAD R13, R13, UR12, RZ ;  /* 0x0000000c0d0d7c24 */ /* 0x000fc8000f8e02ff */
[----:B------:R-:W-:Y:S01]  /*1a70*/  IMAD R13, R12, UR13, R13 ;  /* 0x0000000d0c0d7c24 */ /* 0x000fe2000f8e020d */
[----:B------:R-:W-:-:S03]  /*1a80*/  LEA R12, P0, R14, UR14, 0x2 ;  /* 0x0000000e0e0c7c11 */ /* 0x000fc6000f8010ff */
[----:B------:R-:W-:Y:S01]  /*1a90*/  IMAD.IADD R13, R15, 0x1, R13 ;  /* 0x000000010f0d7824 */ /* 0x000fe200078e020d */
[----:B------:R-:W-:-:S04]  /*1aa0*/  IADD3 R16, P1, R12, R8, RZ ;  /* 0x000000080c107210 */ /* 0x000fc80007f3e0ff */
[----:B------:R-:W-:Y:S02]  /*1ab0*/  LEA.HI.X R13, R14, UR15, R13, 0x2, P0 ;  /* 0x0000000f0e0d7c11 */ /* 0x000fe400080f140d */
[-C--:B------:R-:W-:Y:S02]  /*1ac0*/  IADD3 R14, P0, R16, R8.reuse, RZ ;  /* 0x00000008100e7210 */ /* 0x080fe40007f1e0ff */
[-C--:B------:R-:W-:Y:S01]  /*1ad0*/  IADD3.X R17, R13, R9.reuse, RZ, P1, !PT ;  /* 0x000000090d117210 */ /* 0x080fe20000ffe4ff */
[----:B------:R-:W-:Y:S01]  /*1ae0*/  IMAD R27, R25, UR16, RZ ;  /* 0x00000010191b7c24 */ /* 0x000fe2000f8e02ff */
[-C--:B------:R-:W-:Y:S02]  /*1af0*/  IADD3 R18, P1, R14, R8.reuse, RZ ;  /* 0x000000080e127210 */ /* 0x080fe40007f3e0ff */
[----:B------:R-:W-:Y:S01]  /*1b00*/  IADD3.X R15, R17, R9, RZ, P0, !PT ;  /* 0x00000009110f7210 */ /* 0x000fe200007fe4ff */
[----:B------:R-:W-:Y:S01]  /*1b10*/  IMAD R29, R24, UR17, R27 ;  /* 0x00000011181d7c24 */ /* 0x000fe2000f8e021b */
[----:B------:R-:W-:Y:S01]  /*1b20*/  IADD3 R8, P0, R18, R8, RZ ;  /* 0x0000000812087210 */ /* 0x000fe20007f1e0ff */
[----:B------:R-:W-:Y:S01]  /*1b30*/  IMAD.WIDE.U32 R26, R24, UR16, RZ ;  /* 0x00000010181a7c25 */ /* 0x000fe2000f8e00ff */
[----:B------:R-:W2:Y:S03]  /*1b40*/  LDG.E R16, desc[UR8][R16.64] ;  /* 0x0000000810107981 */ /* 0x000ea6000c1e1900 */
[----:B------:R-:W-:Y:S01]  /*1b50*/  IMAD.X R19, R15, 0x1, R9, P1 ;  /* 0x000000010f137824 */ /* 0x000fe200008e0609 */
[----:B------:R-:W-:Y:S01]  /*1b60*/  IADD3 R27, R27, R29, RZ ;  /* 0x0000001d1b1b7210 */ /* 0x000fe20007ffe0ff */
[----:B------:R0:W3:Y:S03]  /*1b70*/  LDG.E R14, desc[UR8][R14.64] ;  /* 0x000000080e0e7981 */ /* 0x0000e6000c1e1900 */
[----:B------:R-:W-:-:S02]  /*1b80*/  IADD3.X R9, R19, R9, RZ, P0, !PT ;  /* 0x0000000913097210 */ /* 0x000fc400007fe4ff */
[C---:B------:R-:W-:Y:S01]  /*1b90*/  LEA R28, P0, R26.reuse, UR18, 0x2 ;  /* 0x000000121a1c7c11 */ /* 0x040fe2000f8010ff */
[----:B------:R-:W4:Y:S03]  /*1ba0*/  LDG.E R19, desc[UR8][R18.64] ;  /* 0x0000000812137981 */ /* 0x000f26000c1e1900 */
[----:B------:R-:W-:Y:S01]  /*1bb0*/  LEA.HI.X R29, R26, UR19, R27, 0x2, P0 ;  /* 0x000000131a1d7c11 */ /* 0x000fe200080f141b */
[----:B------:R1:W5:Y:S04]  /*1bc0*/  LDG.E R17, desc[UR8][R8.64] ;  /* 0x0000000808117981 */ /* 0x000368000c1e1900 */
[----:B------:R1:W5:Y:S04]  /*1bd0*/  LDG.E R26, desc[UR8][R12.64] ;  /* 0x000000080c1a7981 */ /* 0x000368000c1e1900 */
[----:B------:R-:W5:Y:S01]  /*1be0*/  LDG.E R29, desc[UR8][R28.64] ;  /* 0x000000081c1d7981 */ /* 0x000f62000c1e1900 */
[----:B0-----:R-:W-:-:S02]  /*1bf0*/  IMAD R15, R23, R2, RZ ;  /* 0x00000002170f7224 */ /* 0x001fc400078e02ff */
[----:B-1----:R-:W-:-:S04]  /*1c00*/  IMAD.WIDE.U32 R8, R22, R2, RZ ;  /* 0x0000000216087225 */ /* 0x002fc800078e00ff */
[----:B------:R-:W-:-:S04]  /*1c10*/  IMAD R15, R22, R3, R15 ;  /* 0x00000003160f7224 */ /* 0x000fc800078e020f */
[----:B------:R-:W-:Y:S02]  /*1c20*/  IMAD.IADD R2, R9, 0x1, R15 ;  /* 0x0000000109027824 */ /* 0x000fe400078e020f */
[----:B------:R-:W-:-:S04]  /*1c30*/  IMAD.WIDE.U32 R22, R8, 0x3, R20 ;  /* 0x0000000308167825 */ /* 0x000fc800078e0014 */
[----:B------:R-:W-:-:S05]  /*1c40*/  IMAD R3, R2, 0x3, RZ ;  /* 0x0000000302037824 */ /* 0x000fca00078e02ff */
[----:B------:R-:W-:Y:S01]  /*1c50*/  IADD3 R2, R23, R3, RZ ;  /* 0x0000000317027210 */ /* 0x000fe20007ffe0ff */
[----:B------:R-:W-:-:S04]  /*1c60*/  IMAD.WIDE.U32 R20, R22, UR20, RZ ;  /* 0x0000001416147c25 */ /* 0x000fc8000f8e00ff */
[C---:B------:R-:W-:Y:S02]  /*1c70*/  IMAD R3, R2.reuse, UR20, RZ ;  /* 0x0000001402037c24 */ /* 0x040fe4000f8e02ff */
[----:B------:R-:W-:Y:S02]  /*1c80*/  IMAD R15, R2, UR24, RZ ;  /* 0x00000018020f7c24 */ /* 0x000fe4000f8e02ff */
[----:B------:R-:W-:Y:S01]  /*1c90*/  IMAD R9, R22, UR21, R3 ;  /* 0x0000001516097c24 */ /* 0x000fe2000f8e0203 */
[----:B------:R-:W-:Y:S01]  /*1ca0*/  LEA R8, P0, R20, UR22, 0x2 ;  /* 0x0000001614087c11 */ /* 0x000fe2000f8010ff */
[----:B------:R-:W-:-:S03]  /*1cb0*/  IMAD.WIDE.U32 R2, R22, UR24, RZ ;  /* 0x0000001816027c25 */ /* 0x000fc6000f8e00ff */
[----:B------:R-:W-:Y:S01]  /*1cc0*/  IADD3 R9, R21, R9, RZ ;  /* 0x0000000915097210 */ /* 0x000fe20007ffe0ff */
[----:B------:R-:W-:Y:S01]  /*1cd0*/  IMAD R15, R22, UR25, R15 ;  /* 0x00000019160f7c24 */ /* 0x000fe2000f8e020f */
[----:B------:R-:W-:Y:S01]  /*1ce0*/  LEA R12, P1, R2, UR26, 0x2 ;  /* 0x0000001a020c7c11 */ /* 0x000fe2000f8210ff */
[----:B------:R-:W-:Y:S01]  /*1cf0*/  IMAD R21, R25, UR28, RZ ;  /* 0x0000001c19157c24 */ /* 0x000fe2000f8e02ff */
[----:B------:R-:W-:Y:S01]  /*1d00*/  LEA.HI.X R9, R20, UR23, R9, 0x2, P0 ;  /* 0x0000001714097c11 */ /* 0x000fe200080f1409 */
[----:B------:R-:W-:Y:S02]  /*1d10*/  IMAD.IADD R3, R3, 0x1, R15 ;  /* 0x0000000103037824 */ /* 0x000fe400078e020f */
[----:B------:R-:W-:-:S03]  /*1d20*/  IMAD R21, R24, UR29, R21 ;  /* 0x0000001d18157c24 */ /* 0x000fc6000f8e0215 */
[----:B------:R-:W-:Y:S01]  /*1d30*/  LEA.HI.X R13, R2, UR27, R3, 0x2, P1 ;  /* 0x0000001b020d7c11 */ /* 0x000fe200088f1403 */
[----:B------:R-:W-:-:S04]  /*1d40*/  IMAD.WIDE.U32 R2, R24, UR28, RZ ;  /* 0x0000001c18027c25 */ /* 0x000fc8000f8e00ff */
[----:B--2---:R-:W-:Y:S01]  /*1d50*/  FADD.FTZ R20, -R16, 1 ;  /* 0x3f80000010147421 */ /* 0x004fe20000010100 */
[----:B---3--:R-:W-:Y:S01]  /*1d60*/  FFMA.FTZ R15, -R14, R14, 1 ;  /* 0x3f8000000e0f7423 */ /* 0x008fe2000001010e */
[----:B----4-:R-:W-:Y:S01]  /*1d70*/  FADD.FTZ R22, R19, -R14 ;  /* 0x8000000e13167221 */ /* 0x010fe20000010000 */
[----:B------:R-:W-:Y:S01]  /*1d80*/  LEA R14, P0, R2, UR30, 0x2 ;  /* 0x0000001e020e7c11 */ /* 0x000fe2000f8010ff */
[----:B-----5:R-:W-:-:S04]  /*1d90*/  FMUL.FTZ R18, R29, R20 ;  /* 0x000000141d127220 */ /* 0x020fc80000410000 */
[----:B------:R-:W-:Y:S01]  /*1da0*/  FMUL.FTZ R18, R18, R15 ;  /* 0x0000000f12127220 */ /* 0x000fe20000410000 */
[----:B------:R-:W-:Y:S01]  /*1db0*/  IADD3 R15, R3, R21, RZ ;  /* 0x00000015030f7210 */ /* 0x000fe20007ffe0ff */
[----:B------:R-:W-:Y:S01]  /*1dc0*/  FMUL.FTZ R3, R22, R29 ;  /* 0x0000001d16037220 */ /* 0x000fe20000410000 */
[----:B------:R-:W-:Y:S02]  /*1dd0*/  FADD.FTZ R28, -R26, 1 ;  /* 0x3f8000001a1c7421 */ /* 0x000fe40000010100 */
[----:B------:R-:W-:Y:S01]  /*1de0*/  LEA.HI.X R15, R2, UR31, R15, 0x2, P0 ;  /* 0x0000001f020f7c11 */ /* 0x000fe200080f140f */
[----:B------:R-:W-:Y:S01]  /*1df0*/  FMUL.FTZ R3, R3, R20 ;  /* 0x0000001403037220 */ /* 0x000fe20000410000 */
[-C--:B------:R-:W-:Y:S01]  /*1e00*/  IADD3 R2, P0, R8, R4.reuse, RZ ;  /* 0x0000000408027210 */ /* 0x080fe20007f1e0ff */
[----:B------:R-:W-:Y:S02]  /*1e10*/  FMUL.FTZ R17, R18, R17 ;  /* 0x0000001112117220 */ /* 0x000fe40000410000 */
[----:B------:R-:W-:Y:S01]  /*1e20*/  FMUL.FTZ R23, R16, R3 ;  /* 0x0000000310177220 */ /* 0x000fe20000410000 */
[----:B------:R-:W-:Y:S01]  /*1e30*/  IADD3 R4, P1, R2, R4, RZ ;  /* 0x0000000402047210 */ /* 0x000fe20007f3e0ff */
[----:B------:R-:W-:Y:S01]  /*1e40*/  FMUL.FTZ R17, R17, R28 ;  /* 0x0000001c11117220 */ /* 0x000fe20000410000 */
[----:B------:R-:W-:Y:S01]  /*1e50*/  IADD3.X R3, R9, R5, RZ, P0, !PT ;  /* 0x0000000509037210 */ /* 0x000fe200007fe4ff */
[----:B------:R-:W-:Y:S01]  /*1e60*/  FMUL.FTZ R29, R29, R16 ;  /* 0x000000101d1d7220 */ /* 0x000fe20000410000 */
[----:B------:R-:W-:Y:S01]  /*1e70*/  IADD3 R16, P0, R12, R6, RZ ;  /* 0x000000060c107210 */ /* 0x000fe20007f1e0ff */
[----:B------:R-:W-:-:S02]  /*1e80*/  FMUL.FTZ R19, R26, R17 ;  /* 0x000000111a137220 */ /* 0x000fc40000410000 */
[----:B------:R-:W-:Y:S01]  /*1e90*/  IMAD.X R5, R3, 0x1, R5, P1 ;  /* 0x0000000103057824 */ /* 0x000fe200008e0605 */
[----:B------:R-:W-:Y:S02]  /*1ea0*/  IADD3 R6, P1, R16, R6, RZ ;  /* 0x0000000610067210 */ /* 0x000fe40007f3e0ff */
[-C--:B------:R-:W-:Y:S01]  /*1eb0*/  IADD3.X R17, R13, R7.reuse, RZ, P0, !PT ;  /* 0x000000070d117210 */ /* 0x080fe200007fe4ff */
[----:B------:R1:W-:Y:S01]  /*1ec0*/  STG.E desc[UR8][R8.64], R19 ;  /* 0x0000001308007986 */ /* 0x0003e2000c101908 */
[----:B------:R-:W-:Y:S01]  /*1ed0*/  FMUL.FTZ R27, R18, R26 ;  /* 0x0000001a121b7220 */ /* 0x000fe20000410000 */
[----:B------:R-:W-:Y:S02]  /*1ee0*/  IADD3 R24, P0, R24, UR4, RZ ;  /* 0x0000000418187c10 */ /* 0x000fe4000ff1e0ff */
[----:B------:R-:W-:Y:S01]  /*1ef0*/  IADD3.X R7, R17, R7, RZ, P1, !PT ;  /* 0x0000000711077210 */ /* 0x000fe20000ffe4ff */
[----:B------:R1:W-:Y:S04]  /*1f00*/  STG.E desc[UR8][R2.64], R23 ;  /* 0x0000001702007986 */ /* 0x0003e8000c101908 */
[----:B------:R1:W-:Y:S01]  /*1f10*/  STG.E desc[UR8][R4.64], R18 ;  /* 0x0000001204007986 */ /* 0x0003e2000c101908 */
[----:B------:R-:W-:-:S03]  /*1f20*/  IMAD.X R21, RZ, RZ, R25, P0 ;  /* 0x000000ffff157224 */ /* 0x000fc600000e0619 */
[----:B------:R1:W-:Y:S01]  /*1f30*/  STG.E desc[UR8][R12.64], R19 ;  /* 0x000000130c007986 */ /* 0x0003e2000c101908 */
[----:B------:R-:W-:-:S03]  /*1f40*/  ISETP.GE.U32.AND P0, PT, R24, UR32, PT ;  /* 0x0000002018007c0c */ /* 0x000fc6000bf06070 */
[----:B------:R1:W-:Y:S04]  /*1f50*/  STG.E desc[UR8][R16.64], R23 ;  /* 0x0000001710007986 */ /* 0x0003e8000c101908 */
[----:B------:R1:W-:Y:S04]  /*1f60*/  STG.E desc[UR8][R6.64], R27 ;  /* 0x0000001b06007986 */ /* 0x0003e8000c101908 */
[----:B------:R1:W-:Y:S01]  /*1f70*/  STG.E desc[UR8][R14.64], R29 ;  /* 0x0000001d0e007986 */ /* 0x0003e2000c101908 */
[----:B------:R-:W-:-:S13]  /*1f80*/  ISETP.GE.AND.EX P0, PT, R21, UR33, PT, P0 ;  /* 0x0000002115007c0c */ /* 0x000fda000bf06300 */
[----:B-1----:R-:W-:Y:S05]  /*1f90*/  @!P0 BRA `(.L_x_171) ;  /* 0xffffffec00a48947 */ /* 0x002fea000383ffff */
[----:B------:R-:W-:Y:S05]  /*1fa0*/  BSYNC B0 ;  /* 0x0000000000007941 */ /* 0x000fea0003800000 */
.L_x_164:
[----:B------:R-:W-:Y:S05]  /*1fb0*/  EXIT ;  /* 0x000000000000794d */ /* 0x000fea0003800000 */
        .weak           $__internal_5_$__cuda_sm20_div_s64
        .type           $__internal_5_$__cuda_sm20_div_s64,@function
        .size           $__internal_5_$__cuda_sm20_div_s64,($__internal_6_$__cuda_sm20_div_u64 - $__internal_5_$__cuda_sm20_div_s64)
$__internal_5_$__cuda_sm20_div_s64:
[----:B------:R-:W-:Y:S01]  /*1fc0*/  UIADD3 UR6, UP1, URZ, -UR10, URZ ;  /* 0x8000000a3f067290 */ /* 0x000fe2000ff3e03f */
[----:B------:R-:W-:Y:S01]  /*1fd0*/  ISETP.GE.AND P3, PT, R21, RZ, PT ;  /* 0x000000ff1500720c */ /* 0x000fe20003f66270 */
        /* <DEDUP_REMOVED lines=12> */
[----:B------:R-:W-:-:S03]  /*20a0*/  IMAD.HI.U32 R12, R14, R19, RZ ;  /* 0x000000130e0c7227 */ /* 0x000fc600078e00ff */
[----:B------:R-:W-:Y:S01]  /*20b0*/  IADD3.X R23, RZ, ~R13, RZ, P0, !PT ;  /* 0x8000000dff177210 */ /* 0x000fe200007fe4ff */
[----:B------:R-:W-:-:S04]  /*20c0*/  IMAD.MOV.U32 R13, RZ, RZ, R14 ;  /* 0x000000ffff0d7224 */ /* 0x000fc800078e000e */
[----:B------:R-:W-:-:S04]  /*20d0*/  IMAD.WIDE.U32 R12, P0, R14, R23, R12 ;  /* 0x000000170e0c7225 */ /* 0x000fc8000780000c */
[C---:B------:R-:W-:Y:S02]  /*20e0*/  IMAD R27, R15.reuse, R23, RZ ;  /* 0x000000170f1b7224 */ /* 0x040fe400078e02ff */
[----:B------:R-:W-:-:S04]  /*20f0*/  IMAD.HI.U32 R12, P1, R15, R19, R12 ;  /* 0x000000130f0c7227 */ /* 0x000fc8000782000c */
[----:B------:R-:W-:Y:S01]  /*2100*/  IMAD.HI.U32 R19, R15, R23, RZ ;  /* 0x000000170f137227 */ /* 0x000fe200078e00ff */
[----:B------:R-:W-:-:S04]  /*2110*/  IADD3 R13, P2, R27, R12, RZ ;  /* 0x0000000c1b0d7210 */ /* 0x000fc80007f5e0ff */
[----:B------:R-:W-:Y:S01]  /*2120*/  IADD3.X R19, R19, R15, RZ, P0, !PT ;  /* 0x0000000f13137210 */ /* 0x000fe200007fe4ff */
[----:B------:R-:W-:-:S03]  /*2130*/  IMAD.WIDE.U32 R14, R13, UR6, RZ ;  /* 0x000000060d0e7c25 */ /* 0x000fc6000f8e00ff */
[----:B------:R-:W-:Y:S01]  /*2140*/  IADD3.X R19, RZ, RZ, R19, P2, P1 ;  /* 0x000000ffff137210 */ /* 0x000fe200017e2413 */
[----:B------:R-:W-:Y:S01]  /*2150*/  IMAD R12, R13, UR7, R15 ;  /* 0x000000070d0c7c24 */ /* 0x000fe2000f8e020f */
[----:B------:R-:W-:-:S03]  /*2160*/  IADD3 R15, P0, RZ, -R14, RZ ;  /* 0x8000000eff0f7210 */ /* 0x000fc60007f1e0ff */
[----:B------:R-:W-:Y:S02]  /*2170*/  IMAD R14, R19, UR6, R12 ;  /* 0x00000006130e7c24 */ /* 0x000fe4000f8e020c */
[----:B------:R-:W-:-:S03]  /*2180*/  IMAD.HI.U32 R12, R13, R15, RZ ;  /* 0x0000000f0d0c7227 */ /* 0x000fc600078e00ff */
[----:B------:R-:W-:Y:S02]  /*2190*/  IADD3.X R18, RZ, ~R14, RZ, P0, !PT ;  /* 0x8000000eff127210 */ /* 0x000fe400007fe4ff */
[----:B------:R-:W-:-:S03]  /*21a0*/  IADD3 R14, P4, RZ, -R17, RZ ;  /* 0x80000011ff0e7210 */ /* 0x000fc60007f9e0ff */
[----:B------:R-:W-:-:S04]  /*21b0*/  IMAD.WIDE.U32 R12, P0, R13, R18, R12 ;  /* 0x000000120d0c7225 */ /* 0x000fc8000780000c */
[----:B------:R-:W-:-:S04]  /*21c0*/  IMAD.HI.U32 R20, R19, R18, RZ ;  /* 0x0000001213147227 */ /* 0x000fc800078e00ff */
[----:B------:R-:W-:Y:S01]  /*21d0*/  IMAD.HI.U32 R12, P1, R19, R15, R12 ;  /* 0x0000000f130c7227 */ /* 0x000fe2000782000c */
[----:B------:R-:W-:-:S03]  /*21e0*/  SEL R15, R14, R17, !P3 ;  /* 0x000000110e0f7207 */ /* 0x000fc60005800000 */
[----:B------:R-:W-:Y:S01]  /*21f0*/  IMAD R13, R19, R18, RZ ;  /* 0x00000012130d7224 */ /* 0x000fe200078e02ff */
[----:B------:R-:W-:Y:S01]  /*2200*/  IADD3.X R19, R20, R19, RZ, P0, !PT ;  /* 0x0000001314137210 */ /* 0x000fe200007fe4ff */
[----:B------:R-:W-:-:S03]  /*2210*/  IMAD.X R18, RZ, RZ, ~R21, P4 ;  /* 0x000000ffff127224 */ /* 0x000fc600020e0e15 */
[----:B------:R-:W-:Y:S02]  /*2220*/  IADD3 R14, P2, R13, R12, RZ ;  /* 0x0000000c0d0e7210 */ /* 0x000fe40007f5e0ff */
[----:B------:R-:W-:Y:S02]  /*2230*/  SEL R17, R18, R21, !P3 ;  /* 0x0000001512117207 */ /* 0x000fe40005800000 */
[----:B------:R-:W-:Y:S01]  /*2240*/  MOV R13, RZ ;  /* 0x000000ff000d7202 */ /* 0x000fe20000000f00 */
[----:B------:R-:W-:Y:S01]  /*2250*/  IMAD.HI.U32 R12, R14, R15, RZ ;  /* 0x0000000f0e0c7227 */ /* 0x000fe200078e00ff */
[----:B------:R-:W-:-:S03]  /*2260*/  IADD3.X R18, RZ, RZ, R19, P2, P1 ;  /* 0x000000ffff127210 */ /* 0x000fc600017e2413 */
[----:B------:R-:W-:-:S04]  /*2270*/  IMAD.WIDE.U32 R12, R14, R17, R12 ;  /* 0x000000110e0c7225 */ /* 0x000fc800078e000c */
[C---:B------:R-:W-:Y:S02]  /*2280*/  IMAD R19, R18.reuse, R17, RZ ;  /* 0x0000001112137224 */ /* 0x040fe400078e02ff */
[----:B------:R-:W-:-:S04]  /*2290*/  IMAD.HI.U32 R12, P0, R18, R15, R12 ;  /* 0x0000000f120c7227 */ /* 0x000fc8000780000c */
[----:B------:R-:W-:Y:S01]  /*22a0*/  IMAD.HI.U32 R14, R18, R17, RZ ;  /* 0x00000011120e7227 */ /* 0x000fe200078e00ff */
[----:B------:R-:W-:-:S03]  /*22b0*/  IADD3 R19, P1, R19, R12, RZ ;  /* 0x0000000c13137210 */ /* 0x000fc60007f3e0ff */
[----:B------:R-:W-:Y:S02]  /*22c0*/  IMAD.X R14, RZ, RZ, R14, P0 ;  /* 0x000000ffff0e7224 */ /* 0x000fe400000e060e */
[----:B------:R-:W-:-:S03]  /*22d0*/  IMAD.WIDE.U32 R12, R19, UR6, RZ ;  /* 0x00000006130c7c25 */ /* 0x000fc6000f8e00ff */
[----:B------:R-:W-:Y:S01]  /*22e0*/  IADD3.X R14, RZ, R14, RZ, P1, !PT ;  /* 0x0000000eff0e7210 */ /* 0x000fe20000ffe4ff */
[----:B------:R-:W-:Y:S01]  /*22f0*/  IMAD R13, R19, UR7, R13 ;  /* 0x00000007130d7c24 */ /* 0x000fe2000f8e020d */
[----:B------:R-:W-:-:S03]  /*2300*/  IADD3 R18, P1, -R12, R15, RZ ;  /* 0x0000000f0c127210 */ /* 0x000fc60007f3e1ff */
[----:B------:R-:W-:Y:S01]  /*2310*/  IMAD R12, R14, UR6, R13 ;  /* 0x000000060e0c7c24 */ /* 0x000fe2000f8e020d */
[----:B------:R-:W-:-:S04]  /*2320*/  ISETP.GE.U32.AND P0, PT, R18, UR6, PT ;  /* 0x0000000612007c0c */ /* 0x000fc8000bf06070 */
[----:B------:R-:W-:Y:S02]  /*2330*/  IADD3.X R20, ~R12, R17, RZ, P1, !PT ;  /* 0x000000110c147210 */ /* 0x000fe40000ffe5ff */
[----:B------:R-:W-:Y:S02]  /*2340*/  IADD3 R15, P1, R18, -UR6, RZ ;  /* 0x80000006120f7c10 */ /* 0x000fe4000ff3e0ff */
[C---:B------:R-:W-:Y:S02]  /*2350*/  ISETP.GE.U32.AND.EX P0, PT, R20.reuse, UR7, PT, P0 ;  /* 0x0000000714007c0c */ /* 0x040fe4000bf06100 */
        /* <DEDUP_REMOVED lines=9> */
[----:B------:R-:W-:Y:S01]  /*23f0*/  ISETP.GE.U32.AND.EX P0, PT, R17, UR7, PT, P1 ;  /* 0x0000000711007c0c */ /* 0x000fe2000bf06110 */
[----:B------:R-:W-:Y:S01]  /*2400*/  IMAD.MOV.U32 R17, RZ, RZ, 0x0 ;  /* 0x00000000ff117424 */ /* 0x000fe200078e00ff */
[----:B------:R-:W-:-:S02]  /*2410*/  IADD3.X R23, RZ, R14, RZ, P2, !PT ;  /* 0x0000000eff177210 */ /* 0x000fc400017fe4ff */
[----:B------:R-:W-:Y:S02]  /*2420*/  SEL R22, R22, R19, P0 ;  /* 0x0000001316167207 */ /* 0x000fe40000000000 */
[----:B------:R-:W-:Y:S02]  /*2430*/  LOP3.LUT R12, R21, UR11, RZ, 0x3c, !PT ;  /* 0x0000000b150c7c12 */ /* 0x000fe4000f8e3cff */
[----:B------:R-:W-:Y:S02]  /*2440*/  SEL R23, R23, R14, P0 ;  /* 0x0000000e17177207 */ /* 0x000fe40000000000 */
[----:B------:R-:W-:Y:S02]  /*2450*/  IADD3 R13, P2, RZ, -R22, RZ ;  /* 0x80000016ff0d7210 */ /* 0x000fe40007f5e0ff */
[----:B------:R-:W-:Y:S02]  /*2460*/  ISETP.GE.AND P1, PT, R12, RZ, PT ;  /* 0x000000ff0c00720c */ /* 0x000fe40003f26270 */
[----:B------:R-:W-:-:S02]  /*2470*/  ISETP.NE.U32.AND P0, PT, RZ, UR10, PT ;  /* 0x0000000aff007c0c */ /* 0x000fc4000bf05070 */
[-C--:B------:R-:W-:Y:S02]  /*2480*/  IADD3.X R12, RZ, ~R23.reuse, RZ, P2, !PT ;  /* 0x80000017ff0c7210 */ /* 0x080fe400017fe4ff */
[----:B------:R-:W-:Y:S02]  /*2490*/  ISETP.NE.AND.EX P0, PT, RZ, UR11, PT, P0 ;  /* 0x0000000bff007c0c */ /* 0x000fe4000bf05300 */
[----:B------:R-:W-:Y:S02]  /*24a0*/  SEL R22, R13, R22, !P1 ;  /* 0x000000160d167207 */ /* 0x000fe40004800000 */
[----:B------:R-:W-:Y:S02]  /*24b0*/  SEL R23, R12, R23, !P1 ;  /* 0x000000170c177207 */ /* 0x000fe40004800000 */
[----:B------:R-:W-:Y:S02]  /*24c0*/  SEL R22, R22, 0xffffffff, P0 ;  /* 0xffffffff16167807 */ /* 0x000fe40000000000 */
[----:B------:R-:W-:Y:S01]  /*24d0*/  SEL R23, R23, 0xffffffff, P0 ;  /* 0xffffffff17177807 */ /* 0x000fe20000000000 */
[----:B------:R-:W-:Y:S06]  /*24e0*/  RET.REL.NODEC R16 `(_ZN2at6native38_GLOBAL__N__9a469cfd_6_RNN_cu_eca79a6d6kernel17gru_cell_backwardIfflLi1EEEvNS_4cuda6detail10TensorInfoIT_T1_EES9_S9_S9_S9_S8_S8_) ;  /* 0xffffffd810c47950 */ /* 0x000fec0003c3ffff */
        .weak           $__internal_6_$__cuda_sm20_div_u64
        .type           $__internal_6_$__cuda_sm20_div_u64,@function
        .size           $__internal_6_$__cuda_sm20_div_u64,(.L_x_1258 - $__internal_6_$__cuda_sm20_div_u64)
$__internal_6_$__cuda_sm20_div_u64:
[----:B------:R-:W-:Y:S02]  /*24f0*/  UMOV UR5, URZ ;  /* 0x0000003f00057c82 */ /* 0x000fe40008000000 */
[----:B------:R-:W0:Y:S08]  /*2500*/  I2F.U64.RP R8, UR4 ;  /* 0x0000000400087d12 */ /* 0x000e300008309000 */
[----:B0-----:R-:W0:Y:S02]  /*2510*/  MUFU.RCP R8, R8 ;  /* 0x0000000800087308 */ /* 0x001e240000001000 */
[----:B0-----:R-:W-:-:S06]  /*2520*/  IADD3 R4, R8, 0x1ffffffe, RZ ;  /* 0x1ffffffe08047810 */ /* 0x001fcc0007ffe0ff */
[----:B------:R-:W0:Y:S02]  /*2530*/  F2I.U64.TRUNC R4, R4 ;  /* 0x0000000400047311 */ /* 0x000e24000020d800 */
[----:B0-----:R-:W-:-:S04]  /*2540*/  IMAD.WIDE.U32 R6, R4, UR4, RZ ;  /* 0x0000000404067c25 */ /* 0x001fc8000f8e00ff */
[----:B------:R-:W-:Y:S01]  /*2550*/  IMAD R7, R5, UR4, R7 ;  /* 0x0000000405077c24 */ /* 0x000fe2000f8e0207 */
[----:B------:R-:W-:-:S04]  /*2560*/  IADD3 R9, P0, RZ, -R6, RZ ;  /* 0x80000006ff097210 */ /* 0x000fc80007f1e0ff */
[----:B------:R-:W-:Y:S01]  /*2570*/  IADD3.X R11, RZ, ~R7, RZ, P0, !PT ;  /* 0x80000007ff0b7210 */ /* 0x000fe200007fe4ff */
[----:B------:R-:W-:-:S04]  /*2580*/  IMAD.HI.U32 R6, R4, R9, RZ ;  /* 0x0000000904067227 */ /* 0x000fc800078e00ff */
[----:B------:R-:W-:Y:S02]  /*2590*/  IMAD.MOV.U32 R7, RZ, RZ, R4 ;  /* 0x000000ffff077224 */ /* 0x000fe400078e0004 */
[-C--:B------:R-:W-:Y:S02]  /*25a0*/  IMAD R13, R5, R11.reuse, RZ ;  /* 0x0000000b050d7224 */ /* 0x080fe400078e02ff */
[----:B------:R-:W-:-:S04]  /*25b0*/  IMAD.WIDE.U32 R6, P0, R4, R11, R6 ;  /* 0x0000000b04067225 */ /* 0x000fc80007800006 */
[----:B------:R-:W-:-:S04]  /*25c0*/  IMAD.HI.U32 R11, R5, R11, RZ ;  /* 0x0000000b050b7227 */ /* 0x000fc800078e00ff */
[----:B------:R-:W-:-:S05]  /*25d0*/  IMAD.HI.U32 R6, P1, R5, R9, R6 ;  /* 0x0000000905067227 */ /* 0x000fca0007820006 */
[----:B------:R-:W-:Y:S02]  /*25e0*/  IADD3 R7, P2, R13, R6, RZ ;  /* 0x000000060d077210 */ /* 0x000fe40007f5e0ff */
[----:B------:R-:W-:-:S03]  /*25f0*/  IADD3.X R6, R11, R5, RZ, P0, !PT ;  /* 0x000000050b067210 */ /* 0x000fc600007fe4ff */
[----:B------:R-:W-:Y:S01]  /*2600*/  IMAD.WIDE.U32 R4, R7, UR4, RZ ;  /* 0x0000000407047c25 */ /* 0x000fe2000f8e00ff */
[----:B------:R-:W-:Y:S02]  /*2610*/  IADD3.X R9, RZ, RZ, R6, P2, P1 ;  /* 0x000000ffff097210 */ /* 0x000fe400017e2406 */
[----:B------:R-:W-:-:S03]  /*2620*/  IADD3 R11, P0, RZ, -R4, RZ ;  /* 0x80000004ff0b7210 */ /* 0x000fc60007f1e0ff */
[----:B------:R-:W-:Y:S01]  /*2630*/  IMAD R4, R9, UR4, R5 ;  /* 0x0000000409047c24 */ /* 0x000fe2000f8e0205 */
[----:B------:R-:W-:Y:S01]  /*2640*/  HFMA2.MMA R5, -RZ, RZ, 0, 0 ;  /* 0x00000000ff057435 */ /* 0x000fe200000001ff */
[----:B------:R-:W-:-:S03]  /*2650*/  IMAD.HI.U32 R6, R7, R11, RZ ;  /* 0x0000000b07067227 */ /* 0x000fc600078e00ff */
[----:B------:R-:W-:-:S05]  /*2660*/  IADD3.X R4, RZ, ~R4, RZ, P0, !PT ;  /* 0x80000004ff047210 */ /* 0x000fca00007fe4ff */
[----:B------:R-:W-:-:S04]  /*2670*/  IMAD.WIDE.U32 R6, P0, R7, R4, R6 ;  /* 0x0000000407067225 */ /* 0x000fc80007800006 */
[C---:B------:R-:W-:Y:S02]  /*2680*/  IMAD R8, R9.reuse, R4, RZ ;  /* 0x0000000409087224 */ /* 0x040fe400078e02ff */
[----:B------:R-:W-:-:S04]  /*2690*/  IMAD.HI.U32 R7, P1, R9, R11, R6 ;  /* 0x0000000b09077227 */ /* 0x000fc80007820006 */
[----:B------:R-:W-:Y:S01]  /*26a0*/  IMAD.HI.U32 R4, R9, R4, RZ ;  /* 0x0000000409047227 */ /* 0x000fe200078e00ff */
[----:B------:R-:W-:-:S03]  /*26b0*/  IADD3 R7, P2, R8, R7, RZ ;  /* 0x0000000708077210 */ /* 0x000fc60007f5e0ff */
[----:B------:R-:W-:Y:S02]  /*26c0*/  IMAD.X R9, R4, 0x1, R9, P0 ;  /* 0x0000000104097824 */ /* 0x000fe400000e0609 */
[----:B------:R-:W-:-:S03]  /*26d0*/  IMAD.HI.U32 R4, R7, R2, RZ ;  /* 0x0000000207047227 */ /* 0x000fc600078e00ff */
[----:B------:R-:W-:Y:S01]  /*26e0*/  IADD3.X R9, RZ, RZ, R9, P2, P1 ;  /* 0x000000ffff097210 */ /* 0x000fe200017e2409 */
[----:B------:R-:W-:-:S04]  /*26f0*/  IMAD.WIDE.U32 R4, R7, R3, R4 ;  /* 0x0000000307047225 */ /* 0x000fc800078e0004 */
[C---:B------:R-:W-:Y:S02]  /*2700*/  IMAD R7, R9.reuse, R3, RZ ;  /* 0x0000000309077224 */ /* 0x040fe400078e02ff */
[----:B------:R-:W-:-:S04]  /*2710*/  IMAD.HI.U32 R4, P0, R9, R2, R4 ;  /* 0x0000000209047227 */ /* 0x000fc80007800004 */
[----:B------:R-:W-:Y:S01]  /*2720*/  IMAD.HI.U32 R9, R9, R3, RZ ;  /* 0x0000000309097227 */ /* 0x000fe200078e00ff */
[----:B------:R-:W-:-:S04]  /*2730*/  IADD3 R6, P1, R7, R4, RZ ;  /* 0x0000000407067210 */ /* 0x000fc80007f3e0ff */
[----:B------:R-:W-:-:S05]  /*2740*/  IADD3.X R4, R9, RZ, RZ, P0, !PT ;  /* 0x000000ff09047210 */ /* 0x000fca00007fe4ff */
[----:B------:R-:W-:Y:S02]  /*2750*/  IMAD.X R7, RZ, RZ, R4, P1 ;  /* 0x000000ffff077224 */ /* 0x000fe400008e0604 */
[----:B------:R-:W-:-:S04]  /*2760*/  IMAD.WIDE.U32 R4, R6, UR4, RZ ;  /* 0x0000000406047c25 */ /* 0x000fc8000f8e00ff */
[----:B------:R-:W-:Y:S01]  /*2770*/  IMAD R8, R7, UR4, R5 ;  /* 0x0000000407087c24 */ /* 0x000fe2000f8e0205 */
[----:B------:R-:W-:Y:S02]  /*2780*/  IADD3 R9, P0, -R4, R2, RZ ;  /* 0x0000000204097210 */ /* 0x000fe40007f1e1ff */
[----:B------:R-:W-:Y:S02]  /*2790*/  IADD3 R5, R6, 0x1, RZ ;  /* 0x0000000106057810 */ /* 0x000fe40007ffe0ff */
[----:B------:R-:W-:Y:S02]  /*27a0*/  IADD3.X R8, ~R8, R3, RZ, P0, !PT ;  /* 0x0000000308087210 */ /* 0x000fe400007fe5ff */
[C---:B------:R-:W-:Y:S02]  /*27b0*/  ISETP.GE.U32.AND P0, PT, R9.reuse, UR4, PT ;  /* 0x0000000409007c0c */ /* 0x040fe4000bf06070 */
[----:B------:R-:W-:Y:S02]  /*27c0*/  IADD3 R4, P1, R9, -UR4, RZ ;  /* 0x8000000409047c10 */ /* 0x000fe4000ff3e0ff */
[----:B------:R-:W-:-:S02]  /*27d0*/  ISETP.GE.U32.AND.EX P0, PT, R8, RZ, PT, P0 ;  /* 0x000000ff0800720c */ /* 0x000fc40003f06100 */
[----:B------:R-:W-:Y:S02]  /*27e0*/  IADD3.X R7, R8, -0x1, RZ, P1, !PT ;  /* 0xffffffff08077810 */ /* 0x000fe40000ffe4ff */
[----:B------:R-:W-:Y:S02]  /*27f0*/  SEL R4, R4, R9, P0 ;  /* 0x0000000904047207 */ /* 0x000fe40000000000 */
[----:B------:R-:W-:Y:S02]  /*2800*/  SEL R5, R5, R6, P0 ;  /* 0x0000000605057207 */ /* 0x000fe40000000000 */
[----:B------:R-:W-:Y:S02]  /*2810*/  SEL R7, R7, R8, P0 ;  /* 0x0000000807077207 */ /* 0x000fe40000000000 */
[----:B------:R-:W-:Y:S01]  /*2820*/  ISETP.GE.U32.AND P0, PT, R4, UR4, PT ;  /* 0x0000000404007c0c */ /* 0x000fe2000bf06070 */
[----:B------:R-:W-:Y:S01]  /*2830*/  VIADD R6, R5, 0x1 ;  /* 0x0000000105067836 */ /* 0x000fe20000000000 */
[----:B------:R-:W-:-:S02]  /*2840*/  ISETP.NE.U32.AND P1, PT, RZ, UR4, PT ;  /* 0x00000004ff007c0c */ /* 0x000fc4000bf25070 */
[----:B------:R-:W-:Y:S02]  /*2850*/  ISETP.GE.U32.AND.EX P0, PT, R7, RZ, PT, P0 ;  /* 0x000000ff0700720c */ /* 0x000fe40003f06100 */
[----:B------:R-:W-:Y:S02]  /*2860*/  MOV R4, R0 ;  /* 0x0000000000047202 */ /* 0x000fe40000000f00 */
[----:B------:R-:W-:Y:S01]  /*2870*/  SEL R6, R6, R5, P0 ;  /* 0x0000000506067207 */ /* 0x000fe20000000000 */
[----:B------:R-:W-:Y:S01]  /*2880*/  HFMA2.MMA R5, -RZ, RZ, 0, 0 ;  /* 0x00000000ff057435 */ /* 0x000fe200000001ff */
[----:B------:R-:W-:-:S04]  /*2890*/  ISETP.NE.AND.EX P1, PT, RZ, RZ, PT, P1 ;  /* 0x000000ffff00720c */ /* 0x000fc80003f25310 */
[----:B------:R-:W-:Y:S01]  /*28a0*/  SEL R6, R6, 0xffffffff, P1 ;  /* 0xffffffff06067807 */ /* 0x000fe20000800000 */
[----:B------:R-:W-:Y:S08]  /*28b0*/  RET.REL.NODEC R4 `(_ZN2at6native38_GLOBAL__N__9a469cfd_6_RNN_cu_eca79a6d6kernel17gru_cell_backwardIfflLi1EEEvNS_4cuda6detail10TensorInfoIT_T1_EES9_S9_S9_S9_S8_S8_) ;  /* 0xffffffd404d07950 */ /* 0x000ff00003c3ffff */
.L_x_172:
        /* <DEDUP_REMOVED lines=12> */
.L_x_1258:


//--------------------- .text._ZN2at6native38_GLOBAL__N__9a469cfd_6_RNN_cu_eca79a6d6kernel17gru_cell_backwardIffiLi2EEEvNS_4cuda6detail10TensorInfoIT_T1_EES9_S9_S9_S9_S8_S8_ --------------------------
	.section	.text._ZN2at6native38_GLOBAL__N__9a469cfd_6_RNN_cu_eca79a6d6kernel17gru_cell_backwardIffiLi2EEEvNS_4cuda6detail10TensorInfoIT_T1_EES9_S9_S9_S9_S8_S8_,"ax",@progbits
	.align	128
.text._ZN2at6native38_GLOBAL__N__9a469cfd_6_RNN_cu_eca79a6d6kernel17gru_cell_backwardIffiLi2EEEvNS_4cuda6detail10TensorInfoIT_T1_EES9_S9_S9_S9_S8_S8_:
        .type           _ZN2at6native38_GLOBAL__N__9a469cfd_6_RNN_cu_eca79a6d6kernel17gru_cell_backwardIffiLi2EEEvNS_4cuda6detail10TensorInfoIT_T1_EES9_S9_S9_S9_S8_S8_,@function
        .size           _ZN2at6native38_GLOBAL__N__9a469cfd_6_RNN_cu_eca79a6d6kernel17gru_cell_backwardIffiLi2EEEvNS_4cuda6detail10TensorInfoIT_T1_EES9_S9_S9_S9_S8_S8_,(.L_x_1261 - _ZN2at6native38_GLOBAL__N__9a469cfd_6_RNN_cu_eca79a6d6kernel17gru_cell_backwardIffiLi2EEEvNS_4cuda6detail10TensorInfoIT_T1_EES9_S9_S9_S9_S8_S8_)
        .other          _ZN2at6native38_GLOBAL__N__9a469cfd_6_RNN_cu_eca79a6d6kernel17gru_cell_backwardIffiLi2EEEvNS_4cuda6detail10TensorInfoIT_T1_EES9_S9_S9_S9_S8_S8_,@"STO_CUDA_ENTRY STV_DEFAULT"
_ZN2at6native38_GLOBAL__N__9a469cfd_6_RNN_cu_eca79a6d6kernel17gru_cell_backwardIffiLi2EEEvNS_4cuda6detail10TensorInfoIT_T1_EES9_S9_S9_S9_S8_S8_:
        /* <DEDUP_REMOVED lines=38> */
.L_x_174:
        /* <DEDUP_REMOVED lines=9> */
[----:B------:R-:W0:Y:S01]  /*02f0*/  I2F.RP R12, R7 ;  /* 0x00000007000c7306 */ /* 0x000e220000209400 */
[----:B------:R-:W-:-:S11]  /*0300*/  LOP3.LUT R27, RZ, R18, RZ, 0x33, !PT ;  /* 0x00000012ff1b7212 */ /* 0x000fd600078e33ff */
[----:B------:R-:W-:Y:S01]  /*0310*/  @!P2 IADD3 R9, R9, -R8, RZ ;  /* 0x800000080909a210 */ /* 0x000fe20007ffe0ff */
[----:B------:R-:W-:Y:S01]  /*0320*/  @!P2 VIADD R23, R23, 0x1 ;  /* 0x000000011717a836 */ /* 0x000fe20000000000 */
[----:B------:R-:W-:Y:S01]  /*0330*/  LOP3.LUT R8, R6, R11, RZ, 0x3c, !PT ;  /* 0x0000000b06087212 */ /* 0x000fe200078e3cff */
[----:B0-----:R-:W0:Y:S01]  /*0340*/  MUFU.RCP R12, R12 ;  /* 0x0000000c000c7308 */ /* 0x001e220000001000 */
[----:B------:R-:W-:Y:S02]  /*0350*/  ISETP.GE.U32.AND P1, PT, R9, R0, PT ;  /* 0x000000000900720c */ /* 0x000fe40003f26070 */
[----:B------:R-:W-:Y:S02]  /*0360*/  ISETP.GE.AND P3, PT, R8, RZ, PT ;  /* 0x000000ff0800720c */ /* 0x000fe40003f66270 */
[----:B------:R-:W-:-:S09]  /*0370*/  ISETP.NE.AND P2, PT, R11, RZ, PT ;  /* 0x000000ff0b00720c */ /* 0x000fd20003f45270 */
[----:B------:R-:W-:Y:S01]  /*0380*/  @P1 IADD3 R23, R23, 0x1, RZ ;  /* 0x0000000117171810 */ /* 0x000fe20007ffe0ff */
[----:B0-----:R-:W-:-:S03]  /*0390*/  VIADD R8, R12, 0xffffffe ;  /* 0x0ffffffe0c087836 */ /* 0x001fc60000000000 */
[----:B------:R-:W-:Y:S02]  /*03a0*/  @!P3 IADD3 R23, -R23, RZ, RZ ;  /* 0x000000ff1717b210 */ /* 0x000fe40007ffe1ff */
[----:B------:R-:W-:Y:S01]  /*03b0*/  @!P2 LOP3.LUT R23, RZ, R11, RZ, 0x33, !PT ;  /* 0x0000000bff17a212 */ /* 0x000fe200078e33ff */
[----:B------:R0:W1:Y:S04]  /*03c0*/  F2I.FTZ.U32.TRUNC.NTZ R9, R8 ;  /* 0x0000000800097305 */ /* 0x000068000021f000 */
[----:B------:R-:W-:-:S04]  /*03d0*/  IMAD.MOV R24, RZ, RZ, -R23 ;  /* 0x000000ffff187224 */ /* 0x000fc800078e0a17 */
[----:B------:R-:W-:Y:S01]  /*03e0*/  IMAD R24, R11, R24, R6 ;  /* 0x000000180b187224 */ /* 0x000fe200078e0206 */
[----:B0-----:R-:W-:-:S03]  /*03f0*/  MOV R8, RZ ;  /* 0x000000ff00087202 */ /* 0x001fc60000000f00 */
[----:B------:R-:W-:Y:S01]  /*0400*/  IMAD R19, R5, R23, R24 ;  /* 0x0000001705137224 */ /* 0x000fe200078e0218 */
[----:B-1----:R-:W-:-:S03]  /*0410*/  IADD3 R12, RZ, -R9, RZ ;  /* 0x80000009ff0c7210 */ /* 0x002fc60007ffe0ff */
[----:B------:R-:W-:Y:S02]  /*0420*/  IMAD.IADD R13, R19, 0x1, R11 ;  /* 0x00000001130d7824 */ /* 0x000fe400078e020b */
[----:B------:R-:W-:Y:S01]  /*0430*/  IMAD R15, R12, R7, RZ ;  /* 0x000000070c0f7224 */ /* 0x000fe200078e02ff */
[----:B------:R-:W-:Y:S02]  /*0440*/  IABS R12, R19 ;  /* 0x00000013000c7213 */ /* 0x000fe40000000000 */
[----:B------:R-:W-:Y:S01]  /*0450*/  IABS R16, R13 ;  /* 0x0000000d00107213 */ /* 0x000fe20000000000 */
[----:B------:R-:W-:Y:S01]  /*0460*/  IMAD.HI.U32 R9, R9, R15, R8 ;  /* 0x0000000f09097227 */ /* 0x000fe200078e0008 */
[----:B------:R-:W-:-:S03]  /*0470*/  IADD3 R22, R13, R11, RZ ;  /* 0x0000000b0d167210 */ /* 0x000fc60007ffe0ff */
[----:B------:R-:W-:Y:S01]  /*0480*/  IMAD.MOV.U32 R8, RZ, RZ, R12 ;  /* 0x000000ffff087224 */ /* 0x000fe200078e000c */
[----:B------:R-:W-:Y:S01]  /*0490*/  IABS R20, R22 ;  /* 0x0000001600147213 */ /* 0x000fe20000000000 */
[----:B------:R-:W-:-:S04]  /*04a0*/  IMAD.HI.U32 R14, R9, R16, RZ ;  /* 0x00000010090e7227 */ /* 0x000fc800078e00ff */
[----:B------:R-:W-:-:S04]  /*04b0*/  IMAD.HI.U32 R15, R9, R8, RZ ;  /* 0x00000008090f7227 */ /* 0x000fc800078e00ff */
[----:B------:R-:W-:Y:S01]  /*04c0*/  IMAD.MOV R17, RZ, RZ, -R14 ;  /* 0x000000ffff117224 */ /* 0x000fe200078e0a0e */
[----:B------:R-:W-:Y:S01]  /*04d0*/  IADD3 R12, -R15, RZ, RZ ;  /* 0x000000ff0f0c7210 */ /* 0x000fe20007ffe1ff */
[----:B------:R-:W-:-:S04]  /*04e0*/  IMAD.IADD R21, R22, 0x1, R11 ;  /* 0x0000000116157824 */ /* 0x000fc800078e020b */
[C---:B------:R-:W-:Y:S01]  /*04f0*/  IMAD R8, R7.reuse, R12, R8 ;  /* 0x0000000c07087224 */ /* 0x040fe200078e0208 */
[----:B------:R-:W-:Y:S01]  /*0500*/  IABS R28, R21 ;  /* 0x00000015001c7213 */ /* 0x000fe20000000000 */
[----:B------:R-:W-:Y:S01]  /*0510*/  IMAD R12, R7, R17, R16 ;  /* 0x00000011070c7224 */ /* 0x000fe200078e0210 */
[----:B------:R-:W-:Y:S02]  /*0520*/  LOP3.LUT R16, R19, R18, RZ, 0x3c, !PT ;  /* 0x0000001213107212 */ /* 0x000fe400078e3cff */
[C---:B------:R-:W-:Y:S02]  /*0530*/  ISETP.GT.U32.AND P2, PT, R7.reuse, R8, PT ;  /* 0x000000080700720c */ /* 0x040fe40003f44070 */
[----:B------:R-:W-:Y:S02]  /*0540*/  ISETP.GT.U32.AND P5, PT, R7, R12, PT ;  /* 0x0000000c0700720c */ /* 0x000fe40003fa4070 */
[----:B------:R-:W-:Y:S01]  /*0550*/  ISETP.GE.AND P4, PT, R16, RZ, PT ;  /* 0x000000ff1000720c */ /* 0x000fe20003f86270 */
[----:B------:R-:W-:Y:S01]  /*0560*/  IMAD.HI.U32 R16, R9, R20, RZ ;  /* 0x0000001409107227 */ /* 0x000fe200078e00ff */
[----:B------:R-:W-:-:S04]  /*0570*/  IADD3 R25, R21, R11, RZ ;  /* 0x0000000b15197210 */ /* 0x000fc80007ffe0ff */
[----:B------:R-:W-:-:S03]  /*0580*/  IABS R26, R25 ;  /* 0x00000019001a7213 */ /* 0x000fc60000000000 */
[----:B------:R-:W-:Y:S01]  /*0590*/  @!P2 IMAD.IADD R8, R8, 0x1, -R7 ;  /* 0x000000010808a824 */ /* 0x000fe200078e0a07 */
[----:B------:R-:W-:Y:S01]  /*05a0*/  @!P2 IADD3 R15, R15, 0x1, RZ ;  /* 0x000000010f0fa810 */ /* 0x000fe20007ffe0ff */
[----:B------:R-:W-:Y:S01]  /*05b0*/  @!P5 VIADD R14, R14, 0x1 ;  /* 0x000000010e0ed836 */ /* 0x000fe20000000000 */
[-C--:B------:R-:W-:Y:S02]  /*05c0*/  @!P5 IADD3 R12, R12, -R7.reuse, RZ ;  /* 0x800000070c0cd210 */ /* 0x080fe40007ffe0ff */
[-C--:B------:R-:W-:Y:S02]  /*05d0*/  ISETP.GE.U32.AND P3, PT, R8, R7.reuse, PT ;  /* 0x000000070800720c */ /* 0x080fe40003f66070 */
[----:B------:R-:W-:Y:S02]  /*05e0*/  LOP3.LUT R8, R13, R18, RZ, 0x3c, !PT ;  /* 0x000000120d087212 */ /* 0x000fe400078e3cff */
[----:B------:R-:W-:Y:S01]  /*05f0*/  ISETP.GE.U32.AND P6, PT, R12, R7, PT ;  /* 0x000000070c00720c */ /* 0x000fe20003fc6070 */
[----:B------:R-:W-:Y:S01]  /*0600*/  IMAD.MOV R12, RZ, RZ, -R16 ;  /* 0x000000ffff0c7224 */ /* 0x000fe200078e0a10 */
[----:B------:R-:W-:Y:S01]  /*0610*/  ISETP.GE.AND P1, PT, R8, RZ, PT ;  /* 0x000000ff0800720c */ /* 0x000fe20003f26270 */
[----:B------:R-:W-:-:S04]  /*0620*/  IMAD.HI.U32 R8, R9, R28, RZ ;  /* 0x0000001c09087227 */ /* 0x000fc800078e00ff */
[----:B------:R-:W-:Y:S01]  /*0630*/  IMAD R20, R7, R12, R20 ;  /* 0x0000000c07147224 */ /* 0x000fe200078e0214 */
[----:B------:R-:W-:Y:S01]  /*0640*/  IADD3 R17, -R8, RZ, RZ ;  /* 0x000000ff08117210 */ /* 0x000fe20007ffe1ff */
[----:B------:R-:W-:Y:S02]  /*0650*/  IMAD.HI.U32 R12, R9, R26, RZ ;  /* 0x0000001a090c7227 */ /* 0x000fe400078e00ff */
[----:B------:R-:W0:Y:S01]  /*0660*/  LDC R9, c[0x0][0x3cc] ;  /* 0x0000f300ff097b82 */ /* 0x000e220000000800 */
[C---:B------:R-:W-:Y:S01]  /*0670*/  ISETP.GT.U32.AND P2, PT, R7.reuse, R20, PT ;  /* 0x000000140700720c */ /* 0x040fe20003f44070 */
[----:B------:R-:W-:Y:S02]  /*0680*/  IMAD R17, R7, R17, R28 ;  /* 0x0000001107117224 */ /* 0x000fe400078e021c */
[----:B------:R-:W-:Y:S02]  /*0690*/  IMAD.MOV R28, RZ, RZ, -R12 ;  /* 0x000000ffff1c7224 */ /* 0x000fe400078e0a0c */
[----:B------:R-:W-:Y:S01]  /*06a0*/  @P3 VIADD R15, R15, 0x1 ;  /* 0x000000010f0f3836 */ /* 0x000fe20000000000 */
[C---:B------:R-:W-:Y:S01]  /*06b0*/  ISETP.GT.U32.AND P3, PT, R7.reuse, R17, PT ;  /* 0x000000110700720c */ /* 0x040fe20003f64070 */
[----:B------:R-:W-:-:S02]  /*06c0*/  IMAD R28, R7, R28, R26 ;  /* 0x0000001c071c7224 */ /* 0x000fc400078e021a */
[----:B------:R-:W-:Y:S01]  /*06d0*/  @P6 VIADD R14, R14, 0x1 ;  /* 0x000000010e0e6836 */ /* 0x000fe20000000000 */
[----:B------:R-:W-:-:S03]  /*06e0*/  MOV R26, R15 ;  /* 0x0000000f001a7202 */ /* 0x000fc60000000f00 */
[----:B------:R-:W-:Y:S01]  /*06f0*/  @!P2 IMAD.IADD R20, R20, 0x1, -R7 ;  /* 0x000000011414a824 */ /* 0x000fe200078e0a07 */
[----:B------:R-:W-:Y:S01]  /*0700*/  @!P4 IADD3 R26, -R26, RZ, RZ ;  /* 0x000000ff1a1ac210 */ /* 0x000fe20007ffe1ff */
[----:B------:R-:W-:Y:S01]  /*0710*/  @!P1 IMAD.MOV R14, RZ, RZ, -R14 ;  /* 0x000000ffff0e9224 */ /* 0x000fe200078e0a0e */
[----:B------:R-:W-:Y:S02]  /*0720*/  ISETP.GT.U32.AND P4, PT, R7, R28, PT ;  /* 0x0000001c0700720c */ /* 0x000fe40003f84070 */
[-C--:B------:R-:W-:Y:S02]  /*0730*/  ISETP.GE.U32.AND P5, PT, R20, R7.reuse, PT ;  /* 0x000000071400720c */ /* 0x080fe40003fa6070 */
[----:B------:R-:W-:Y:S02]  /*0740*/  @!P2 IADD3 R16, R16, 0x1, RZ ;  /* 0x000000011010a810 */ /* 0x000fe40007ffe0ff */
[----:B------:R-:W-:Y:S02]  /*0750*/  @!P3 IADD3 R17, R17, -R7, RZ ;  /* 0x800000071111b210 */ /* 0x000fe40007ffe0ff */
[----:B0-----:R-:W-:-:S02]  /*0760*/  IABS R15, R9 ;  /* 0x00000009000f7213 */ /* 0x001fc40000000000 */
[-C--:B------:R-:W-:Y:S02]  /*0770*/  ISETP.GE.U32.AND P6, PT, R17, R7.reuse, PT ;  /* 0x000000071100720c */ /* 0x080fe40003fc6070 */
[----:B------:R-:W-:Y:S02]  /*0780*/  @!P3 IADD3 R8, R8, 0x1, RZ ;  /* 0x000000010808b810 */ /* 0x000fe40007ffe0ff */
[-C--:B------:R-:W-:Y:S01]  /*0790*/  @!P4 IADD3 R28, R28, -R7.reuse, RZ ;  /* 0x800000071c1cc210 */ /* 0x080fe20007ffe0ff */
[----:B------:R-:W-:Y:S01]  /*07a0*/  @P5 VIADD R16, R16, 0x1 ;  /* 0x0000000110105836 */ /* 0x000fe20000000000 */
[----:B------:R-:W-:Y:S02]  /*07b0*/  ISETP.NE.AND P5, PT, R18, RZ, PT ;  /* 0x000000ff1200720c */ /* 0x000fe40003fa5270 */
[----:B------:R-:W-:Y:S02]  /*07c0*/  ISETP.GE.U32.AND P1, PT, R28, R7, PT ;  /* 0x000000071c00720c */ /* 0x000fe40003f26070 */
[----:B------:R-:W0:Y:S01]  /*07d0*/  I2F.RP R28, R15 ;  /* 0x0000000f001c7306 */ /* 0x000e220000209400 */
[----:B------:R-:W-:-:S02]  /*07e0*/  LOP3.LUT R7, R22, R18, RZ, 0x3c, !PT ;  /* 0x0000001216077212 */ /* 0x000fc400078e3cff */
[----:B------:R-:W-:Y:S01]  /*07f0*/  SEL R17, R27, R26, !P5 ;  /* 0x0000001a1b117207 */ /* 0x000fe20006800000 */
[----:B------:R-:W-:Y:S01]  /*0800*/  @P6 VIADD R8, R8, 0x1 ;  /* 0x0000000108086836 */ /* 0x000fe20000000000 */
[----:B------:R-:W-:Y:S02]  /*0810*/  ISETP.GE.AND P2, PT, R7, RZ, PT ;  /* 0x000000ff0700720c */ /* 0x000fe40003f46270 */
[-C--:B------:R-:W-:Y:S02]  /*0820*/  LOP3.LUT R7, R21, R18.reuse, RZ, 0x3c, !PT ;  /* 0x0000001215077212 */ /* 0x080fe400078e3cff */
[----:B------:R-:W-:Y:S02]  /*0830*/  IADD3 R20, -R17, RZ, RZ ;  /* 0x000000ff11147210 */ /* 0x000fe40007ffe1ff */
[----:B------:R-:W-:Y:S02]  /*0840*/  ISETP.GE.AND P3, PT, R7, RZ, PT ;  /* 0x000000ff0700720c */ /* 0x000fe40003f66270 */
[----:B------:R-:W-:Y:S01]  /*0850*/  LOP3.LUT R7, R25, R18, RZ, 0x3c, !PT ;  /* 0x0000001219077212 */ /* 0x000fe200078e3cff */
[----:B0-----:R-:W0:Y:S01]  /*0860*/  MUFU.RCP R26, R28 ;  /* 0x0000001c001a7308 */ /* 0x001e220000001000 */
[----:B------:R-:W-:-:S02]  /*0870*/  @!P4 IADD3 R12, R12, 0x1, RZ ;  /* 0x000000010c0cc810 */ /* 0x000fc40007ffe0ff */
[----:B------:R-:W-:Y:S01]  /*0880*/  ISETP.GE.AND P6, PT, R7, RZ, PT ;  /* 0x000000ff0700720c */ /* 0x000fe20003fc6270 */
[----:B------:R-:W-:Y:S01]  /*0890*/  @!P2 IMAD.MOV R16, RZ, RZ, -R16 ;  /* 0x000000ffff10a224 */ /* 0x000fe200078e0a10 */
[----:B------:R-:W-:Y:S01]  /*08a0*/  SEL R7, R27, R14, !P5 ;  /* 0x0000000e1b077207 */ /* 0x000fe20006800000 */
[----:B------:R-:W-:Y:S01]  /*08b0*/  IMAD R14, R18, R20, R19 ;  /* 0x00000014120e7224 */ /* 0x000fe200078e0213 */
[----:B------:R-:W-:-:S03]  /*08c0*/  @P1 IADD3 R12, R12, 0x1, RZ ;  /* 0x000000010c0c1810 */ /* 0x000fc60007ffe0ff */
[----:B------:R-:W-:Y:S01]  /*08d0*/  @!P3 IADD3 R8, -R8, RZ, RZ ;  /* 0x000000ff0808b210 */ /* 0x000fe20007ffe1ff */
[----:B------:R-:W-:Y:S01]  /*08e0*/  IMAD.MOV R20, RZ, RZ, -R7 ;  /* 0x000000ffff147224 */ /* 0x000fe200078e0a07 */
[C---:B------:R-:W-:Y:S01]  /*08f0*/  SEL R19, R27.reuse, R16, !P5 ;  /* 0x000000101b137207 */ /* 0x040fe20006800000 */
[----:B------:R-:W-:Y:S01]  /*0900*/  IMAD R14, R14, UR9, RZ ;  /* 0x000000090e0e7c24 */ /* 0x000fe2000f8e02ff */
[----:B------:R-:W-:Y:S01]  /*0910*/  SEL R29, R27, R8, !P5 ;  /* 0x000000081b1d7207 */ /* 0x000fe20006800000 */
[----:B------:R-:W-:Y:S01]  /*0920*/  IMAD R20, R18, R20, R13 ;  /* 0x0000001412147224 */ /* 0x000fe200078e020d */
[----:B------:R-:W-:Y:S01]  /*0930*/  IADD3 R16, -R19, RZ, RZ ;  /* 0x000000ff13107210 */ /* 0x000fe20007ffe1ff */
[----:B------:R-:W-:Y:S02]  /*0940*/  @!P6 IMAD.MOV R12, RZ, RZ, -R12 ;  /* 0x000000ffff0ce224 */ /* 0x000fe400078e0a0c */
[----:B0-----:R-:W-:Y:S02]  /*0950*/  VIADD R26, R26, 0xffffffe ;  /* 0x0ffffffe1a1a7836 */ /* 0x001fe40000000000 */
[----:B------:R-:W-:Y:S01]  /*0960*/  IMAD.MOV R8, RZ, RZ, -R29 ;  /* 0x000000ffff087224 */ /* 0x000fe200078e0a1d */
[----:B------:R-:W-:Y:S01]  /*0970*/  SEL R27, R27, R12, !P5 ;  /* 0x0000000c1b1b7207 */ /* 0x000fe20006800000 */
[----:B------:R-:W0:Y:S01]  /*0980*/  F2I.FTZ.U32.TRUNC.NTZ R13, R26 ;  /* 0x0000001a000d7305 */ /* 0x000e22000021f000 */
[----:B------:R-:W-:-:S02]  /*0990*/  IMAD R22, R18, R16, R22 ;  /* 0x0000001012167224 */ /* 0x000fc400078e0216 */
[C---:B------:R-:W-:Y:S02]  /*09a0*/  IMAD R21, R18.reuse, R8, R21 ;  /* 0x0000000812157224 */ /* 0x040fe400078e0215 */
[----:B------:R-:W-:Y:S02]  /*09b0*/  IMAD.MOV R8, RZ, RZ, -R27 ;  /* 0x000000ffff087224 */ /* 0x000fe400078e0a1b */
[----:B------:R-:W-:Y:S02]  /*09c0*/  IMAD R17, R17, UR10, R14 ;  /* 0x0000000a11117c24 */ /* 0x000fe4000f8e020e */
[----:B------:R-:W-:Y:S02]  /*09d0*/  IMAD R18, R18, R8, R25 ;  /* 0x0000000812127224 */ /* 0x000fe400078e0219 */
[----:B------:R-:W1:Y:S01]  /*09e0*/  LDC R8, c[0x0][0x21c] ;  /* 0x00008700ff087b82 */ /* 0x000e620000000800 */
[----:B------:R-:W-:Y:S02]  /*09f0*/  IMAD.MOV.U32 R14, RZ, RZ, RZ ;  /* 0x000000ffff0e7224 */ /* 0x000fe400078e00ff */
[----:B------:R-:W-:Y:S01]  /*0a00*/  IMAD R18, R18, UR9, RZ ;  /* 0x0000000912127c24 */ /* 0x000fe2000f8e02ff */
[----:B0-----:R-:W-:Y:S01]  /*0a10*/  IADD3 R12, RZ, -R13, RZ ;  /* 0x8000000dff0c7210 */ /* 0x001fe20007ffe0ff */
[----:B------:R-:W-:-:S02]  /*0a20*/  IMAD R22, R22, UR9, RZ ;  /* 0x0000000916167c24 */ /* 0x000fc4000f8e02ff */
[----:B------:R-:W-:Y:S02]  /*0a30*/  IMAD R27, R27, UR10, R18 ;  /* 0x0000000a1b1b7c24 */ /* 0x000fe4000f8e0212 */
[----:B------:R-:W-:Y:S01]  /*0a40*/  IMAD R25, R12, R15, RZ ;  /* 0x0000000f0c197224 */ /* 0x000fe200078e02ff */
[----:B------:R-:W-:Y:S01]  /*0a50*/  MOV R12, RZ ;  /* 0x000000ff000c7202 */ /* 0x000fe20000000f00 */
[----:B------:R-:W-:-:S04]  /*0a60*/  IMAD R19, R19, UR10, R22 ;  /* 0x0000000a13137c24 */ /* 0x000fc8000f8e0216 */
[----:B------:R-:W-:-:S06]  /*0a70*/  IMAD.HI.U32 R13, R13, R25, R12 ;  /* 0x000000190d0d7227 */ /* 0x000fcc00078e000c */
[----:B------:R-:W-:Y:S01]  /*0a80*/  IMAD.HI.U32 R16, R13, R10, RZ ;  /* 0x0000000a0d107227 */ /* 0x000fe200078e00ff */
[----:B-1----:R-:W-:-:S03]  /*0a90*/  IABS R25, R8 ;  /* 0x0000000800197213 */ /* 0x002fc60000000000 */
[----:B------:R-:W-:Y:S02]  /*0aa0*/  IMAD.MOV R12, RZ, RZ, -R16 ;  /* 0x000000ffff0c7224 */ /* 0x000fe400078e0a10 */
[----:B------:R-:W-:Y:S02]  /*0ab0*/  IMAD R13, R2, R23, R24 ;  /* 0x00000017020d7224 */ /* 0x000fe400078e0218 */
[----:B------:R-:W-:-:S05]  /*0ac0*/  IMAD R12, R15, R12, R10 ;  /* 0x0000000c0f0c7224 */ /* 0x000fca00078e020a */
[----:B------:R-:W-:-:S13]  /*0ad0*/  ISETP.GT.U32.AND P5, PT, R15, R12, PT ;  /* 0x0000000c0f00720c */ /* 0x000fda0003fa4070 */
[-C--:B------:R-:W-:Y:S01]  /*0ae0*/  @!P5 IADD3 R12, R12, -R15.reuse, RZ ;  /* 0x8000000f0c0cd210 */ /* 0x080fe20007ffe0ff */
[----:B------:R-:W-:Y:S01]  /*0af0*/  @!P5 VIADD R16, R16, 0x1 ;  /* 0x000000011010d836 */ /* 0x000fe20000000000 */
[----:B------:R-:W-:Y:S02]  /*0b00*/  ISETP.NE.AND P5, PT, R9, RZ, PT ;  /* 0x000000ff0900720c */ /* 0x000fe40003fa5270 */
[----:B------:R-:W-:Y:S02]  /*0b10*/  ISETP.GE.U32.AND P3, PT, R12, R15, PT ;  /* 0x0000000f0c00720c */ /* 0x000fe40003f66070 */
[----:B------:R-:W0:Y:S11]  /*0b20*/  I2F.RP R12, R25 ;  /* 0x00000019000c7306 */ /* 0x000e360000209400 */
[----:B------:R-:W-:Y:S01]  /*0b30*/  @P3 VIADD R16, R16, 0x1 ;  /* 0x0000000110103836 */ /* 0x000fe20000000000 */
[----:B0-----:R-:W0:Y:S02]  /*0b40*/  MUFU.RCP R12, R12 ;  /* 0x0000000c000c7308 */ /* 0x001e240000001000 */
[----:B0-----:R-:W-:-:S02]  /*0b50*/  VIADD R26, R12, 0xffffffe ;  /* 0x0ffffffe0c1a7836 */ /* 0x001fc40000000000 */
[----:B------:R-:W-:-:S04]  /*0b60*/  IMAD R12, R20, UR9, RZ ;  /* 0x00000009140c7c24 */ /* 0x000fc8000f8e02ff */
[----:B------:R0:W1:Y:S01]  /*0b70*/  F2I.FTZ.U32.TRUNC.NTZ R15, R26 ;  /* 0x0000001a000f7305 */ /* 0x000062000021f000 */
[----:B------:R-:W-:Y:S02]  /*0b80*/  IMAD R7, R7, UR10, R12 ;  /* 0x0000000a07077c24 */ /* 0x000fe4000f8e020c */
[----:B0-----:R-:W-:Y:S01]  /*0b90*/  IMAD.MOV.U32 R26, RZ, RZ, R16 ;  /* 0x000000ffff1a7224 */ /* 0x001fe200078e0010 */
[----:B-1----:R-:W-:-:S05]  /*0ba0*/  IADD3 R24, RZ, -R15, RZ ;  /* 0x8000000fff187210 */ /* 0x002fca0007ffe0ff */
[----:B------:R-:W-:-:S04]  /*0bb0*/  IMAD R23, R24, R25, RZ ;  /* 0x0000001918177224 */ /* 0x000fc800078e02ff */
[----:B------:R-:W-:Y:S01]  /*0bc0*/  IMAD.HI.U32 R15, R15, R23, R14 ;  /* 0x000000170f0f7227 */ /* 0x000fe200078e000e */
[----:B------:R-:W-:-:S04]  /*0bd0*/  IABS R14, R13 ;  /* 0x0000000d000e7213 */ /* 0x000fc80000000000 */
[----:B------:R-:W-:Y:S01]  /*0be0*/  MOV R20, R14 ;  /* 0x0000000e00147202 */ /* 0x000fe20000000f00 */
[----:B------:R-:W-:Y:S02]  /*0bf0*/  IMAD R14, R21, UR9, RZ ;  /* 0x00000009150e7c24 */ /* 0x000fe4000f8e02ff */
[----:B------:R-:W-:Y:S02]  /*0c00*/  IMAD.IADD R21, R13, 0x1, R11 ;  /* 0x000000010d157824 */ /* 0x000fe400078e020b */
[----:B------:R-:W-:-:S03]  /*0c10*/  IMAD.HI.U32 R12, R15, R20, RZ ;  /* 0x000000140f0c7227 */ /* 0x000fc600078e00ff */
[----:B------:R-:W-:Y:S01]  /*0c20*/  IADD3 R11, R21, R11, RZ ;  /* 0x0000000b150b7210 */ /* 0x000fe20007ffe0ff */
[----:B------:R-:W-:Y:S01]  /*0c30*/  IMAD R29, R29, UR10, R14 ;  /* 0x0000000a1d1d7c24 */ /* 0x000fe2000f8e020e */
[----:B------:R-:W-:Y:S02]  /*0c40*/  IADD3 R14, -R12, RZ, RZ ;  /* 0x000000ff0c0e7210 */ /* 0x000fe40007ffe1ff */
[----:B------:R-:W-:Y:S02]  /*0c50*/  IABS R23, R11 ;  /* 0x0000000b00177213 */ /* 0x000fe40000000000 */
[----:B------:R-:W-:Y:S01]  /*0c60*/  IABS R24, R21 ;  /* 0x0000001500187213 */ /* 0x000fe20000000000 */
[----:B------:R-:W-:Y:S02]  /*0c70*/  IMAD R14, R25, R14, R20 ;  /* 0x0000000e190e7224 */ /* 0x000fe400078e0214 */
[----:B------:R-:W-:-:S03]  /*0c80*/  IMAD.HI.U32 R16, R15, R23, RZ ;  /* 0x000000170f107227 */ /* 0x000fc600078e00ff */
[----:B------:R-:W-:Y:S01]  /*0c90*/  ISETP.GT.U32.AND P6, PT, R25, R14, PT ;  /* 0x0000000e1900720c */ /* 0x000fe20003fc4070 */
[----:B------:R-:W-:-:S04]  /*0ca0*/  IMAD.HI.U32 R18, R15, R24, RZ ;  /* 0x000000180f127227 */ /* 0x000fc800078e00ff */
[----:B------:R-:W-:-:S04]  /*0cb0*/  IMAD.MOV R22, RZ, RZ, -R18 ;  /* 0x000000ffff167224 */ /* 0x000fc800078e0a12 */
[----:B------:R-:W-:-:S04]  /*0cc0*/  IMAD R22, R25, R22, R24 ;  /* 0x0000001619167224 */ /* 0x000fc800078e0218 */
[-C--:B------:R-:W-:Y:S02]  /*0cd0*/  @!P6 IADD3 R14, R14, -R25.reuse, RZ ;  /* 0x800000190e0ee210 */ /* 0x080fe40007ffe0ff */
[----:B------:R-:W-:Y:S02]  /*0ce0*/  ISETP.GT.U32.AND P1, PT, R25, R22, PT ;  /* 0x000000161900720c */ /* 0x000fe40003f24070 */
[----:B------:R-:W-:Y:S02]  /*0cf0*/  ISETP.GE.U32.AND P2, PT, R14, R25, PT ;  /* 0x000000190e00720c */ /* 0x000fe40003f46070 */
[----:B------:R-:W-:Y:S02]  /*0d00*/  LOP3.LUT R14, R6, R9, RZ, 0x3c, !PT ;  /* 0x00000009060e7212 */ /* 0x000fe400078e3cff */
[----:B------:R-:W-:Y:S02]  /*0d10*/  @!P6 IADD3 R12, R12, 0x1, RZ ;  /* 0x000000010c0ce810 */ /* 0x000fe40007ffe0ff */
[----:B------:R-:W-:-:S05]  /*0d20*/  ISETP.GE.AND P4, PT, R14, RZ, PT ;  /* 0x000000ff0e00720c */ /* 0x000fca0003f86270 */
[-C--:B------:R-:W-:Y:S02]  /*0d30*/  @!P1 IADD3 R22, R22, -R25.reuse, RZ ;  /* 0x8000001916169210 */ /* 0x080fe40007ffe0ff */
[----:B------:R-:W-:Y:S01]  /*0d40*/  @P2 VIADD R12, R12, 0x1 ;  /* 0x000000010c0c2836 */ /* 0x000fe20000000000 */
[----:B------:R-:W-:Y:S02]  /*0d50*/  @!P1 IADD3 R18, R18, 0x1, RZ ;  /* 0x0000000112129810 */ /* 0x000fe40007ffe0ff */
[----:B------:R-:W-:-:S03]  /*0d60*/  ISETP.GE.U32.AND P3, PT, R22, R25, PT ;  /* 0x000000191600720c */ /* 0x000fc60003f66070 */
[----:B------:R-:W-:Y:S02]  /*0d70*/  @!P4 IADD3 R26, -R26, RZ, RZ ;  /* 0x000000ff1a1ac210 */ /* 0x000fe40007ffe1ff */
[----:B------:R-:W-:-:S05]  /*0d80*/  @!P5 LOP3.LUT R26, RZ, R9, RZ, 0x33, !PT ;  /* 0x00000009ff1ad212 */ /* 0x000fca00078e33ff */
[----:B------:R-:W-:-:S03]  /*0d90*/  IMAD.MOV R14, RZ, RZ, -R26 ;  /* 0x000000ffff0e7224 */ /* 0x000fc600078e0a1a */
[----:B------:R-:W-:Y:S01]  /*0da0*/  @P3 IADD3 R18, R18, 0x1, RZ ;  /* 0x0000000112123810 */ /* 0x000fe20007ffe0ff */
[----:B------:R-:W-:Y:S01]  /*0db0*/  IMAD R9, R9, R14, R6 ;  /* 0x0000000e09097224 */ /* 0x000fe200078e0206 */
[----:B------:R-:W-:Y:S02]  /*0dc0*/  IADD3 R14, -R16, RZ, RZ ;  /* 0x000000ff100e7210 */ /* 0x000fe40007ffe1ff */
[----:B------:R-:W-:Y:S01]  /*0dd0*/  ISETP.NE.AND P3, PT, R8, RZ, PT ;  /* 0x000000ff0800720c */ /* 0x000fe20003f65270 */
[----:B------:R-:W-:Y:S02]  /*0de0*/  IMAD R9, R9, UR11, RZ ;  /* 0x0000000b09097c24 */ /* 0x000fe4000f8e02ff */
[----:B------:R-:W-:Y:S02]  /*0df0*/  IMAD R14, R25, R14, R23 ;  /* 0x0000000e190e7224 */ /* 0x000fe400078e0217 */
[----:B------:R-:W-:Y:S01]  /*0e00*/  IMAD R26, R26, UR12, R9 ;  /* 0x0000000c1a1a7c24 */ /* 0x000fe2000f8e0209 */
[----:B------:R-:W-:-:S02]  /*0e10*/  LOP3.LUT R9, R13, R8, RZ, 0x3c, !PT ;  /* 0x000000080d097212 */ /* 0x000fc400078e3cff */
[----:B------:R-:W-:Y:S02]  /*0e20*/  ISETP.GT.U32.AND P4, PT, R25, R14, PT ;  /* 0x0000000e1900720c */ /* 0x000fe40003f84070 */
[----:B------:R-:W-:Y:S02]  /*0e30*/  ISETP.GE.AND P6, PT, R9, RZ, PT ;  /* 0x000000ff0900720c */ /* 0x000fe40003fc6270 */
[----:B------:R-:W-:-:S04]  /*0e40*/  LOP3.LUT R9, R11, R8, RZ, 0x3c, !PT ;  /* 0x000000080b097212 */ /* 0x000fc800078e3cff */
[----:B------:R-:W-:-:S05]  /*0e50*/  ISETP.GE.AND P1, PT, R9, RZ, PT ;  /* 0x000000ff0900720c */ /* 0x000fca0003f26270 */
[----:B------:R-:W-:Y:S02]  /*0e60*/  @!P4 IMAD.IADD R14, R14, 0x1, -R25 ;  /* 0x000000010e0ec824 */ /* 0x000fe400078e0a19 */
[----:B------:R-:W-:Y:S02]  /*0e70*/  @!P4 VIADD R16, R16, 0x1 ;  /* 0x000000011010c836 */ /* 0x000fe40000000000 */
[----:B------:R-:W-:Y:S01]  /*0e80*/  @!P6 IMAD.MOV R12, RZ, RZ, -R12 ;  /* 0x000000ffff0ce224 */ /* 0x000fe200078e0a0c */
[----:B------:R-:W-:Y:S02]  /*0e90*/  ISETP.GE.U32.AND P5, PT, R14, R25, PT ;  /* 0x000000190e00720c */ /* 0x000fe40003fa6070 */
[-C--:B------:R-:W-:Y:S02]  /*0ea0*/  LOP3.LUT R14, R21, R8.reuse, RZ, 0x3c, !PT ;  /* 0x00000008150e7212 */ /* 0x080fe400078e3cff */
[----:B------:R-:W-:Y:S02]  /*0eb0*/  LOP3.LUT R25, RZ, R8, RZ, 0x33, !PT ;  /* 0x00000008ff197212 */ /* 0x000fe400078e33ff */
[----:B------:R-:W-:-:S02]  /*0ec0*/  ISETP.GE.AND P2, PT, R14, RZ, PT ;  /* 0x000000ff0e00720c */ /* 0x000fc40003f46270 */
[----:B------:R-:W0:Y:S01]  /*0ed0*/  LDC.64 R14, c[0x0][0x570] ;  /* 0x00015c00ff0e7b82 */ /* 0x000e220000000a00 */
[----:B------:R-:W-:-:S04]  /*0ee0*/  SEL R12, R25, R12, !P3 ;  /* 0x0000000c190c7207 */ /* 0x000fc80005800000 */
[----:B------:R-:W-:-:S04]  /*0ef0*/  @P5 IADD3 R16, R16, 0x1, RZ ;  /* 0x0000000110105810 */ /* 0x000fc80007ffe0ff */
[----:B------:R-:W-:Y:S02]  /*0f00*/  @!P1 IADD3 R16, -R16, RZ, RZ ;  /* 0x000000ff10109210 */ /* 0x000fe40007ffe1ff */
[----:B------:R-:W-:-:S04]  /*0f10*/  @!P2 IADD3 R18, -R18, RZ, RZ ;  /* 0x000000ff1212a210 */ /* 0x000fc80007ffe1ff */
[C---:B------:R-:W-:Y:S02]  /*0f20*/  SEL R22, R25.reuse, R18, !P3 ;  /* 0x0000001219167207 */ /* 0x040fe40005800000 */
[----:B------:R-:W-:Y:S01]  /*0f30*/  SEL R25, R25, R16, !P3 ;  /* 0x0000001019197207 */ /* 0x000fe20005800000 */
[----:B0-----:R-:W-:-:S05]  /*0f40*/  IMAD.WIDE R16, R17, 0x4, R14 ;  /* 0x0000000411107825 */ /* 0x001fca00078e020e */
[----:B------:R0:W2:Y:S02]  /*0f50*/  LDG.E R9, desc[UR6][R16.64] ;  /* 0x0000000610097981 */ /* 0x0000a4000c1e1900 */
[----:B0-----:R-:W-:-:S05]  /*0f60*/  IMAD.WIDE R16, R7, 0x4, R14 ;  /* 0x0000000407107825 */ /* 0x001fca00078e020e */
[----:B------:R0:W3:Y:S01]  /*0f70*/  LDG.E R7, desc[UR6][R16.64] ;  /* 0x0000000610077981 */ /* 0x0000e2000c1e1900 */
[----:B------:R-:W-:-:S06]  /*0f80*/  IMAD.WIDE R18, R19, 0x4, R14 ;  /* 0x0000000413127825 */ /* 0x000fcc00078e020e */
[----:B------:R-:W4:Y:S01]  /*0f90*/  LDG.E R18, desc[UR6][R18.64] ;  /* 0x0000000612127981 */ /* 0x000f22000c1e1900 */
[--C-:B0-----:R-:W-:Y:S02]  /*0fa0*/  IMAD.WIDE R16, R29, 0x4, R14.reuse ;  /* 0x000000041d107825 */ /* 0x101fe400078e020e */
[----:B------:R-:W0:Y:S02]  /*0fb0*/  LDC.64 R28, c[0x0][0x3c0] ;  /* 0x0000f000ff1c7b82 */ /* 0x000e240000000a00 */
[----:B------:R-:W-:Y:S01]  /*0fc0*/  IMAD.WIDE R14, R27, 0x4, R14 ;  /* 0x000000041b0e7825 */ /* 0x000fe200078e020e */
[----:B------:R-:W5:Y:S05]  /*0fd0*/  LDG.E R19, desc[UR6][R16.64] ;  /* 0x0000000610137981 */ /* 0x000f6a000c1e1900 */
[----:B------:R1:W2:Y:S01]  /*0fe0*/  LDG.E R15, desc[UR6][R14.64] ;  /* 0x000000060e0f7981 */ /* 0x0002a2000c1e1900 */
[----:B0-----:R-:W-:-:S06]  /*0ff0*/  IMAD.WIDE R26, R26, 0x4, R28 ;  /* 0x000000041a1a7825 */ /* 0x001fcc00078e021c */
[----:B------:R-:W5:Y:S01]  /*1000*/  LDG.E R26, desc[UR6][R26.64] ;  /* 0x000000061a1a7981 */ /* 0x000f62000c1e1900 */
[----:B-1----:R-:W-:-:S04]  /*1010*/  IMAD.MOV R14, RZ, RZ, -R12 ;  /* 0x000000ffff0e7224 */ /* 0x002fc800078e0a0c */
[----:B------:R-:W-:Y:S02]  /*1020*/  IMAD R14, R8, R14, R13 ;  /* 0x0000000e080e7224 */ /* 0x000fe400078e020d */
[----:B---3--:R-:W-:Y:S01]  /*1030*/  FADD.FTZ R29, -R7, 1 ;  /* 0x3f800000071d7421 */ /* 0x008fe20000010100 */
[----:B----4-:R-:W-:-:S03]  /*1040*/  FFMA.FTZ R17, -R18, R18, 1 ;  /* 0x3f80000012117423 */ /* 0x010fc60000010112 */
[----:B-----5:R-:W-:-:S04]  /*1050*/  FMUL.FTZ R28, R26, R29 ;  /* 0x0000001d1a1c7220 */ /* 0x020fc80000410000 */
[----:B------:R-:W-:Y:S01]  /*1060*/  FMUL.FTZ R28, R28, R17 ;  /* 0x000000111c1c7220 */ /* 0x000fe20000410000 */
[----:B------:R-:W-:-:S04]  /*1070*/  IMAD R17, R14, UR13, RZ ;  /* 0x0000000d0e117c24 */ /* 0x000fc8000f8e02ff */
[----:B------:R-:W-:Y:S02]  /*1080*/  IMAD R17, R12, UR14, R17 ;  /* 0x0000000e0c117c24 */ /* 0x000fe4000f8e0211 */
[----:B--2---:R-:W-:Y:S01]  /*1090*/  FMUL.FTZ R12, R28, R15 ;  /* 0x0000000f1c0c7220 */ /* 0x004fe20000410000 */
[----:B------:R-:W-:-:S04]  /*10a0*/  FADD.FTZ R15, -R9, 1 ;  /* 0x3f800000090f7421 */ /* 0x000fc80000010100 */
[----:B------:R-:W-:Y:S02]  /*10b0*/  FMUL.FTZ R12, R12, R15 ;  /* 0x0000000f0c0c7220 */ /* 0x000fe40000410000 */
[----:B------:R-:W0:Y:S02]  /*10c0*/  LDC.64 R14, c[0x0][0x210] ;  /* 0x00008400ff0e7b82 */ /* 0x000e240000000a00 */
[----:B------:R-:W-:Y:S01]  /*10d0*/  FMUL.FTZ R27, R9, R12 ;  /* 0x0000000c091b7220 */ /* 0x000fe20000410000 */
[----:B------:R-:W-:-:S05]  /*10e0*/  FADD.FTZ R19, R19, -R18 ;  /* 0x8000001213137221 */ /* 0x000fca0000010000 */
[----:B------:R-:W1:Y:S01]  /*10f0*/  LDC R12, c[0x0][0x2f4] ;  /* 0x0000bd00ff0c7b82 */ /* 0x000e620000000800 */
[----:B------:R-:W-:Y:S01]  /*1100*/  FMUL.FTZ R18, R19, R26 ;  /* 0x0000001a13127220 */ /* 0x000fe20000410000 */
[----:B------:R-:W-:-:S05]  /*1110*/  IADD3 R19, -R22, RZ, RZ ;  /* 0x000000ff16137210 */ /* 0x000fca0007ffe1ff */
[----:B------:R-:W-:-:S04]  /*1120*/  IMAD R19, R8, R19, R21 ;  /* 0x0000001308137224 */ /* 0x000fc800078e0215 */
[----:B------:R-:W-:Y:S02]  /*1130*/  IMAD R19, R19, UR13, RZ ;  /* 0x0000000d13137c24 */ /* 0x000fe4000f8e02ff */
[----:B0-----:R-:W-:-:S05]  /*1140*/  IMAD.WIDE R16, R17, 0x4, R14 ;  /* 0x0000000411107825 */ /* 0x001fca00078e020e */
[----:B------:R0:W-:Y:S01]  /*1150*/  STG.E desc[UR6][R16.64], R27 ;  /* 0x0000001b10007986 */ /* 0x0001e2000c101906 */
[----:B------:R-:W-:Y:S01]  /*1160*/  IMAD R19, R22, UR14, R19 ;  /* 0x0000000e16137c24 */ /* 0x000fe2000f8e0213 */
[----:B-1----:R-:W-:Y:S02]  /*1170*/  IABS R22, R12 ;  /* 0x0000000c00167213 */ /* 0x002fe40000000000 */
[----:B0-----:R-:W-:-:S05]  /*1180*/  IADD3 R16, -R25, RZ, RZ ;  /* 0x000000ff19107210 */ /* 0x001fca0007ffe1ff */
[----:B------:R-:W-:Y:S02]  /*1190*/  IMAD R8, R8, R16, R11 ;  /* 0x0000001008087224 */ /* 0x000fe400078e020b */
[----:B------:R-:W0:Y:S08]  /*11a0*/  I2F.RP R16, R22 ;  /* 0x0000001600107306 */ /* 0x000e300000209400 */
[----:B0-----:R-:W0:Y:S01]  /*11b0*/  MUFU.RCP R16, R16 ;  /* 0x0000001000107308 */ /* 0x001e220000001000 */
[----:B------:R-:W-:-:S04]  /*11c0*/  FMUL.FTZ R18, R18, R29 ;  /* 0x0000001d12127220 */ /* 0x000fc80000410000 */
[----:B------:R-:W-:Y:S01]  /*11d0*/  FMUL.FTZ R29, R7, R18 ;  /* 0x00000012071d7220 */ /* 0x000fe20000410000 */
[----:B0-----:R-:W-:-:S04]  /*11e0*/  VIADD R16, R16, 0xffffffe ;  /* 0x0ffffffe10107836 */ /* 0x001fc80000000000 */
[----:B------:R0:W1:Y:S01]  /*11f0*/  F2I.FTZ.U32.TRUNC.NTZ R17, R16 ;  /* 0x0000001000117305 */ /* 0x000062000021f000 */
[----:B------:R-:W-:-:S05]  /*1200*/  IMAD.WIDE R18, R19, 0x4, R14 ;  /* 0x0000000413127825 */ /* 0x000fca00078e020e */
[----:B------:R1:W-:Y:S01]  /*1210*/  STG.E desc[UR6][R18.64], R29 ;  /* 0x0000001d12007986 */ /* 0x0003e2000c101906 */
[----:B0-----:R-:W-:Y:S02]  /*1220*/  MOV R16, RZ ;  /* 0x000000ff00107202 */ /* 0x001fe40000000f00 */
[----:B-1----:R-:W-:-:S05]  /*1230*/  IADD3 R19, RZ, -R17, RZ ;  /* 0x80000011ff137210 */ /* 0x002fca0007ffe0ff */
[----:B------:R-:W-:-:S04]  /*1240*/  IMAD R19, R19, R22, RZ ;  /* 0x0000001613137224 */ /* 0x000fc800078e02ff */
[----:B------:R-:W-:Y:S02]  /*1250*/  IMAD.HI.U32 R19, R17, R19, R16 ;  /* 0x0000001311137227 */ /* 0x000fe400078e0010 */
[----:B------:R-:W0:Y:S02]  /*1260*/  LDC R17, c[0x0][0x4a4] ;  /* 0x00012900ff117b82 */ /* 0x000e240000000800 */
[----:B------:R-:W-:-:S04]  /*1270*/  IMAD R8, R8, UR13, RZ ;  /* 0x0000000d08087c24 */ /* 0x000fc8000f8e02ff */
[----:B------:R-:W-:Y:S02]  /*1280*/  IMAD R25, R25, UR14, R8 ;  /* 0x0000000e19197c24 */ /* 0x000fe4000f8e0208 */
[----:B------:R-:W-:-:S04]  /*1290*/  IMAD.HI.U32 R8, R19, R20, RZ ;  /* 0x0000001413087227 */ /* 0x000fc800078e00ff */
[----:B------:R-:W-:-:S04]  /*12a0*/  IMAD.WIDE R14, R25, 0x4, R14 ;  /* 0x00000004190e7825 */ /* 0x000fc800078e020e */
[----:B------:R-:W-:Y:S02]  /*12b0*/  IMAD.MOV R25, RZ, RZ, -R8 ;  /* 0x000000ffff197224 */ /* 0x000fe400078e0a08 */
[----:B------:R-:W-:-:S04]  /*12c0*/  IMAD.HI.U32 R16, R19, R24, RZ ;  /* 0x0000001813107227 */ /* 0x000fc800078e00ff */
[----:B------:R-:W-:Y:S01]  /*12d0*/  IMAD R20, R22, R25, R20 ;  /* 0x0000001916147224 */ /* 0x000fe200078e0214 */
[----:B------:R-:W-:-:S05]  /*12e0*/  IADD3 R25, -R16, RZ, RZ ;  /* 0x000000ff10197210 */ /* 0x000fca0007ffe1ff */
[----:B------:R-:W-:Y:S01]  /*12f0*/  IMAD R24, R22, R25, R24 ;  /* 0x0000001916187224 */ /* 0x000fe200078e0218 */
[----:B0-----:R-:W-:-:S04]  /*1300*/  IABS R25, R17 ;  /* 0x0000001100197213 */ /* 0x001fc80000000000 */
[----:B------:R-:W0:Y:S01]  /*1310*/  I2F.RP R18, R25 ;  /* 0x0000001900127306 */ /* 0x000e220000209400 */
[----:B------:R-:W-:Y:S01]  /*1320*/  ISETP.GT.U32.AND P4, PT, R22, R20, PT ;  /* 0x000000141600720c */ /* 0x000fe20003f84070 */
[----:B------:R-:W-:-:S06]  /*1330*/  IMAD.HI.U32 R19, R19, R23, RZ ;  /* 0x0000001713137227 */ /* 0x000fcc00078e00ff */
[----:B0-----:R-:W0:Y:S01]  /*1340*/  MUFU.RCP R18, R18 ;  /* 0x0000001200127308 */ /* 0x001e220000001000 */
[----:B------:R1:W-:Y:S05]  /*1350*/  STG.E desc[UR6][R14.64], R28 ;  /* 0x0000001c0e007986 */ /* 0x0003ea000c101906 */
[----:B------:R-:W-:-:S05]  /*1360*/  @!P4 IMAD.IADD R20, R20, 0x1, -R22 ;  /* 0x000000011414c824 */ /* 0x000fca00078e0a16 */
[----:B------:R-:W-:Y:S02]  /*1370*/  ISETP.GE.U32.AND P2, PT, R20, R22, PT ;  /* 0x000000161400720c */ /* 0x000fe40003f46070 */
[----:B-1----:R-:W-:Y:S02]  /*1380*/  IADD3 R14, -R19, RZ, RZ ;  /* 0x000000ff130e7210 */ /* 0x002fe40007ffe1ff */
[----:B0-----:R-:W-:-:S03]  /*1390*/  IADD3 R15, R18, 0xffffffe, RZ ;  /* 0x0ffffffe120f7810 */ /* 0x001fc60007ffe0ff */
[----:B------:R-:W-:Y:S01]  /*13a0*/  IMAD R23, R22, R14, R23 ;  /* 0x0000000e16177224 */ /* 0x000fe200078e0217 */
[----:B------:R-:W-:Y:S02]  /*13b0*/  LOP3.LUT R14, R13, R12, RZ, 0x3c, !PT ;  /* 0x0000000c0d0e7212 */ /* 0x000fe400078e3cff */
[----:B------:R-:W0:Y:S02]  /*13c0*/  F2I.FTZ.U32.TRUNC.NTZ R15, R15 ;  /* 0x0000000f000f7305 */ /* 0x000e24000021f000 */
[----:B------:R-:W-:Y:S02]  /*13d0*/  ISETP.GE.AND P3, PT, R14, RZ, PT ;  /* 0x000000ff0e00720c */ /* 0x000fe40003f66270 */
[----:B------:R-:W-:Y:S02]  /*13e0*/  ISETP.GT.U32.AND P1, PT, R22, R23, PT ;  /* 0x000000171600720c */ /* 0x000fe40003f24070 */
[----:B------:R-:W-:-:S04]  /*13f0*/  @!P4 IADD3 R8, R8, 0x1, RZ ;  /* 0x000000010808c810 */ /* 0x000fc80007ffe0ff */
[----:B------:R-:W-:Y:S02]  /*1400*/  @P2 IADD3 R8, R8, 0x1, RZ ;  /* 0x0000000108082810 */ /* 0x000fe40007ffe0ff */
[-C--:B------:R-:W-:Y:S02]  /*1410*/  LOP3.LUT R14, R21, R12.reuse, RZ, 0x3c, !PT ;  /* 0x0000000c150e7212 */ /* 0x080fe400078e3cff */
[----:B------:R-:W-:Y:S01]  /*1420*/  ISETP.NE.AND P2, PT, R12, RZ, PT ;  /* 0x000000ff0c00720c */ /* 0x000fe20003f45270 */
[----:B------:R-:W-:Y:S01]  /*1430*/  @!P3 IMAD.MOV R8, RZ, RZ, -R8 ;  /* 0x000000ffff08b224 */ /* 0x000fe200078e0a08 */
[----:B0-----:R-:W-:Y:S02]  /*1440*/  IADD3 R18, RZ, -R15, RZ ;  /* 0x8000000fff127210 */ /* 0x001fe40007ffe0ff */
[----:B------:R-:W-:Y:S02]  /*1450*/  LOP3.LUT R20, RZ, R12, RZ, 0x33, !PT ;  /* 0x0000000cff147212 */ /* 0x000fe400078e33ff */
[----:B------:R-:W-:-:S02]  /*1460*/  ISETP.GT.U32.AND P6, PT, R22, R24, PT ;  /* 0x000000181600720c */ /* 0x000fc40003fc4070 */
[----:B------:R-:W-:Y:S02]  /*1470*/  ISETP.GE.AND P3, PT, R14, RZ, PT ;  /* 0x000000ff0e00720c */ /* 0x000fe40003f66270 */
[----:B------:R-:W-:Y:S02]  /*1480*/  @!P1 IADD3 R23, R23, -R22, RZ ;  /* 0x8000001617179210 */ /* 0x000fe40007ffe0ff */
[----:B------:R-:W-:Y:S02]  /*1490*/  MOV R14, R18 ;  /* 0x00000012000e7202 */ /* 0x000fe40000000f00 */
[----:B------:R-:W-:Y:S02]  /*14a0*/  SEL R8, R20, R8, !P2 ;  /* 0x0000000814087207 */ /* 0x000fe40005000000 */
[----:B------:R-:W-:Y:S01]  /*14b0*/  ISETP.GE.U32.AND P4, PT, R23, R22, PT ;  /* 0x000000161700720c */ /* 0x000fe20003f86070 */
[----:B------:R-:W-:Y:S01]  /*14c0*/  IMAD R23, R14, R25, RZ ;  /* 0x000000190e177224 */ /* 0x000fe200078e02ff */
[----:B------:R-:W-:-:S02]  /*14d0*/  IADD3 R18, -R8, RZ, RZ ;  /* 0x000000ff08127210 */ /* 0x000fc40007ffe1ff */
[----:B------:R-:W-:Y:S01]  /*14e0*/  MOV R14, RZ ;  /* 0x000000ff000e7202 */ /* 0x000fe20000000f00 */
[----:B------:R-:W-:Y:S02]  /*14f0*/  @!P6 IMAD.IADD R24, R24, 0x1, -R22 ;  /* 0x000000011818e824 */ /* 0x000fe400078e0a16 */
[----:B------:R-:W-:Y:S02]  /*1500*/  IMAD R18, R12, R18, R13 ;  /* 0x000000120c127224 */ /* 0x000fe400078e020d */
[----:B------:R-:W-:Y:S01]  /*1510*/  IMAD.HI.U32 R13, R15, R23, R14 ;  /* 0x000000170f0d7227 */ /* 0x000fe200078e000e */
[----:B------:R-:W-:-:S05]  /*1520*/  ISETP.GE.U32.AND P5, PT, R24, R22, PT ;  /* 0x000000161800720c */ /* 0x000fca0003fa6070 */
[----:B------:R-:W-:-:S04]  /*1530*/  IMAD.HI.U32 R13, R13, R10, RZ ;  /* 0x0000000a0d0d7227 */ /* 0x000fc800078e00ff */
[----:B------:R-:W-:Y:S02]  /*1540*/  IMAD.MOV R14, RZ, RZ, -R13 ;  /* 0x000000ffff0e7224 */ /* 0x000fe400078e0a0d */
[----:B------:R-:W-:Y:S02]  /*1550*/  @!P6 VIADD R16, R16, 0x1 ;  /* 0x000000011010e836 */ /* 0x000fe40000000000 */
[----:B------:R-:W-:-:S03]  /*1560*/  IMAD R10, R25, R14, R10 ;  /* 0x0000000e190a7224 */ /* 0x000fc600078e020a */
[----:B------:R-:W-:Y:S02]  /*1570*/  @P5 IADD3 R16, R16, 0x1, RZ ;  /* 0x0000000110105810 */ /* 0x000fe40007ffe0ff */
[----:B------:R-:W-:Y:S02]  /*1580*/  ISETP.GT.U32.AND P5, PT, R25, R10, PT ;  /* 0x0000000a1900720c */ /* 0x000fe40003fa4070 */
[----:B------:R-:W-:-:S04]  /*1590*/  LOP3.LUT R22, R11, R12, RZ, 0x3c, !PT ;  /* 0x0000000c0b167212 */ /* 0x000fc800078e3cff */
[----:B------:R-:W-:Y:S02]  /*15a0*/  ISETP.GE.AND P6, PT, R22, RZ, PT ;  /* 0x000000ff1600720c */ /* 0x000fe40003fc6270 */
[----:B------:R-:W-:-:S05]  /*15b0*/  @!P1 IADD3 R19, R19, 0x1, RZ ;  /* 0x0000000113139810 */ /* 0x000fca0007ffe0ff */
[----:B------:R-:W-:Y:S01]  /*15c0*/  @!P5 IADD3 R10, R10, -R25, RZ ;  /* 0x800000190a0ad210 */ /* 0x000fe20007ffe0ff */
[----:B------:R-:W-:-:S03]  /*15d0*/  @P4 VIADD R19, R19, 0x1 ;  /* 0x0000000113134836 */ /* 0x000fc60000000000 */
[----:B------:R-:W-:Y:S02]  /*15e0*/  ISETP.GE.U32.AND P1, PT, R10, R25, PT ;  /* 0x000000190a00720c */ /* 0x000fe40003f26070 */
[----:B------:R-:W-:Y:S01]  /*15f0*/  @!P3 IADD3 R16, -R16, RZ, RZ ;  /* 0x000000ff1010b210 */ /* 0x000fe20007ffe1ff */
[----:B------:R-:W-:Y:S01]  /*1600*/  @!P6 IMAD.MOV R19, RZ, RZ, -R19 ;  /* 0x000000ffff13e224 */ /* 0x000fe200078e0a13 */
[----:B------:R-:W-:Y:S02]  /*1610*/  LOP3.LUT R15, R6, R17, RZ, 0x3c, !PT ;  /* 0x00000011060f7212 */ /* 0x000fe400078e3cff */
[C---:B------:R-:W-:Y:S02]  /*1620*/  SEL R14, R20.reuse, R16, !P2 ;  /* 0x00000010140e7207 */ /* 0x040fe40005000000 */
[----:B------:R-:W-:Y:S02]  /*1630*/  @!P5 IADD3 R13, R13, 0x1, RZ ;  /* 0x000000010d0dd810 */ /* 0x000fe40007ffe0ff */
[----:B------:R-:W-:-:S02]  /*1640*/  SEL R20, R20, R19, !P2 ;  /* 0x0000001314147207 */ /* 0x000fc40005000000 */
[----:B------:R-:W-:Y:S01]  /*1650*/  ISETP.GE.AND P2, PT, R15, RZ, PT ;  /* 0x000000ff0f00720c */ /* 0x000fe20003f46270 */
[----:B------:R-:W-:Y:S01]  /*1660*/  @P1 VIADD R13, R13, 0x1 ;  /* 0x000000010d0d1836 */ /* 0x000fe20000000000 */
[----:B------:R-:W-:Y:S02]  /*1670*/  IADD3 R10, -R14, RZ, RZ ;  /* 0x000000ff0e0a7210 */ /* 0x000fe40007ffe1ff */
[----:B------:R-:W-:Y:S02]  /*1680*/  IADD3 R16, -R20, RZ, RZ ;  /* 0x000000ff14107210 */ /* 0x000fe40007ffe1ff */
[----:B------:R-:W-:Y:S01]  /*1690*/  MOV R15, R13 ;  /* 0x0000000d000f7202 */ /* 0x000fe20000000f00 */
[C---:B------:R-:W-:Y:S02]  /*16a0*/  IMAD R21, R12.reuse, R10, R21 ;  /* 0x0000000a0c157224 */ /* 0x040fe400078e0215 */
[----:B------:R-:W-:Y:S02]  /*16b0*/  IMAD R16, R12, R16, R11 ;  /* 0x000000100c107224 */ /* 0x000fe400078e020b */
[----:B------:R-:W0:Y:S02]  /*16c0*/  LDC.64 R12, c[0x0][0x2e8] ;  /* 0x0000ba00ff0c7b82 */ /* 0x000e240000000a00 */
[----:B------:R-:W-:-:S06]  /*16d0*/  @!P2 IMAD.MOV R15, RZ, RZ, -R15 ;  /* 0x000000ffff0fa224 */ /* 0x000fcc00078e0a0f */
[----:B------:R-:W1:Y:S01]  /*16e0*/  LDC.64 R10, c[0x0][0x498] ;  /* 0x00012600ff0a7b82 */ /* 0x000e620000000a00 */
[----:B------:R-:W-:-:S04]  /*16f0*/  SEL R15, R4, R15, !P0 ;  /* 0x0000000f040f7207 */ /* 0x000fc80004000000 */
[----:B------:R-:W-:Y:S01]  /*1700*/  IADD3 R22, -R15, RZ, RZ ;  /* 0x000000ff0f167210 */ /* 0x000fe20007ffe1ff */
[----:B------:R-:W-:Y:S01]  /*1710*/  FMUL.FTZ R19, R28, R9 ;  /* 0x000000091c137220 */ /* 0x000fe20000410000 */
[----:B------:R-:W-:-:S03]  /*1720*/  IMAD R9, R18, UR5, RZ ;  /* 0x0000000512097c24 */ /* 0x000fc6000f8e02ff */
[----:B------:R-:W-:Y:S02]  /*1730*/  IMAD R22, R17, R22, R6 ;  /* 0x0000001611167224 */ /* 0x000fe400078e0206 */
[----:B------:R-:W-:Y:S02]  /*1740*/  IMAD R21, R21, UR5, RZ ;  /* 0x0000000515157c24 */ /* 0x000fe4000f8e02ff */
[----:B------:R-:W-:Y:S02]  /*1750*/  IMAD R17, R16, UR5, RZ ;  /* 0x0000000510117c24 */ /* 0x000fe4000f8e02ff */
[----:B------:R-:W-:Y:S02]  /*1760*/  IMAD R22, R22, UR8, RZ ;  /* 0x0000000816167c24 */ /* 0x000fe4000f8e02ff */
[----:B------:R-:W-:Y:S02]  /*1770*/  IMAD R9, R8, UR15, R9 ;  /* 0x0000000f08097c24 */ /* 0x000fe4000f8e0209 */
[----:B------:R-:W-:-:S02]  /*1780*/  IMAD R21, R14, UR15, R21 ;  /* 0x0000000f0e157c24 */ /* 0x000fc4000f8e0215 */
[----:B------:R-:W-:Y:S02]  /*1790*/  IMAD R17, R20, UR15, R17 ;  /* 0x0000000f14117c24 */ /* 0x000fe4000f8e0211 */
[----:B------:R-:W-:Y:S02]  /*17a0*/  IMAD R23, R15, UR16, R22 ;  /* 0x000000100f177c24 */ /* 0x000fe4000f8e0216 */
[----:B0-----:R-:W-:-:S04]  /*17b0*/  IMAD.WIDE R8, R9, 0x4, R12 ;  /* 0x0000000409087825 */ /* 0x001fc800078e020c */
[----:B------:R-:W-:Y:S01]  /*17c0*/  FMUL.FTZ R7, R26, R7 ;  /* 0x000000071a077220 */ /* 0x000fe20000410000 */
[--C-:B------:R-:W-:Y:S01]  /*17d0*/  IMAD.WIDE R14, R21, 0x4, R12.reuse ;  /* 0x00000004150e7825 */ /* 0x100fe200078e020c */
[----:B------:R0:W-:Y:S03]  /*17e0*/  STG.E desc[UR6][R8.64], R27 ;  /* 0x0000001b08007986 */ /* 0x0001e6000c101906 */
[----:B------:R-:W-:Y:S01]  /*17f0*/  IMAD.WIDE R12, R17, 0x4, R12 ;  /* 0x00000004110c7825 */ /* 0x000fe200078e020c */
[----:B------:R0:W-:Y:S03]  /*1800*/  STG.E desc[UR6][R14.64], R29 ;  /* 0x0000001d0e007986 */ /* 0x0001e6000c101906 */
[----:B-1----:R-:W-:Y:S01]  /*1810*/  IMAD.WIDE R10, R23, 0x4, R10 ;  /* 0x00000004170a7825 */ /* 0x002fe200078e020a */
[----:B------:R0:W-:Y:S01]  /*1820*/  STG.E desc[UR6][R12.64], R19 ;  /* 0x000000130c007986 */ /* 0x0001e2000c101906 */
[----:B------:R-:W-:-:S03]  /*1830*/  IADD3 R6, R6, UR4, RZ ;  /* 0x0000000406067c10 */ /* 0x000fc6000fffe0ff */
[----:B------:R0:W-:Y:S01]  /*1840*/  STG.E desc[UR6][R10.64], R7 ;  /* 0x000000070a007986 */ /* 0x0001e2000c101906 */
[----:B------:R-:W-:-:S13]  /*1850*/  ISETP.GE.AND P1, PT, R6, UR17, PT ;  /* 0x0000001106007c0c */ /* 0x000fda000bf26270 */
[----:B0-----:R-:W-:Y:S05]  /*1860*/  @!P1 BRA `(.L_x_174) ;  /* 0xffffffe8007c9947 */ /* 0x001fea000383ffff */
[----:B------:R-:W-:Y:S05]  /*1870*/  BSYNC B0 ;  /* 0x0000000000007941 */ /* 0x000fea0003800000 */
.L_x_173:
[----:B------:R-:W-:Y:S05]  /*1880*/  EXIT ;  /* 0x000000000000794d */ /* 0x000fea0003800000 */
.L_x_175:
        /* <DEDUP_REMOVED lines=15> */
.L_x_1261:


//--------------------- .text._ZN2at6native38_GLOBAL__N__9a469cfd_6_RNN_cu_eca79a6d6kernel17gru_cell_backwardIffiLi1EEEvNS_4cuda6detail10TensorInfoIT_T1_EES9_S9_S9_S9_S8_S8_ --------------------------
	.section	.text._ZN2at6native38_GLOBAL__N__9a469cfd_6_RNN_cu_eca79a6d6kernel17gru_cell_backwardIffiLi1EEEvNS_4cuda6detail10TensorInfoIT_T1_EES9_S9_S9_S9_S8_S8_,"ax",@progbits
	.align	128
.text._ZN2at6native38_GLOBAL__N__9a469cfd_6_RNN_cu_eca79a6d6kernel17gru_cell_backwardIffiLi1EEEvNS_4cuda6detail10TensorInfoIT_T1_EES9_S9_S9_S9_S8_S8_:
        .type           _ZN2at6native38_GLOBAL__N__9a469cfd_6_RNN_cu_eca79a6d6kernel17gru_cell_backwardIffiLi1EEEvNS_4cuda6detail10TensorInfoIT_T1_EES9_S9_S9_S9_S8_S8_,@function
        .size           _ZN2at6native38_GLOBAL__N__9a469cfd_6_RNN_cu_eca79a6d6kernel17gru_cell_backwardIffiLi1EEEvNS_4cuda6detail10TensorInfoIT_T1_EES9_S9_S9_S9_S8_S8_,(.L_x_1262 - _ZN2at6native38_GLOBAL__N__9a469cfd_6_RNN_cu_eca79a6d6kernel17gru_cell_backwardIffiLi1EEEvNS_4cuda6detail10TensorInfoIT_T1_EES9_S9_S9_S9_S8_S8_)
        .other          _ZN2at6native38_GLOBAL__N__9a469cfd_6_RNN_cu_eca79a6d6kernel17gru_cell_backwardIffiLi1EEEvNS_4cuda6detail10TensorInfoIT_T1_EES9_S9_S9_S9_S8_S8_,@"STO_CUDA_ENTRY STV_DEFAULT"
_ZN2at6native38_GLOBAL__N__9a469cfd_6_RNN_cu_eca79a6d6kernel17gru_cell_backwardIffiLi1EEEvNS_4cuda6detail10TensorInfoIT_T1_EES9_S9_S9_S9_S8_S8_:
        /* <DEDUP_REMOVED lines=9> */
[----:B------:R-:W-:Y:S01]  /*0090*/  HFMA2.MMA R2, -RZ, RZ, 0, 0 ;  /* 0x00000000ff027435 */ /* 0x000fe200000001ff */
[----:B------:R-:W-:Y:S01]  /*00a0*/  ULDC UR9, c[0x0][0x354] ;  /* 0x0000d50000097ab9 */ /* 0x000fe20000000800 */
[----:B------:R-:W-:Y:S01]  /*00b0*/  ULDC UR10, c[0x0][0x5dc] ;  /* 0x00017700000a7ab9 */ /* 0x000fe20000000800 */
[----:B------:R-:W-:Y:S01]  /*00c0*/  ULDC UR5, c[0x0][0xc] ;  /* 0x0000030000057ab9 */ /* 0x000fe20000000800 */
[----:B------:R-:W-:Y:S01]  /*00d0*/  ULDC UR8, c[0x0][0x27c] ;  /* 0x00009f0000087ab9 */ /* 0x000fe20000000800 */
[----:B------:R-:W-:Y:S01]  /*00e0*/  UIMAD UR4, UR4, UR5, URZ ;  /* 0x00000005040472a4 */ /* 0x000fe2000f8e023f */
[----:B------:R-:W-:Y:S01]  /*00f0*/  ULDC.64 UR6, c[0x0][0x208] ;  /* 0x0000820000067ab9 */ /* 0x000fe20000000a00 */
[----:B------:R-:W-:Y:S01]  /*0100*/  ULDC UR11, c[0x0][0x5dc] ;  /* 0x00017700000b7ab9 */ /* 0x000fe20000000800 */
[----:B------:R-:W-:Y:S01]  /*0110*/  ULDC UR12, c[0x0][0x27c] ;  /* 0x00009f00000c7ab9 */ /* 0x000fe20000000800 */
[----:B------:R-:W-:Y:S01]  /*0120*/  ULDC UR13, c[0x0][0x354] ;  /* 0x0000d500000d7ab9 */ /* 0x000fe20000000800 */
[----:B------:R-:W-:Y:S01]  /*0130*/  ULDC UR14, c[0x0][0x64c] ;  /* 0x00019300000e7ab9 */ /* 0x000fe20000000800 */
[----:B------:R-:W-:Y:S01]  /*0140*/  ULDC UR5, c[0x0][0x42c] ;  /* 0x00010b0000057ab9 */ /* 0x000fe20000000800 */
[-C--:B0-----:R-:W-:Y:S01]  /*0150*/  IABS R0, R10.reuse ;  /* 0x0000000a00007213 */ /* 0x081fe20000000000 */
[C---:B------:R-:W-:Y:S01]  /*0160*/  IMAD R6, R10.reuse, UR9, RZ ;  /* 0x000000090a067c24 */ /* 0x040fe2000f8e02ff */
[C---:B------:R-:W-:Y:S01]  /*0170*/  ISETP.NE.AND P0, PT, R10.reuse, RZ, PT ;  /* 0x000000ff0a00720c */ /* 0x040fe20003f05270 */
[C---:B------:R-:W-:Y:S01]  /*0180*/  IMAD R7, R10.reuse, UR10, RZ ;  /* 0x0000000a0a077c24 */ /* 0x040fe2000f8e02ff */
[----:B------:R-:W0:Y:S01]  /*0190*/  I2F.RP R4, R0 ;  /* 0x0000000000047306 */ /* 0x000e220000209400 */
[----:B------:R-:W-:-:S07]  /*01a0*/  LEA R8, R10, R10, 0x2 ;  /* 0x0000000a0a087211 */ /* 0x000fce00078e10ff */
[----:B0-----:R-:W0:Y:S02]  /*01b0*/  MUFU.RCP R4, R4 ;  /* 0x0000000400047308 */ /* 0x001e240000001000 */
[----:B0-----:R-:W-:Y:S02]  /*01c0*/  IADD3 R3, R4, 0xffffffe, RZ ;  /* 0x0ffffffe04037810 */ /* 0x001fe40007ffe0ff */
[----:B------:R-:W-:-:S04]  /*01d0*/  LEA R4, R10, R10, 0x1 ;  /* 0x0000000a0a047211 */ /* 0x000fc800078e08ff */
[----:B------:R-:W0:Y:S02]  /*01e0*/  F2I.FTZ.U32.TRUNC.NTZ R3, R3 ;  /* 0x0000000300037305 */ /* 0x000e24000021f000 */
[----:B0-----:R-:W-:-:S05]  /*01f0*/  IADD3 R5, RZ, -R3, RZ ;  /* 0x80000003ff057210 */ /* 0x001fca0007ffe0ff */
[----:B------:R-:W-:-:S04]  /*0200*/  IMAD R5, R5, R0, RZ ;  /* 0x0000000005057224 */ /* 0x000fc800078e02ff */
[----:B------:R-:W-:Y:S01]  /*0210*/  IMAD.HI.U32 R2, R3, R5, R2 ;  /* 0x0000000503027227 */ /* 0x000fe200078e0002 */
[----:B------:R-:W-:-:S03]  /*0220*/  LOP3.LUT R3, RZ, R10, RZ, 0x33, !PT ;  /* 0x0000000aff037212 */ /* 0x000fc600078e33ff */
[----:B------:R-:W-:Y:S01]  /*0230*/  IMAD R5, R10, UR8, RZ ;  /* 0x000000080a057c24 */ /* 0x000fe2000f8e02ff */
[----:B------:R-:W-:-:S06]  /*0240*/  ULDC UR8, c[0x0][0x504] ;  /* 0x0001410000087ab9 */ /* 0x000fcc0000000800 */
.L_x_176:
[----:B------:R-:W0:Y:S01]  /*0250*/  LDC R14, c[0x0][0x648] ;  /* 0x00019200ff0e7b82 */ /* 0x000e220000000800 */
[----:B------:R-:W-:-:S05]  /*0260*/  IABS R11, R9 ;  /* 0x00000009000b7213 */ /* 0x000fca0000000000 */
[----:B------:R-:W-:Y:S02]  /*0270*/  IMAD.HI.U32 R10, R2, R11, RZ ;  /* 0x0000000b020a7227 */ /* 0x000fe400078e00ff */
[----:B------:R-:W1:Y:S03]  /*0280*/  LDC.64 R20, c[0x0][0x3c0] ;  /* 0x0000f000ff147b82 */ /* 0x000e660000000a00 */
[----:B------:R-:W-:-:S05]  /*0290*/  IADD3 R12, -R10, RZ, RZ ;  /* 0x000000ff0a0c7210 */ /* 0x000fca0007ffe1ff */
[----:B------:R-:W2:Y:S01]  /*02a0*/  LDC.64 R24, c[0x0][0x210] ;  /* 0x00008400ff187b82 */ /* 0x000ea20000000a00 */
[----:B0-----:R-:W-:-:S05]  /*02b0*/  IABS R16, R14 ;  /* 0x0000000e00107213 */ /* 0x001fca0000000000 */
[----:B------:R-:W-:-:S05]  /*02c0*/  IMAD R11, R16, R12, R11 ;  /* 0x0000000c100b7224 */ /* 0x000fca00078e020b */
[----:B------:R-:W-:-:S13]  /*02d0*/  ISETP.GT.U32.AND P2, PT, R0, R11, PT ;  /* 0x0000000b0000720c */ /* 0x000fda0003f44070 */
[----:B------:R-:W-:Y:S02]  /*02e0*/  @!P2 IADD3 R11, R11, -R16, RZ ;  /* 0x800000100b0ba210 */ /* 0x000fe40007ffe0ff */
[----:B------:R-:W-:Y:S01]  /*02f0*/  @!P2 IADD3 R10, R10, 0x1, RZ ;  /* 0x000000010a0aa810 */ /* 0x000fe20007ffe0ff */
[----:B------:R-:W0:Y:S01]  /*0300*/  LDC.64 R16, c[0x0][0x570] ;  /* 0x00015c00ff107b82 */ /* 0x000e220000000a00 */
[----:B------:R-:W-:Y:S02]  /*0310*/  ISETP.GE.U32.AND P1, PT, R11, R0, PT ;  /* 0x000000000b00720c */ /* 0x000fe40003f26070 */
[----:B------:R-:W-:-:S04]  /*0320*/  LOP3.LUT R11, R9, R14, RZ, 0x3c, !PT ;  /* 0x0000000e090b7212 */ /* 0x000fc800078e3cff */
[----:B------:R-:W-:-:S07]  /*0330*/  ISETP.GE.AND P3, PT, R11, RZ, PT ;  /* 0x000000ff0b00720c */ /* 0x000fce0003f66270 */
[----:B------:R-:W-:-:S06]  /*0340*/  @P1 IADD3 R10, R10, 0x1, RZ ;  /* 0x000000010a0a1810 */ /* 0x000fcc0007ffe0ff */
[----:B------:R-:W-:-:S04]  /*0350*/  @!P3 IADD3 R10, -R10, RZ, RZ ;  /* 0x000000ff0a0ab210 */ /* 0x000fc80007ffe1ff */
[----:B------:R-:W-:-:S04]  /*0360*/  SEL R27, R3, R10, !P0 ;  /* 0x0000000a031b7207 */ /* 0x000fc80004000000 */
[----:B------:R-:W-:-:S05]  /*0370*/  IADD3 R26, -R27, RZ, RZ ;  /* 0x000000ff1b1a7210 */ /* 0x000fca0007ffe1ff */
[----:B------:R-:W-:Y:S02]  /*0380*/  IMAD R26, R14, R26, R9 ;  /* 0x0000001a0e1a7224 */ /* 0x000fe400078e0209 */
[----:B------:R-:W3:Y:S02]  /*0390*/  LDC.64 R14, c[0x0][0x2e8] ;  /* 0x0000ba00ff0e7b82 */ /* 0x000ee40000000a00 */
[----:B------:R-:W-:-:S04]  /*03a0*/  IMAD R10, R8, R27, R26 ;  /* 0x0000001b080a7224 */ /* 0x000fc800078e021a */
[----:B------:R-:W-:-:S04]  /*03b0*/  IMAD R11, R10, UR11, RZ ;  /* 0x0000000b0a0b7c24 */ /* 0x000fc8000f8e02ff */
[----:B0-----:R-:W-:-:S04]  /*03c0*/  IMAD.WIDE R16, R11, 0x4, R16 ;  /* 0x000000040b107825 */ /* 0x001fc800078e0210 */
[----:B------:R-:W-:Y:S01]  /*03d0*/  IMAD R11, R9, UR5, RZ ;  /* 0x00000005090b7c24 */ /* 0x000fe2000f8e02ff */
[----:B------:R0:W4:Y:S01]  /*03e0*/  LDG.E R10, desc[UR6][R16.64] ;  /* 0x00000006100a7981 */ /* 0x000122000c1e1900 */
[----:B------:R-:W-:-:S04]  /*03f0*/  IMAD.WIDE R28, R7, 0x4, R16 ;  /* 0x00000004071c7825 */ /* 0x000fc800078e0210 */
[----:B-1----:R-:W-:Y:S02]  /*0400*/  IMAD.WIDE R20, R11, 0x4, R20 ;  /* 0x000000040b147825 */ /* 0x002fe400078e0214 */
[----:B------:R-:W5:Y:S02]  /*0410*/  LDG.E R11, desc[UR6][R28.64] ;  /* 0x000000061c0b7981 */ /* 0x000f64000c1e1900 */
[C---:B------:R-:W-:Y:S02]  /*0420*/  IMAD.WIDE R22, R7.reuse, 0x4, R28 ;  /* 0x0000000407167825 */ /* 0x040fe400078e021c */
[----:B------:R-:W3:Y:S02]  /*0430*/  LDG.E R20, desc[UR6][R20.64] ;  /* 0x0000000614147981 */ /* 0x000ee4000c1e1900 */
[C---:B------:R-:W-:Y:S02]  /*0440*/  IMAD.WIDE R18, R7.reuse, 0x4, R22 ;  /* 0x0000000407127825 */ /* 0x040fe400078e0216 */
[----:B------:R-:W4:Y:S02]  /*0450*/  LDG.E R22, desc[UR6][R22.64] ;  /* 0x0000000616167981 */ /* 0x000f24000c1e1900 */
[----:B------:R-:W-:-:S02]  /*0460*/  IMAD.WIDE R12, R7, 0x4, R18 ;  /* 0x00000004070c7825 */ /* 0x000fc400078e0212 */
[----:B------:R-:W4:Y:S04]  /*0470*/  LDG.E R19, desc[UR6][R18.64] ;  /* 0x0000000612137981 */ /* 0x000f28000c1e1900 */
[----:B------:R5:W4:Y:S01]  /*0480*/  LDG.E R12, desc[UR6][R12.64] ;  /* 0x000000060c0c7981 */ /* 0x000b22000c1e1900 */
[----:B------:R-:W-:-:S04]  /*0490*/  IMAD R26, R4, R27, R26 ;  /* 0x0000001b041a7224 */ /* 0x000fc800078e021a */
[----:B0-----:R-:W-:-:S04]  /*04a0*/  IMAD R17, R26, UR12, RZ ;  /* 0x0000000c1a117c24 */ /* 0x001fc8000f8e02ff */
[----:B--2---:R-:W-:-:S04]  /*04b0*/  IMAD.WIDE R24, R17, 0x4, R24 ;  /* 0x0000000411187825 */ /* 0x004fc800078e0218 */
[----:B-----5:R-:W-:-:S04]  /*04c0*/  FADD.FTZ R13, -R11, 1 ;  /* 0x3f8000000b0d7421 */ /* 0x020fc80000010100 */
[----:B---3--:R-:W-:Y:S01]  /*04d0*/  FMUL.FTZ R28, R20, R13 ;  /* 0x0000000d141c7220 */ /* 0x008fe20000410000 */
[----:B----4-:R-:W-:-:S04]  /*04e0*/  FFMA.FTZ R29, -R22, R22, 1 ;  /* 0x3f800000161d7423 */ /* 0x010fc80000010116 */
[----:B------:R-:W-:Y:S01]  /*04f0*/  FMUL.FTZ R21, R28, R29 ;  /* 0x0000001d1c157220 */ /* 0x000fe20000410000 */
[----:B------:R-:W-:Y:S01]  /*0500*/  FADD.FTZ R23, R19, -R22 ;  /* 0x8000001613177221 */ /* 0x000fe20000010000 */
[----:B------:R-:W-:Y:S01]  /*0510*/  FADD.FTZ R27, -R10, 1 ;  /* 0x3f8000000a1b7421 */ /* 0x000fe20000010100 */
[----:B------:R-:W0:Y:S01]  /*0520*/  LDC.64 R18, c[0x0][0x498] ;  /* 0x00012600ff127b82 */ /* 0x000e220000000a00 */
[----:B------:R-:W-:-:S04]  /*0530*/  FMUL.FTZ R12, R21, R12 ;  /* 0x0000000c150c7220 */ /* 0x000fc80000410000 */
[----:B------:R-:W-:Y:S01]  /*0540*/  FMUL.FTZ R27, R12, R27 ;  /* 0x0000001b0c1b7220 */ /* 0x000fe20000410000 */
[----:B------:R-:W-:Y:S01]  /*0550*/  FMUL.FTZ R12, R23, R20 ;  /* 0x00000014170c7220 */ /* 0x000fe20000410000 */
[----:B------:R-:W-:-:S03]  /*0560*/  IMAD R23, R26, UR13, RZ ;  /* 0x0000000d1a177c24 */ /* 0x000fc6000f8e02ff */
[----:B------:R-:W-:Y:S01]  /*0570*/  FMUL.FTZ R12, R12, R13 ;  /* 0x0000000d0c0c7220 */ /* 0x000fe20000410000 */
[----:B------:R-:W-:-:S04]  /*0580*/  IMAD.WIDE R14, R23, 0x4, R14 ;  /* 0x00000004170e7825 */ /* 0x000fc800078e020e */
[----:B------:R-:W-:-:S04]  /*0590*/  IMAD.WIDE R22, R5, 0x4, R24 ;  /* 0x0000000405167825 */ /* 0x000fc800078e0218 */
[----:B------:R-:W-:Y:S01]  /*05a0*/  FMUL.FTZ R29, R11, R12 ;  /* 0x0000000c0b1d7220 */ /* 0x000fe20000410000 */
[----:B------:R-:W-:Y:S01]  /*05b0*/  FMUL.FTZ R27, R10, R27 ;  /* 0x0000001b0a1b7220 */ /* 0x000fe20000410000 */
[----:B------:R-:W-:-:S04]  /*05c0*/  IMAD.WIDE R12, R6, 0x4, R14 ;  /* 0x00000004060c7825 */ /* 0x000fc800078e020e */
[----:B------:R-:W-:Y:S01]  /*05d0*/  FMUL.FTZ R20, R20, R11 ;  /* 0x0000000b14147220 */ /* 0x000fe20000410000 */
[----:B------:R-:W-:Y:S01]  /*05e0*/  FMUL.FTZ R28, R21, R10 ;  /* 0x0000000a151c7220 */ /* 0x000fe20000410000 */
[----:B------:R-:W-:Y:S02]  /*05f0*/  IMAD R26, R9, UR8, RZ ;  /* 0x00000008091a7c24 */ /* 0x000fe4000f8e02ff */
[----:B------:R-:W-:Y:S01]  /*0600*/  IMAD.WIDE R16, R5, 0x4, R22 ;  /* 0x0000000405107825 */ /* 0x000fe200078e0216 */
[----:B------:R1:W-:Y:S03]  /*0610*/  STG.E desc[UR6][R24.64], R27 ;  /* 0x0000001b18007986 */ /* 0x0003e6000c101906 */
[----:B------:R-:W-:Y:S01]  /*0620*/  IMAD.WIDE R10, R6, 0x4, R12 ;  /* 0x00000004060a7825 */ /* 0x000fe200078e020c */
[----:B------:R1:W-:Y:S03]  /*0630*/  STG.E desc[UR6][R22.64], R29 ;  /* 0x0000001d16007986 */ /* 0x0003e6000c101906 */
[----:B0-----:R-:W-:Y:S01]  /*0640*/  IMAD.WIDE R18, R26, 0x4, R18 ;  /* 0x000000041a127825 */ /* 0x001fe200078e0212 */
[----:B------:R1:W-:Y:S04]  /*0650*/  STG.E desc[UR6][R16.64], R21 ;  /* 0x0000001510007986 */ /* 0x0003e8000c101906 */
[----:B------:R1:W-:Y:S01]  /*0660*/  STG.E desc[UR6][R14.64], R27 ;  /* 0x0000001b0e007986 */ /* 0x0003e2000c101906 */
[----:B------:R-:W-:-:S03]  /*0670*/  IADD3 R9, R9, UR4, RZ ;  /* 0x0000000409097c10 */ /* 0x000fc6000fffe0ff */
[----:B------:R1:W-:Y:S04]  /*0680*/  STG.E desc[UR6][R12.64], R29 ;  /* 0x0000001d0c007986 */ /* 0x0003e8000c101906 */
[----:B------:R1:W-:Y:S04]  /*0690*/  STG.E desc[UR6][R10.64], R28 ;  /* 0x0000001c0a007986 */ /* 0x0003e8000c101906 */
[----:B------:R1:W-:Y:S01]  /*06a0*/  STG.E desc[UR6][R18.64], R20 ;  /* 0x0000001412007986 */ /* 0x0003e2000c101906 */
[----:B------:R-:W-:-:S13]  /*06b0*/  ISETP.GE.AND P1, PT, R9, UR14, PT ;  /* 0x0000000e09007c0c */ /* 0x000fda000bf26270 */
[----:B-1----:R-:W-:Y:S05]  /*06c0*/  @!P1 BRA `(.L_x_176) ;  /* 0xfffffff800e09947 */ /* 0x002fea000383ffff */
[----:B------:R-:W-:Y:S05]  /*06d0*/  EXIT ;  /* 0x000000000000794d */ /* 0x000fea0003800000 */
.L_x_177:
        /* <DEDUP_REMOVED lines=10> */
.L_x_1262:


//--------------------- .text._ZN2at6native38_GLOBAL__N__9a469cfd_6_RNN_cu_eca79a6d6kernel17gru_cell_backwardIddlLi2EEEvNS_4cuda6detail10TensorInfoIT_T1_EES9_S9_S9_S9_S8_S8_ --------------------------
	.section	.text._ZN2at6native38_GLOBAL__N__9a469cfd_6_RNN_cu_eca79a6d6kernel17gru_cell_backwardIddlLi2EEEvNS_4cuda6detail10TensorInfoIT_T1_EES9_S9_S9_S9_S8_S8_,"ax",@progbits
	.align	128
.text._ZN2at6native38_GLOBAL__N__9a469cfd_6_RNN_cu_eca79a6d6kernel17gru_cell_backwardIddlLi2EEEvNS_4cuda6detail10TensorInfoIT_T1_EES9_S9_S9_S9_S8_S8_:
        .type           _ZN2at6native38_GLOBAL__N__9a469cfd_6_RNN_cu_eca79a6d6kernel17gru_cell_backwardIddlLi2EEEvNS_4cuda6detail10TensorInfoIT_T1_EES9_S9_S9_S9_S8_S8_,@function
        .size           _ZN2at6native38_GLOBAL__N__9a469cfd_6_RNN_cu_eca79a6d6kernel17gru_cell_backwardIddlLi2EEEvNS_4cuda6detail10TensorInfoIT_T1_EES9_S9_S9_S9_S8_S8_,(.L_x_1263 - _ZN2at6native38_GLOBAL__N__9a469cfd_6_RNN_cu_eca79a6d6kernel17gru_cell_backwardIddlLi2EEEvNS_4cuda6detail10TensorInfoIT_T1_EES9_S9_S9_S9_S8_S8_)
        .other          _ZN2at6native38_GLOBAL__N__9a469cfd_6_RNN_cu_eca79a6d6kernel17gru_cell_backwardIddlLi2EEEvNS_4cuda6detail10TensorInfoIT_T1_EES9_S9_S9_S9_S8_S8_,@"STO_CUDA_ENTRY STV_DEFAULT"
_ZN2at6native38_GLOBAL__N__9a469cfd_6_RNN_cu_eca79a6d6kernel17gru_cell_backwardIddlLi2EEEvNS_4cuda6detail10TensorInfoIT_T1_EES9_S9_S9_S9_S8_S8_:
        /* <DEDUP_REMOVED lines=45> */
.L_x_221:
        /* <DEDUP_REMOVED lines=11> */
[----:B------:R-:W-:Y:S05]  /*0380*/  CALL.REL.NOINC `($__internal_7_$__cuda_sm20_div_s64) ;  /* 0x0000003400707944 */ /* 0x000fea0003c00000 */
        /* <DEDUP_REMOVED lines=8> */
[C---:B------:R-:W-:Y:S01]  /*0410*/  LOP3.LUT R4, R5.reuse, R4, RZ, 0x3c, !PT ;  /* 0x0000000405047212 */ /* 0x040fe200078e3cff */
[----:B------:R-:W-:Y:S02]  /*0420*/  IMAD R8, R8, R9, RZ ;  /* 0x0000000908087224 */ /* 0x000fe400078e02ff */
[----:B------:R-:W-:Y:S01]  /*0430*/  IMAD.MOV.U32 R19, RZ, RZ, R6 ;  /* 0x000000ffff137224 */ /* 0x000fe200078e0006 */
[----:B------:R-:W-:Y:S01]  /*0440*/  LOP3.LUT R5, R5, R4, RZ, 0x3c, !PT ;  /* 0x0000000405057212 */ /* 0x000fe200078e3cff */
[----:B------:R-:W-:-:S04]  /*0450*/  IMAD R11, R11, R3, R8 ;  /* 0x000000030b0b7224 */ /* 0x000fc800078e0208 */
[----:B------:R-:W-:Y:S01]  /*0460*/  IMAD.IADD R18, R7, 0x1, R11 ;  /* 0x0000000107127824 */ /* 0x000fe200078e020b */
[----:B------:R-:W-:Y:S06]  /*0470*/  BRA `(.L_x_181) ;  /* 0x00000000005c7947 */ /* 0x000fec0003800000 */
.L_x_180:
        /* <DEDUP_REMOVED lines=23> */
.L_x_181:
[----:B------:R-:W-:Y:S05]  /*05f0*/  BSYNC B1 ;  /* 0x0000000000017941 */ /* 0x000fea0003800000 */
.L_x_179:
[-C--:B------:R-:W-:Y:S01]  /*0600*/  IMAD R5, R5, R9.reuse, RZ ;  /* 0x0000000905057224 */ /* 0x080fe200078e02ff */
[----:B------:R-:W-:Y:S01]  /*0610*/  BSSY B1, `(.L_x_182) ;  /* 0x000003a000017945 */ /* 0x000fe20003800000 */
[----:B------:R-:W-:-:S04]  /*0620*/  IMAD.WIDE.U32 R8, R4, R9, RZ ;  /* 0x0000000904087225 */ /* 0x000fc800078e00ff */
[----:B------:R-:W-:Y:S01]  /*0630*/  IMAD R5, R4, R3, R5 ;  /* 0x0000000304057224 */ /* 0x000fe200078e0205 */
[----:B------:R-:W-:Y:S01]  /*0640*/  MOV R4, R19 ;  /* 0x0000001300047202 */ /* 0x000fe20000000f00 */
[----:B------:R-:W-:Y:S02]  /*0650*/  IMAD.U32 R3, RZ, RZ, UR6 ;  /* 0x00000006ff037e24 */ /* 0x000fe4000f8e00ff */
[----:B------:R-:W-:Y:S02]  /*0660*/  IMAD.IADD R29, R9, 0x1, R5 ;  /* 0x00000001091d7824 */ /* 0x000fe400078e0205 */
[----:B------:R-:W-:Y:S02]  /*0670*/  IMAD.MOV.U32 R5, RZ, RZ, R18 ;  /* 0x000000ffff057224 */ /* 0x000fe400078e0012 */
[----:B------:R-:W-:-:S04]  /*0680*/  IMAD.WIDE.U32 R14, R8, 0x5, R4 ;  /* 0x00000005080e7825 */ /* 0x000fc800078e0004 */
[----:B------:R-:W-:-:S05]  /*0690*/  IMAD R5, R29, 0x5, RZ ;  /* 0x000000051d057824 */ /* 0x000fca00078e02ff */
[----:B------:R-:W-:-:S04]  /*06a0*/  IADD3 R16, R15, R5, RZ ;  /* 0x000000050f107210 */ /* 0x000fc80007ffe0ff */
        /* <DEDUP_REMOVED lines=19> */
[----:B------:R-:W-:Y:S02]  /*07e0*/  IMAD R12, R7, R6, RZ ;  /* 0x00000006070c7224 */ /* 0x000fe400078e02ff */
[----:B------:R-:W-:Y:S01]  /*07f0*/  IMAD.MOV.U32 R7, RZ, RZ, R10 ;  /* 0x000000ffff077224 */ /* 0x000fe200078e000a */
[----:B------:R-:W-:Y:S01]  /*0800*/  LOP3.LUT R5, R5, R4, RZ, 0x3c, !PT ;  /* 0x0000000405057212 */ /* 0x000fe200078e3cff */
[----:B------:R-:W-:-:S04]  /*0810*/  IMAD R13, R13, R3, R12 ;  /* 0x000000030d0d7224 */ /* 0x000fc800078e020c */
[----:B------:R-:W-:Y:S01]  /*0820*/  IMAD.IADD R10, R11, 0x1, R13 ;  /* 0x000000010b0a7824 */ /* 0x000fe200078e020d */
[----:B------:R-:W-:Y:S06]  /*0830*/  BRA `(.L_x_184) ;  /* 0x00000000005c7947 */ /* 0x000fec0003800000 */
.L_x_183:
        /* <DEDUP_REMOVED lines=8> */
[----:B------:R-:W-:Y:S01]  /*08c0*/  IADD3 R11, -R10, RZ, RZ ;  /* 0x000000ff0a0b7210 */ /* 0x000fe20007ffe1ff */
[----:B------:R-:W-:-:S04]  /*08d0*/  IMAD.MOV.U32 R10, RZ, RZ, RZ ;  /* 0x000000ffff0a7224 */ /* 0x000fc800078e00ff */
[----:B------:R-:W-:-:S06]  /*08e0*/  IMAD.HI.U32 R5, R5, R11, R4 ;  /* 0x0000000b05057227 */ /* 0x000fcc00078e0004 */
[----:B------:R-:W-:-:S05]  /*08f0*/  IMAD.HI.U32 R4, R5, R14, RZ ;  /* 0x0000000e05047227 */ /* 0x000fca00078e00ff */
[----:B------:R-:W-:-:S05]  /*0900*/  IADD3 R5, -R4, RZ, RZ ;  /* 0x000000ff04057210 */ /* 0x000fca0007ffe1ff */
[----:B------:R-:W-:-:S05]  /*0910*/  IMAD R5, R6, R5, R14 ;  /* 0x0000000506057224 */ /* 0x000fca00078e020e */
[----:B------:R-:W-:-:S13]  /*0920*/  ISETP.GE.U32.AND P0, PT, R5, R6, PT ;  /* 0x000000060500720c */ /* 0x000fda0003f06070 */
[----:B------:R-:W-:Y:S01]  /*0930*/  @P0 IMAD.IADD R5, R5, 0x1, -R6 ;  /* 0x0000000105050824 */ /* 0x000fe200078e0a06 */
[----:B------:R-:W-:-:S04]  /*0940*/  @P0 IADD3 R4, R4, 0x1, RZ ;  /* 0x0000000104040810 */ /* 0x000fc80007ffe0ff */
[----:B------:R-:W-:Y:S01]  /*0950*/  ISETP.GE.U32.AND P1, PT, R5, R6, PT ;  /* 0x000000060500720c */ /* 0x000fe20003f26070 */
[----:B------:R-:W-:-:S12]  /*0960*/  HFMA2.MMA R5, -RZ, RZ, 0, 0 ;  /* 0x00000000ff057435 */ /* 0x000fd800000001ff */
[----:B------:R-:W-:Y:S01]  /*0970*/  @P1 VIADD R4, R4, 0x1 ;  /* 0x0000000104041836 */ /* 0x000fe20000000000 */
[----:B------:R-:W-:-:S04]  /*0980*/  @!P2 LOP3.LUT R4, RZ, R6, RZ, 0x33, !PT ;  /* 0x00000006ff04a212 */ /* 0x000fc800078e33ff */
[----:B------:R-:W-:-:S05]  /*0990*/  IADD3 R7, -R4, RZ, RZ ;  /* 0x000000ff04077210 */ /* 0x000fca0007ffe1ff */
[----:B------:R-:W-:-:S07]  /*09a0*/  IMAD R7, R6, R7, R14 ;  /* 0x0000000706077224 */ /* 0x000fce00078e020e */
.L_x_184:
[----:B------:R-:W-:Y:S05]  /*09b0*/  BSYNC B1 ;  /* 0x0000000000017941 */ /* 0x000fea0003800000 */
.L_x_182:
        /* <DEDUP_REMOVED lines=9> */
[----:B------:R-:W-:-:S06]  /*0a50*/  LEA.HI.X R27, R4, UR21, R5, 0x3, P0 ;  /* 0x00000015041b7c11 */ /* 0x000fcc00080f1c05 */
[----:B------:R-:W5:Y:S01]  /*0a60*/  LDG.E.64 R26, desc[UR60][R26.64] ;  /* 0x0000003c1a1a7981 */ /* 0x000f62000c1e1b00 */
[----:B------:R-:W-:Y:S01]  /*0a70*/  IADD3 R14, P0, R14, UR12, RZ ;  /* 0x0000000c0e0e7c10 */ /* 0x000fe2000ff1e0ff */
[----:B------:R-:W-:Y:S03]  /*0a80*/  BSSY B1, `(.L_x_185) ;  /* 0x000002f000017945 */ /* 0x000fe60003800000 */
[----:B------:R-:W-:-:S04]  /*0a90*/  IADD3.X R15, R16, UR13, RZ, P0, !PT ;  /* 0x0000000d100f7c10 */ /* 0x000fc800087fe4ff */
        /* <DEDUP_REMOVED lines=9> */
[----:B-----5:R-:W-:Y:S05]  /*0b30*/  CALL.REL.NOINC `($__internal_7_$__cuda_sm20_div_s64) ;  /* 0x0000002c00847944 */ /* 0x020fea0003c00000 */
        /* <DEDUP_REMOVED lines=13> */
.L_x_186:
[----:B------:R-:W0:Y:S01]  /*0c10*/  I2F.U32.RP R7, R6 ;  /* 0x0000000600077306 */ /* 0x000e220000209000 */
[----:B------:R-:W-:Y:S01]  /*0c20*/  HFMA2.MMA R4, -RZ, RZ, 0, 0 ;  /* 0x00000000ff047435 */ /* 0x000fe200000001ff */
[----:B------:R-:W-:-:S06]  /*0c30*/  ISETP.NE.U32.AND P2, PT, R6, RZ, PT ;  /* 0x000000ff0600720c */ /* 0x000fcc0003f45070 */
[----:B0-----:R-:W0:Y:S02]  /*0c40*/  MUFU.RCP R7, R7 ;  /* 0x0000000700077308 */ /* 0x001e240000001000 */
[----:B0-----:R-:W-:-:S06]  /*0c50*/  IADD3 R10, R7, 0xffffffe, RZ ;  /* 0x0ffffffe070a7810 */ /* 0x001fcc0007ffe0ff */
[----:B------:R0:W1:Y:S02]  /*0c60*/  F2I.FTZ.U32.TRUNC.NTZ R5, R10 ;  /* 0x0000000a00057305 */ /* 0x000064000021f000 */
[----:B0-----:R-:W-:Y:S01]  /*0c70*/  MOV R10, RZ ;  /* 0x000000ff000a7202 */ /* 0x001fe20000000f00 */
[----:B-1----:R-:W-:-:S04]  /*0c80*/  IMAD.MOV R11, RZ, RZ, -R5 ;  /* 0x000000ffff0b7224 */ /* 0x002fc800078e0a05 */
[----:B------:R-:W-:-:S04]  /*0c90*/  IMAD R11, R11, R6, RZ ;  /* 0x000000060b0b7224 */ /* 0x000fc800078e02ff */
[----:B------:R-:W-:-:S06]  /*0ca0*/  IMAD.HI.U32 R11, R5, R11, R4 ;  /* 0x0000000b050b7227 */ /* 0x000fcc00078e0004 */
[----:B------:R-:W-:-:S04]  /*0cb0*/  IMAD.HI.U32 R4, R11, R14, RZ ;  /* 0x0000000e0b047227 */ /* 0x000fc800078e00ff */
[----:B------:R-:W-:-:S04]  /*0cc0*/  IMAD.MOV R5, RZ, RZ, -R4 ;  /* 0x000000ffff057224 */ /* 0x000fc800078e0a04 */
[----:B------:R-:W-:-:S05]  /*0cd0*/  IMAD R5, R6, R5, R14 ;  /* 0x0000000506057224 */ /* 0x000fca00078e020e */
[----:B------:R-:W-:-:S13]  /*0ce0*/  ISETP.GE.U32.AND P0, PT, R5, R6, PT ;  /* 0x000000060500720c */ /* 0x000fda0003f06070 */
[----:B------:R-:W-:Y:S01]  /*0cf0*/  @P0 IADD3 R5, R5, -R6, RZ ;  /* 0x8000000605050210 */ /* 0x000fe20007ffe0ff */
[----:B------:R-:W-:-:S03]  /*0d00*/  @P0 VIADD R4, R4, 0x1 ;  /* 0x0000000104040836 */ /* 0x000fc60000000000 */
[----:B------:R-:W-:Y:S01]  /*0d10*/  ISETP.GE.U32.AND P1, PT, R5, R6, PT ;  /* 0x000000060500720c */ /* 0x000fe20003f26070 */
[----:B------:R-:W-:-:S12]  /*0d20*/  IMAD.MOV.U32 R5, RZ, RZ, RZ ;  /* 0x000000ffff057224 */ /* 0x000fd800078e00ff */
[----:B------:R-:W-:Y:S02]  /*0d30*/  @P1 IADD3 R4, R4, 0x1, RZ ;  /* 0x0000000104041810 */ /* 0x000fe40007ffe0ff */
[----:B------:R-:W-:-:S05]  /*0d40*/  @!P2 LOP3.LUT R4, RZ, R6, RZ, 0x33, !PT ;  /* 0x00000006ff04a212 */ /* 0x000fca00078e33ff */
[----:B------:R-:W-:-:S04]  /*0d50*/  IMAD.MOV R7, RZ, RZ, -R4 ;  /* 0x000000ffff077224 */ /* 0x000fc800078e0a04 */
[----:B------:R-:W-:-:S07]  /*0d60*/  IMAD R7, R6, R7, R14 ;  /* 0x0000000706077224 */ /* 0x000fce00078e020e */
.L_x_187:
[----:B------:R-:W-:Y:S05]  /*0d70*/  BSYNC B1 ;  /* 0x0000000000017941 */ /* 0x000fea0003800000 */
.L_x_185:
[----:B------:R-:W-:Y:S02]  /*0d80*/  IMAD R12, R10, UR16, RZ ;  /* 0x000000100a0c7c24 */ /* 0x000fe4000f8e02ff */
        /* <DEDUP_REMOVED lines=17> */
[----:B------:R-:W-:Y:S01]  /*0ea0*/  MOV R7, R14 ;  /* 0x0000000e00077202 */ /* 0x000fe20000000f00 */
[----:B------:R-:W-:Y:S01]  /*0eb0*/  IMAD.U32 R6, RZ, RZ, UR52 ;  /* 0x00000034ff067e24 */ /* 0x000fe2000f8e00ff */
[----:B------:R-:W-:Y:S01]  /*0ec0*/  MOV R5, UR53 ;  /* 0x0000003500057c02 */ /* 0x000fe20008000f00 */
[----:B------:R-:W-:Y:S01]  /*0ed0*/  IMAD.MOV.U32 R4, RZ, RZ, R15 ;  /* 0x000000ffff047224 */ /* 0x000fe200078e000f */
[----:B------:R-:W-:-:S07]  /*0ee0*/  MOV R3, 0xf00 ;  /* 0x00000f0000037802 */ /* 0x000fce0000000f00 */
[----:B-----5:R-:W-:Y:S05]  /*0ef0*/  CALL.REL.NOINC `($__internal_7_$__cuda_sm20_div_s64) ;  /* 0x0000002800947944 */ /* 0x020fea0003c00000 */
[----:B------:R-:W-:Y:S02]  /*0f00*/  IADD3 R7, P0, RZ, -R5, RZ ;  /* 0x80000005ff077210 */ /* 0x000fe40007f1e0ff */
[----:B------:R-:W-:Y:S02]  /*0f10*/  MOV R6, UR14 ;  /* 0x0000000e00067c02 */ /* 0x000fe40008000f00 */
[----:B------:R-:W-:Y:S01]  /*0f20*/  MOV R3, UR15 ;  /* 0x0000000f00037c02 */ /* 0x000fe20008000f00 */
[----:B------:R-:W-:Y:S01]  /*0f30*/  IMAD.X R11, RZ, RZ, ~R4, P0 ;  /* 0x000000ffff0b7224 */ /* 0x000fe200000e0e04 */
[----:B------:R-:W-:-:S03]  /*0f40*/  LOP3.LUT R5, R5, R4, RZ, 0x3c, !PT ;  /* 0x0000000405057212 */ /* 0x000fc600078e3cff */
[----:B------:R-:W-:Y:S01]  /*0f50*/  IMAD R12, R11, R6, RZ ;  /* 0x000000060b0c7224 */ /* 0x000fe200078e02ff */
[----:B------:R-:W-:Y:S01]  /*0f60*/  LOP3.LUT R4, R5, R4, RZ, 0x3c, !PT ;  /* 0x0000000405047212 */ /* 0x000fe200078e3cff */
[----:B------:R-:W-:-:S03]  /*0f70*/  IMAD.WIDE.U32 R10, R7, R6, R14 ;  /* 0x00000006070a7225 */ /* 0x000fc600078e000e */
[----:B------:R-:W-:Y:S01]  /*0f80*/  LOP3.LUT R5, R5, R4, RZ, 0x3c, !PT ;  /* 0x0000000405057212 */ /* 0x000fe200078e3cff */
[----:B------:R-:W-:Y:S02]  /*0f90*/  IMAD R13, R7, R3, R12 ;  /* 0x00000003070d7224 */ /* 0x000fe400078e020c */
[----:B------:R-:W-:-:S03]  /*0fa0*/  IMAD.MOV.U32 R7, RZ, RZ, R10 ;  /* 0x000000ffff077224 */ /* 0x000fc600078e000a */
[----:B------:R-:W-:Y:S01]  /*0fb0*/  IADD3 R10, R13, R11, RZ ;  /* 0x0000000b0d0a7210 */ /* 0x000fe20007ffe0ff */
[----:B------:R-:W-:Y:S06]  /*0fc0*/  BRA `(.L_x_190) ;  /* 0x0000000000587947 */ /* 0x000fec0003800000 */
.L_x_189:
[----:B------:R-:W0:Y:S01]  /*0fd0*/  I2F.U32.RP R7, R6 ;  /* 0x0000000600077306 */ /* 0x000e220000209000 */
[----:B------:R-:W-:Y:S01]  /*0fe0*/  IMAD.MOV.U32 R4, RZ, RZ, RZ ;  /* 0x000000ffff047224 */ /* 0x000fe200078e00ff */
[----:B------:R-:W-:-:S06]  /*0ff0*/  ISETP.NE.U32.AND P2, PT, R6, RZ, PT ;  /* 0x000000ff0600720c */ /* 0x000fcc0003f45070 */
[----:B0-----:R-:W0:Y:S02]  /*1000*/  MUFU.RCP R7, R7 ;  /* 0x0000000700077308 */ /* 0x001e240000001000 */
[----:B0-----:R-:W-:-:S06]  /*1010*/  VIADD R10, R7, 0xffffffe ;  /* 0x0ffffffe070a7836 */ /* 0x001fcc0000000000 */
        /* <DEDUP_REMOVED lines=17> */
.L_x_190:
[----:B------:R-:W-:Y:S05]  /*1130*/  BSYNC B1 ;  /* 0x0000000000017941 */ /* 0x000fea0003800000 */
.L_x_188:
        /* <DEDUP_REMOVED lines=10> */
[----:B------:R-:W2:Y:S01]  /*11e0*/  LDG.E.64 R10, desc[UR60][R10.64] ;  /* 0x0000003c0a0a7981 */ /* 0x000ea2000c1e1b00 */
[----:B------:R-:W-:Y:S01]  /*11f0*/  IADD3 R14, P0, R14, UR12, RZ ;  /* 0x0000000c0e0e7c10 */ /* 0x000fe2000ff1e0ff */
[----:B------:R-:W-:Y:S03]  /*1200*/  BSSY B1, `(.L_x_191) ;  /* 0x0000030000017945 */ /* 0x000fe60003800000 */
[----:B------:R-:W-:-:S04]  /*1210*/  IADD3.X R15, R15, UR13, RZ, P0, !PT ;  /* 0x0000000d0f0f7c10 */ /* 0x000fc800087fe4ff */
[----:B------:R-:W-:-:S04]  /*1220*/  LOP3.LUT R4, R15, R3, RZ, 0xfc, !PT ;  /* 0x000000030f047212 */ /* 0x000fc800078efcff */
[----:B------:R-:W-:Y:S01]  /*1230*/  ISETP.NE.U32.AND P0, PT, R4, RZ, PT ;  /* 0x000000ff0400720c */ /* 0x000fe20003f05070 */
[----:B--2---:R0:W-:-:S12]  /*1240*/  STL.64 [R1], R10 ;  /* 0x0000000a01007387 */ /* 0x0041d80000100a00 */
[----:B------:R-:W-:Y:S05]  /*1250*/  @!P0 BRA `(.L_x_192) ;  /* 0x0000000000508947 */ /* 0x000fea0003800000 */
[----:B------:R-:W-:Y:S01]  /*1260*/  ULDC.64 UR52, c[0x0][0x8a0] ;  /* 0x0002280000347ab9 */ /* 0x000fe20000000a00 */
[----:B------:R-:W-:Y:S01]  /*1270*/  IMAD.MOV.U32 R7, RZ, RZ, R14 ;  /* 0x000000ffff077224 */ /* 0x000fe200078e000e */
[----:B------:R-:W-:Y:S01]  /*1280*/  MOV R6, UR52 ;  /* 0x0000003400067c02 */ /* 0x000fe20008000f00 */
[----:B------:R-:W-:Y:S01]  /*1290*/  IMAD.U32 R5, RZ, RZ, UR53 ;  /* 0x00000035ff057e24 */ /* 0x000fe2000f8e00ff */
[----:B------:R-:W-:Y:S02]  /*12a0*/  MOV R4, R15 ;  /* 0x0000000f00047202 */ /* 0x000fe40000000f00 */
[----:B------:R-:W-:-:S07]  /*12b0*/  MOV R3, 0x12d0 ;  /* 0x000012d000037802 */ /* 0x000fce0000000f00 */
[----:B0----5:R-:W-:Y:S05]  /*12c0*/  CALL.REL.NOINC `($__internal_7_$__cuda_sm20_div_s64) ;  /* 0x0000002400a07944 */ /* 0x021fea0003c00000 */
        /* <DEDUP_REMOVED lines=13> */
.L_x_192:
[----:B------:R-:W1:Y:S01]  /*13a0*/  I2F.U32.RP R7, R6 ;  /* 0x0000000600077306 */ /* 0x000e620000209000 */
[----:B------:R-:W-:Y:S01]  /*13b0*/  HFMA2.MMA R4, -RZ, RZ, 0, 0 ;  /* 0x00000000ff047435 */ /* 0x000fe200000001ff */
[----:B------:R-:W-:-:S06]  /*13c0*/  ISETP.NE.U32.AND P2, PT, R6, RZ, PT ;  /* 0x000000ff0600720c */ /* 0x000fcc0003f45070 */
[----:B-1----:R-:W0:Y:S02]  /*13d0*/  MUFU.RCP R7, R7 ;  /* 0x0000000700077308 */ /* 0x002e240000001000 */
        /* <DEDUP_REMOVED lines=18> */
.L_x_193:
[----:B------:R-:W-:Y:S05]  /*1500*/  BSYNC B1 ;  /* 0x0000000000017941 */ /* 0x000fea0003800000 */
.L_x_191:
        /* <DEDUP_REMOVED lines=9> */
[----:B------:R-:W-:-:S05]  /*15a0*/  LEA.HI.X R11, R4, UR21, R5, 0x3, P0 ;  /* 0x00000015040b7c11 */ /* 0x000fca00080f1c05 */
[----:B------:R-:W2:Y:S01]  /*15b0*/  LDG.E.64 R4, desc[UR60][R10.64] ;  /* 0x0000003c0a047981 */ /* 0x000ea2000c1e1b00 */
[----:B------:R-:W-:Y:S01]  /*15c0*/  IADD3 R14, P0, R14, UR12, RZ ;  /* 0x0000000c0e0e7c10 */ /* 0x000fe2000ff1e0ff */
[----:B------:R-:W-:Y:S03]  /*15d0*/  BSSY B1, `(.L_x_194) ;  /* 0x000002d000017945 */ /* 0x000fe60003800000 */
[----:B------:R-:W-:-:S04]  /*15e0*/  IADD3.X R15, R15, UR13, RZ, P0, !PT ;  /* 0x0000000d0f0f7c10 */ /* 0x000fc800087fe4ff */
[----:B------:R-:W-:-:S04]  /*15f0*/  LOP3.LUT R3, R15, R3, RZ, 0xfc, !PT ;  /* 0x000000030f037212 */ /* 0x000fc800078efcff */
[----:B------:R-:W-:Y:S01]  /*1600*/  ISETP.NE.U32.AND P0, PT, R3, RZ, PT ;  /* 0x000000ff0300720c */ /* 0x000fe20003f05070 */
[----:B--2---:R0:W-:-:S12]  /*1610*/  STL.64 [R1+0x8], R4 ;  /* 0x0000080401007387 */ /* 0x0041d80000100a00 */
[----:B------:R-:W-:Y:S05]  /*1620*/  @!P0 BRA `(.L_x_195) ;  /* 0x0000000000448947 */ /* 0x000fea0003800000 */
[----:B------:R-:W-:Y:S01]  /*1630*/  ULDC.64 UR52, c[0x0][0x8a0] ;  /* 0x0002280000347ab9 */ /* 0x000fe20000000a00 */
[----:B------:R-:W-:Y:S01]  /*1640*/  MOV R7, R14 ;  /* 0x0000000e00077202 */ /* 0x000fe20000000f00 */
[----:B------:R-:W-:Y:S01]  /*1650*/  IMAD.U32 R6, RZ, RZ, UR52 ;  /* 0x00000034ff067e24 */ /* 0x000fe2000f8e00ff */
[----:B0-----:R-:W-:Y:S01]  /*1660*/  MOV R5, UR53 ;  /* 0x0000003500057c02 */ /* 0x001fe20008000f00 */
[----:B------:R-:W-:Y:S01]  /*1670*/  IMAD.MOV.U32 R4, RZ, RZ, R15 ;  /* 0x000000ffff047224 */ /* 0x000fe200078e000f */
[----:B------:R-:W-:-:S07]  /*1680*/  MOV R3, 0x16a0 ;  /* 0x000016a000037802 */ /* 0x000fce0000000f00 */
[----:B-----5:R-:W-:Y:S05]  /*1690*/  CALL.REL.NOINC `($__internal_7_$__cuda_sm20_div_s64) ;  /* 0x0000002000ac7944 */ /* 0x020fea0003c00000 */
[----:B------:R-:W-:Y:S02]  /*16a0*/  IADD3 R3, P0, RZ, -R5, RZ ;  /* 0x80000005ff037210 */ /* 0x000fe40007f1e0ff */
[-C--:B------:R-:W-:Y:S02]  /*16b0*/  LOP3.LUT R5, R5, R4.reuse, RZ, 0x3c, !PT ;  /* 0x0000000405057212 */ /* 0x080fe400078e3cff */
[-C--:B------:R-:W-:Y:S01]  /*16c0*/  IADD3.X R6, RZ, ~R4.reuse, RZ, P0, !PT ;  /* 0x80000004ff067210 */ /* 0x080fe200007fe4ff */
[----:B------:R-:W-:Y:S01]  /*16d0*/  IMAD.WIDE.U32 R14, R3, UR14, R14 ;  /* 0x0000000e030e7c25 */ /* 0x000fe2000f8e000e */
[----:B------:R-:W-:-:S03]  /*16e0*/  LOP3.LUT R4, R5, R4, RZ, 0x3c, !PT ;  /* 0x0000000405047212 */ /* 0x000fc600078e3cff */
[----:B------:R-:W-:Y:S01]  /*16f0*/  IMAD R6, R6, UR14, RZ ;  /* 0x0000000e06067c24 */ /* 0x000fe2000f8e02ff */
[----:B------:R-:W-:-:S03]  /*1700*/  LOP3.LUT R5, R5, R4, RZ, 0x3c, !PT ;  /* 0x0000000405057212 */ /* 0x000fc600078e3cff */
[----:B------:R-:W-:-:S04]  /*1710*/  IMAD R3, R3, UR15, R6 ;  /* 0x0000000f03037c24 */ /* 0x000fc8000f8e0206 */
[----:B------:R-:W-:Y:S01]  /*1720*/  IMAD.IADD R3, R3, 0x1, R15 ;  /* 0x0000000103037824 */ /* 0x000fe200078e020f */
[----:B------:R-:W-:Y:S06]  /*1730*/  BRA `(.L_x_196) ;  /* 0x0000000000587947 */ /* 0x000fec0003800000 */
.L_x_195:
[----:B------:R-:W1:Y:S01]  /*1740*/  I2F.U32.RP R7, R6 ;  /* 0x0000000600077306 */ /* 0x000e620000209000 */
[----:B0-----:R-:W-:Y:S01]  /*1750*/  HFMA2.MMA R4, -RZ, RZ, 0, 0 ;  /* 0x00000000ff047435 */ /* 0x001fe200000001ff */
[----:B------:R-:W-:-:S06]  /*1760*/  ISETP.NE.U32.AND P2, PT, R6, RZ, PT ;  /* 0x000000ff0600720c */ /* 0x000fcc0003f45070 */
[----:B-1----:R-:W0:Y:S02]  /*1770*/  MUFU.RCP R7, R7 ;  /* 0x0000000700077308 */ /* 0x002e240000001000 */
[----:B0-----:R-:W-:-:S06]  /*1780*/  IADD3 R5, R7, 0xffffffe, RZ ;  /* 0x0ffffffe07057810 */ /* 0x001fcc0007ffe0ff */
[----:B------:R-:W0:Y:S02]  /*1790*/  F2I.FTZ.U32.TRUNC.NTZ R5, R5 ;  /* 0x0000000500057305 */ /* 0x000e24000021f000 */
[----:B0-----:R-:W-:-:S04]  /*17a0*/  IMAD.MOV R3, RZ, RZ, -R5 ;  /* 0x000000ffff037224 */ /* 0x001fc800078e0a05 */
        /* <DEDUP_REMOVED lines=8> */
[----:B------:R-:W-:Y:S02]  /*1830*/  ISETP.GE.U32.AND P1, PT, R3, R6, PT ;  /* 0x000000060300720c */ /* 0x000fe40003f26070 */
[----:B------:R-:W-:-:S11]  /*1840*/  MOV R3, RZ ;  /* 0x000000ff00037202 */ /* 0x000fd60000000f00 */
[----:B------:R-:W-:Y:S02]  /*1850*/  @P1 IADD3 R4, R4, 0x1, RZ ;  /* 0x0000000104041810 */ /* 0x000fe40007ffe0ff */
[----:B------:R-:W-:-:S05]  /*1860*/  @!P2 LOP3.LUT R4, RZ, R6, RZ, 0x33, !PT ;  /* 0x00000006ff04a212 */ /* 0x000fca00078e33ff */
[----:B------:R-:W-:-:S04]  /*1870*/  IMAD.MOV R5, RZ, RZ, -R4 ;  /* 0x000000ffff057224 */ /* 0x000fc800078e0a04 */
[----:B------:R-:W-:Y:S02]  /*1880*/  IMAD R14, R6, R5, R14 ;  /* 0x00000005060e7224 */ /* 0x000fe400078e020e */
[----:B------:R-:W-:-:S07]  /*1890*/  IMAD.MOV.U32 R5, RZ, RZ, RZ ;  /* 0x000000ffff057224 */ /* 0x000fce00078e00ff */
.L_x_196:
[----:B------:R-:W-:Y:S05]  /*18a0*/  BSYNC B1 ;  /* 0x0000000000017941 */ /* 0x000fea0003800000 */
.L_x_194:
        /* <DEDUP_REMOVED lines=11> */
[----:B------:R-:W-:Y:S01]  /*1960*/  LOP3.LUT R3, R0, UR57, RZ, 0xfc, !PT ;  /* 0x0000003900037c12 */ /* 0x000fe2000f8efcff */
[----:B------:R-:W-:Y:S03]  /*1970*/  BSSY B1, `(.L_x_197) ;  /* 0x000002b000017945 */ /* 0x000fe60003800000 */
        /* <DEDUP_REMOVED lines=9> */
[----:B------:R-:W-:Y:S01]  /*1a10*/  IADD3 R11, P0, RZ, -R5, RZ ;  /* 0x80000005ff0b7210 */ /* 0x000fe20007f1e0ff */
[----:B------:R-:W-:Y:S01]  /*1a20*/  IMAD.MOV.U32 R3, RZ, RZ, R0 ;  /* 0x000000ffff037224 */ /* 0x000fe200078e0000 */
[-C--:B------:R-:W-:Y:S02]  /*1a30*/  LOP3.LUT R5, R5, R4.reuse, RZ, 0x3c, !PT ;  /* 0x0000000405057212 */ /* 0x080fe400078e3cff */
[-C--:B------:R-:W-:Y:S01]  /*1a40*/  IADD3.X R10, RZ, ~R4.reuse, RZ, P0, !PT ;  /* 0x80000004ff0a7210 */ /* 0x080fe200007fe4ff */
[----:B------:R-:W-:Y:S01]  /*1a50*/  IMAD.WIDE.U32 R6, R11, UR40, R2 ;  /* 0x000000280b067c25 */ /* 0x000fe2000f8e0002 */
[----:B------:R-:W-:-:S03]  /*1a60*/  LOP3.LUT R4, R5, R4, RZ, 0x3c, !PT ;  /* 0x0000000405047212 */ /* 0x000fc600078e3cff */
[----:B------:R-:W-:Y:S01]  /*1a70*/  IMAD R10, R10, UR40, RZ ;  /* 0x000000280a0a7c24 */ /* 0x000fe2000f8e02ff */
[----:B------:R-:W-:-:S03]  /*1a80*/  LOP3.LUT R5, R5, R4, RZ, 0x3c, !PT ;  /* 0x0000000405057212 */ /* 0x000fc600078e3cff */
[----:B------:R-:W-:-:S05]  /*1a90*/  IMAD R3, R11, UR41, R10 ;  /* 0x000000290b037c24 */ /* 0x000fca000f8e020a */
[----:B------:R-:W-:Y:S01]  /*1aa0*/  IADD3 R3, R7, R3, RZ ;  /* 0x0000000307037210 */ /* 0x000fe20007ffe0ff */
[----:B------:R-:W-:Y:S06]  /*1ab0*/  BRA `(.L_x_199) ;  /* 0x0000000000587947 */ /* 0x000fec0003800000 */
.L_x_198:
[----:B------:R-:W0:Y:S01]  /*1ac0*/  I2F.U32.RP R3, UR55 ;  /* 0x0000003700037d06 */ /* 0x000e220008209000 */
[----:B------:R-:W-:-:S07]  /*1ad0*/  ISETP.NE.U32.AND P2, PT, RZ, UR55, PT ;  /* 0x00000037ff007c0c */ /* 0x000fce000bf45070 */
[----:B0-----:R-:W0:Y:S02]  /*1ae0*/  MUFU.RCP R3, R3 ;  /* 0x0000000300037308 */ /* 0x001e240000001000 */
[----:B0-----:R-:W-:Y:S02]  /*1af0*/  VIADD R4, R3, 0xffffffe ;  /* 0x0ffffffe03047836 */ /* 0x001fe40000000000 */
[----:B------:R-:W-:-:S04]  /*1b00*/  IMAD.MOV.U32 R3, RZ, RZ, RZ ;  /* 0x000000ffff037224 */ /* 0x000fc800078e00ff */
        /* <DEDUP_REMOVED lines=15> */
[----:B------:R-:W-:Y:S01]  /*1c00*/  IMAD R6, R5, UR55, R2 ;  /* 0x0000003705067c24 */ /* 0x000fe2000f8e0202 */
[----:B------:R-:W-:-:S11]  /*1c10*/  HFMA2.MMA R5, -RZ, RZ, 0, 0 ;  /* 0x00000000ff057435 */ /* 0x000fd600000001ff */
.L_x_199:
[----:B------:R-:W-:Y:S05]  /*1c20*/  BSYNC B1 ;  /* 0x0000000000017941 */ /* 0x000fea0003800000 */
.L_x_197:
[----:B------:R-:W-:Y:S01]  /*1c30*/  IMAD R3, R3, UR42, RZ ;  /* 0x0000002a03037c24 */ /* 0x000fe2000f8e02ff */
[----:B------:R-:W2:Y:S01]  /*1c40*/  LDL.LU.64 R16, [R1+0x8] ;  /* 0x0000080001107983 */ /* 0x000ea20000300a00 */
[----:B------:R-:W-:-:S03]  /*1c50*/  IMAD.WIDE.U32 R10, R6, UR42, RZ ;  /* 0x0000002a060a7c25 */ /* 0x000fc6000f8e00ff */
[----:B------:R-:W2:Y:S01]  /*1c60*/  LDL.LU.64 R12, [R1] ;  /* 0x00000000010c7983 */ /* 0x000ea20000300a00 */
        /* <DEDUP_REMOVED lines=8> */
[----:B------:R-:W3:Y:S01]  /*1cf0*/  LDG.E.64 R20, desc[UR60][R20.64] ;  /* 0x0000003c14147981 */ /* 0x000ee2000c1e1b00 */
[-C--:B------:R-:W-:Y:S01]  /*1d00*/  LOP3.LUT R19, R19, R18.reuse, RZ, 0x3c, !PT ;  /* 0x0000001213137212 */ /* 0x080fe200078e3cff */
[----:B-----5:R-:W-:Y:S01]  /*1d10*/  DADD R10, -R24, 1 ;  /* 0x3ff00000180a7429 */ /* 0x020fe20000000100 */
[----:B------:R-:W-:Y:S01]  /*1d20*/  IMAD R29, R29, 0x3, RZ ;  /* 0x000000031d1d7824 */ /* 0x000fe200078e02ff */
[----:B------:R-:W-:Y:S01]  /*1d30*/  BSSY B1, `(.L_x_200) ;  /* 0x000003c000017945 */ /* 0x000fe20003800000 */
[----:B------:R-:W-:Y:S01]  /*1d40*/  LOP3.LUT R18, R19, R18, RZ, 0x3c, !PT ;  /* 0x0000001213127212 */ /* 0x000fe200078e3cff */
[----:B------:R-:W-:-:S03]  /*1d50*/  IMAD.U32 R6, RZ, RZ, UR8 ;  /* 0x00000008ff067e24 */ /* 0x000fc6000f8e00ff */
[----:B------:R-:W-:-:S03]  /*1d60*/  LOP3.LUT R19, R19, R18, RZ, 0x3c, !PT ;  /* 0x0000001213137212 */ /* 0x000fc600078e3cff */
[----:B------:R-:W-:Y:S01]  /*1d70*/  IMAD.WIDE.U32 R8, R8, 0x3, R18 ;  /* 0x0000000308087825 */ /* 0x000fe200078e0012 */
[C---:B--2---:R-:W-:Y:S02]  /*1d80*/  DADD R4, -R12.reuse, R16 ;  /* 0x000000000c047229 */ /* 0x044fe40000000110 */
[----:B------:R-:W-:Y:S02]  /*1d90*/  DFMA R18, -R12, R12, 1 ;  /* 0x3ff000000c12742b */ /* 0x000fe4000000010c */
[----:B------:R-:W-:-:S04]  /*1da0*/  IADD3 R16, R9, R29, RZ ;  /* 0x0000001d09107210 */ /* 0x000fc80007ffe0ff */
[----:B------:R-:W-:-:S04]  /*1db0*/  LOP3.LUT R3, R16, R6, RZ, 0xfc, !PT ;  /* 0x0000000610037212 */ /* 0x000fc800078efcff */
[----:B------:R-:W-:Y:S01]  /*1dc0*/  ISETP.NE.U32.AND P0, PT, R3, RZ, PT ;  /* 0x000000ff0300720c */ /* 0x000fe20003f05070 */
[----:B---3--:R-:W-:Y:S02]  /*1dd0*/  DMUL R12, R4, R20 ;  /* 0x00000014040c7228 */ /* 0x008fe40000000000 */
[----:B------:R-:W-:-:S06]  /*1de0*/  DMUL R4, R20, R10 ;  /* 0x0000000a14047228 */ /* 0x000fcc0000000000 */
[----:B------:R-:W-:Y:S02]  /*1df0*/  DMUL R10, R12, R10 ;  /* 0x0000000a0c0a7228 */ /* 0x000fe40000000000 */
[----:B------:R-:W-:-:S05]  /*1e00*/  DMUL R18, R4, R18 ;  /* 0x0000001204127228 */ /* 0x000fca0000000000 */
[----:B------:R0:W-:Y:S01]  /*1e10*/  STL.64 [R1], R10 ;  /* 0x0000000a01007387 */ /* 0x0001e20000100a00 */
[----:B------:R-:W-:Y:S05]  /*1e20*/  @!P0 BRA `(.L_x_201) ;  /* 0x0000000000548947 */ /* 0x000fea0003800000 */
[----:B------:R-:W-:Y:S01]  /*1e30*/  ULDC.64 UR52, c[0x0][0x220] ;  /* 0x0000880000347ab9 */ /* 0x000fe20000000a00 */
[----:B------:R-:W-:Y:S01]  /*1e40*/  IMAD.MOV.U32 R7, RZ, RZ, R8 ;  /* 0x000000ffff077224 */ /* 0x000fe200078e0008 */
[----:B------:R-:W-:Y:S01]  /*1e50*/  MOV R6, UR52 ;  /* 0x0000003400067c02 */ /* 0x000fe20008000f00 */
[----:B------:R-:W-:Y:S01]  /*1e60*/  IMAD.U32 R5, RZ, RZ, UR53 ;  /* 0x00000035ff057e24 */ /* 0x000fe2000f8e00ff */
[----:B------:R-:W-:Y:S02]  /*1e70*/  MOV R4, R16 ;  /* 0x0000001000047202 */ /* 0x000fe40000000f00 */
[----:B------:R-:W-:-:S07]  /*1e80*/  MOV R3, 0x1ea0 ;  /* 0x00001ea000037802 */ /* 0x000fce0000000f00 */
[----:B0-----:R-:W-:Y:S05]  /*1e90*/  CALL.REL.NOINC `($__internal_7_$__cuda_sm20_div_s64) ;  /* 0x0000001800ac7944 */ /* 0x001fea0003c00000 */
[----:B------:R-:W-:Y:S01]  /*1ea0*/  IADD3 R12, P0, RZ, -R5, RZ ;  /* 0x80000005ff0c7210 */ /* 0x000fe20007f1e0ff */
[----:B------:R-:W-:Y:S02]  /*1eb0*/  IMAD.U32 R3, RZ, RZ, UR22 ;  /* 0x00000016ff037e24 */ /* 0x000fe4000f8e00ff */
[----:B------:R-:W-:Y:S01]  /*1ec0*/  IMAD.U32 R6, RZ, RZ, UR23 ;  /* 0x00000017ff067e24 */ /* 0x000fe2000f8e00ff */
[----:B------:R-:W-:Y:S01]  /*1ed0*/  IADD3.X R10, RZ, ~R4, RZ, P0, !PT ;  /* 0x80000004ff0a7210 */ /* 0x000fe200007fe4ff */
[----:B------:R-:W-:-:S04]  /*1ee0*/  IMAD.MOV.U32 R11, RZ, RZ, R16 ;  /* 0x000000ffff0b7224 */ /* 0x000fc800078e0010 */
[----:B------:R-:W-:Y:S01]  /*1ef0*/  IMAD R7, R10, R3, RZ ;  /* 0x000000030a077224 */ /* 0x000fe200078e02ff */
[----:B------:R-:W-:-:S03]  /*1f00*/  MOV R10, R8 ;  /* 0x00000008000a7202 */ /* 0x000fc60000000f00 */
[C---:B------:R-:W-:Y:S02]  /*1f10*/  IMAD R7, R12.reuse, R6, R7 ;  /* 0x000000060c077224 */ /* 0x040fe400078e0207 */
[----:B------:R-:W-:-:S05]  /*1f20*/  IMAD.WIDE.U32 R10, R12, R3, R10 ;  /* 0x000000030c0a7225 */ /* 0x000fca00078e000a */
[----:B------:R-:W-:Y:S01]  /*1f30*/  IADD3 R12, R11, R7, RZ ;  /* 0x000000070b0c7210 */ /* 0x000fe20007ffe0ff */
[----:B------:R-:W-:Y:S01]  /*1f40*/  IMAD.MOV.U32 R7, RZ, RZ, R10 ;  /* 0x000000ffff077224 */ /* 0x000fe200078e000a */
[----:B------:R-:W-:Y:S01]  /*1f50*/  MOV R10, R5 ;  /* 0x00000005000a7202 */ /* 0x000fe20000000f00 */
[----:B------:R-:W-:Y:S01]  /*1f60*/  IMAD.MOV.U32 R11, RZ, RZ, R4 ;  /* 0x000000ffff0b7224 */ /* 0x000fe200078e0004 */
[----:B------:R-:W-:Y:S06]  /*1f70*/  BRA `(.L_x_202) ;  /* 0x00000000005c7947 */ /* 0x000fec0003800000 */
.L_x_201:
[----:B------:R-:W-:-:S04]  /*1f80*/  MOV R3, UR9 ;  /* 0x0000000900037c02 */ /* 0x000fc80008000f00 */
[----:B------:R-:W1:Y:S01]  /*1f90*/  I2F.U32.RP R7, R3 ;  /* 0x0000000300077306 */ /* 0x000e620000209000 */
[----:B------:R-:W-:-:S07]  /*1fa0*/  ISETP.NE.U32.AND P2, PT, R3, RZ, PT ;  /* 0x000000ff0300720c */ /* 0x000fce0003f45070 */
[----:B-1----:R-:W1:Y:S02]  /*1fb0*/  MUFU.RCP R7, R7 ;  /* 0x0000000700077308 */ /* 0x002e640000001000 */
[----:B-1----:R-:W-:-:S06]  /*1fc0*/  VIADD R4, R7, 0xffffffe ;  /* 0x0ffffffe07047836 */ /* 0x002fcc0000000000 */
[----:B------:R1:W0:Y:S02]  /*1fd0*/  F2I.FTZ.U32.TRUNC.NTZ R5, R4 ;  /* 0x0000000400057305 */ /* 0x000224000021f000 */
[----:B-1----:R-:W-:Y:S02]  /*1fe0*/  IMAD.MOV.U32 R4, RZ, RZ, RZ ;  /* 0x000000ffff047224 */ /* 0x002fe400078e00ff */
[----:B0-----:R-:W-:-:S05]  /*1ff0*/  IMAD R10, R5, R3, RZ ;  /* 0x00000003050a7224 */ /* 0x001fca00078e02ff */
[----:B------:R-:W-:-:S05]  /*2000*/  IADD3 R11, -R10, RZ, RZ ;  /* 0x000000ff0a0b7210 */ /* 0x000fca0007ffe1ff */
[----:B------:R-:W-:Y:S01]  /*2010*/  IMAD.HI.U32 R5, R5, R11, R4 ;  /* 0x0000000b05057227 */ /* 0x000fe200078e0004 */
[----:B------:R-:W-:-:S05]  /*2020*/  MOV R11, RZ ;  /* 0x000000ff000b7202 */ /* 0x000fca0000000f00 */
[----:B------:R-:W-:-:S05]  /*2030*/  IMAD.HI.U32 R10, R5, R8, RZ ;  /* 0x00000008050a7227 */ /* 0x000fca00078e00ff */
        /* <DEDUP_REMOVED lines=11> */
.L_x_202:
[----:B------:R-:W-:Y:S05]  /*20f0*/  BSYNC B1 ;  /* 0x0000000000017941 */ /* 0x000fea0003800000 */
.L_x_200:
[----:B------:R-:W-:Y:S01]  /*2100*/  IMAD R12, R12, UR24, RZ ;  /* 0x000000180c0c7c24 */ /* 0x000fe2000f8e02ff */
[----:B------:R-:W-:Y:S01]  /*2110*/  DMUL R14, R14, R18 ;  /* 0x000000120e0e7228 */ /* 0x000fe20000000000 */
[C---:B------:R-:W-:Y:S01]  /*2120*/  IMAD.WIDE.U32 R4, R7.reuse, UR24, RZ ;  /* 0x0000001807047c25 */ /* 0x040fe2000f8e00ff */
[----:B------:R-:W-:Y:S03]  /*2130*/  BSSY B1, `(.L_x_203) ;  /* 0x000003c000017945 */ /* 0x000fe60003800000 */
[----:B------:R-:W-:Y:S02]  /*2140*/  IMAD R13, R7, UR25, R12 ;  /* 0x00000019070d7c24 */ /* 0x000fe4000f8e020c */
[----:B------:R-:W-:Y:S02]  /*2150*/  IMAD R7, R11, UR26, RZ ;  /* 0x0000001a0b077c24 */ /* 0x000fe4000f8e02ff */
[----:B------:R-:W-:Y:S01]  /*2160*/  IMAD.IADD R5, R5, 0x1, R13 ;  /* 0x0000000105057824 */ /* 0x000fe200078e020d */
[----:B------:R-:W-:Y:S01]  /*2170*/  DADD R12, -R26, 1 ;  /* 0x3ff000001a0c7429 */ /* 0x000fe20000000100 */
[----:B------:R-:W-:-:S02]  /*2180*/  IMAD R7, R10, UR27, R7 ;  /* 0x0000001b0a077c24 */ /* 0x000fc4000f8e0207 */
[----:B------:R-:W-:-:S05]  /*2190*/  IMAD.WIDE.U32 R4, R10, UR26, R4 ;  /* 0x0000001a0a047c25 */ /* 0x000fca000f8e0004 */
[----:B------:R-:W-:Y:S01]  /*21a0*/  DMUL R12, R12, R14 ;  /* 0x0000000e0c0c7228 */ /* 0x000fe20000000000 */
[----:B------:R-:W-:Y:S02]  /*21b0*/  IADD3 R7, R5, R7, RZ ;  /* 0x0000000705077210 */ /* 0x000fe40007ffe0ff */
[----:B------:R-:W-:-:S04]  /*21c0*/  LEA R10, P0, R4, UR28, 0x3 ;  /* 0x0000001c040a7c11 */ /* 0x000fc8000f8018ff */
[----:B------:R-:W-:Y:S01]  /*21d0*/  LEA.HI.X R11, R4, UR29, R7, 0x3, P0 ;  /* 0x0000001d040b7c11 */ /* 0x000fe200080f1c07 */
[----:B------:R-:W-:Y:S01]  /*21e0*/  DMUL R22, R26, R12 ;  /* 0x0000000c1a167228 */ /* 0x000fe20000000000 */
[----:B------:R-:W-:-:S04]  /*21f0*/  IADD3 R14, P0, R8, UR12, RZ ;  /* 0x0000000c080e7c10 */ /* 0x000fc8000ff1e0ff */
[----:B------:R-:W-:Y:S02]  /*2200*/  IADD3.X R15, R16, UR13, RZ, P0, !PT ;  /* 0x0000000d100f7c10 */ /* 0x000fe400087fe4ff */
[----:B------:R0:W-:Y:S02]  /*2210*/  STL.64 [R1+0x8], R22 ;  /* 0x0000081601007387 */ /* 0x0001e40000100a00 */
[----:B------:R-:W-:Y:S02]  /*2220*/  LOP3.LUT R4, R15, R6, RZ, 0xfc, !PT ;  /* 0x000000060f047212 */ /* 0x000fe400078efcff */
[----:B------:R0:W-:Y:S02]  /*2230*/  STG.E.64 desc[UR60][R10.64], R22 ;  /* 0x000000160a007986 */ /* 0x0001e4000c101b3c */
        /* <DEDUP_REMOVED lines=8> */
[----:B------:R-:W-:Y:S05]  /*22c0*/  CALL.REL.NOINC `($__internal_7_$__cuda_sm20_div_s64) ;  /* 0x0000001400a07944 */ /* 0x000fea0003c00000 */
        /* <DEDUP_REMOVED lines=9> */
[----:B------:R-:W-:-:S05]  /*2360*/  IMAD R7, R7, R6, R10 ;  /* 0x0000000607077224 */ /* 0x000fca00078e020a */
[----:B------:R-:W-:Y:S01]  /*2370*/  IADD3 R7, R7, R15, RZ ;  /* 0x0000000f07077210 */ /* 0x000fe20007ffe0ff */
[----:B------:R-:W-:Y:S06]  /*2380*/  BRA `(.L_x_205) ;  /* 0x0000000000587947 */ /* 0x000fec0003800000 */
.L_x_204:
[----:B------:R-:W0:Y:S01]  /*2390*/  I2F.U32.RP R7, R3 ;  /* 0x0000000300077306 */ /* 0x000e220000209000 */
[----:B------:R-:W-:-:S07]  /*23a0*/  ISETP.NE.U32.AND P2, PT, R3, RZ, PT ;  /* 0x000000ff0300720c */ /* 0x000fce0003f45070 */
[----:B0-----:R-:W0:Y:S02]  /*23b0*/  MUFU.RCP R7, R7 ;  /* 0x0000000700077308 */ /* 0x001e240000001000 */
[----:B0-----:R-:W-:Y:S02]  /*23c0*/  VIADD R5, R7, 0xffffffe ;  /* 0x0ffffffe07057836 */ /* 0x001fe40000000000 */
[----:B------:R-:W-:-:S04]  /*23d0*/  IMAD.MOV.U32 R7, RZ, RZ, RZ ;  /* 0x000000ffff077224 */ /* 0x000fc800078e00ff */
[----:B------:R-:W0:Y:S02]  /*23e0*/  F2I.FTZ.U32.TRUNC.NTZ R5, R5 ;  /* 0x0000000500057305 */ /* 0x000e24000021f000 */
[----:B0-----:R-:W-:-:S05]  /*23f0*/  IADD3 R4, RZ, -R5, RZ ;  /* 0x80000005ff047210 */ /* 0x001fca0007ffe0ff */
[----:B------:R-:W-:Y:S02]  /*2400*/  IMAD R11, R4, R3, RZ ;  /* 0x00000003040b7224 */ /* 0x000fe400078e02ff */
        /* <DEDUP_REMOVED lines=12> */
[----:B------:R-:W-:Y:S01]  /*24d0*/  IMAD R14, R3, R5, R14 ;  /* 0x00000005030e7224 */ /* 0x000fe200078e020e */
[----:B------:R-:W-:-:S07]  /*24e0*/  MOV R5, RZ ;  /* 0x000000ff00057202 */ /* 0x000fce0000000f00 */
.L_x_205:
[----:B------:R-:W-:Y:S05]  /*24f0*/  BSYNC B1 ;  /* 0x0000000000017941 */ /* 0x000fea0003800000 */
.L_x_203:
[----:B------:R-:W2:Y:S01]  /*2500*/  LDL.LU.64 R12, [R1] ;  /* 0x00000000010c7983 */ /* 0x000ea20000300a00 */
[----:B------:R-:W-:Y:S01]  /*2510*/  IMAD R7, R7, UR24, RZ ;  /* 0x0000001807077c24 */ /* 0x000fe2000f8e02ff */
[----:B------:R-:W-:Y:S01]  /*2520*/  IADD3 R29, P1, R8, UR12, RZ ;  /* 0x0000000c081d7c10 */ /* 0x000fe2000ff3e0ff */
[C---:B------:R-:W-:Y:S01]  /*2530*/  IMAD.WIDE.U32 R10, R14.reuse, UR24, RZ ;  /* 0x000000180e0a7c25 */ /* 0x040fe2000f8e00ff */
[----:B------:R-:W-:Y:S03]  /*2540*/  BSSY B1, `(.L_x_206) ;  /* 0x0000039000017945 */ /* 0x000fe60003800000 */
[----:B------:R-:W-:Y:S02]  /*2550*/  IMAD R7, R14, UR25, R7 ;  /* 0x000000190e077c24 */ /* 0x000fe4000f8e0207 */
[----:B------:R-:W-:Y:S02]  /*2560*/  IMAD R5, R5, UR26, RZ ;  /* 0x0000001a05057c24 */ /* 0x000fe4000f8e02ff */
[----:B------:R-:W-:Y:S01]  /*2570*/  IMAD.IADD R11, R11, 0x1, R7 ;  /* 0x000000010b0b7824 */ /* 0x000fe200078e0207 */
[----:B------:R-:W-:Y:S01]  /*2580*/  IADD3.X R7, R16, UR13, RZ, P1, !PT ;  /* 0x0000000d10077c10 */ /* 0x000fe20008ffe4ff */
[----:B------:R-:W-:-:S02]  /*2590*/  IMAD R5, R4, UR27, R5 ;  /* 0x0000001b04057c24 */ /* 0x000fc4000f8e0205 */
[----:B------:R-:W-:-:S05]  /*25a0*/  IMAD.WIDE.U32 R10, R4, UR26, R10 ;  /* 0x0000001a040a7c25 */ /* 0x000fca000f8e000a */
[----:B------:R-:W-:Y:S02]  /*25b0*/  IADD3 R5, R11, R5, RZ ;  /* 0x000000050b057210 */ /* 0x000fe40007ffe0ff */
[----:B------:R-:W-:-:S04]  /*25c0*/  LEA R4, P0, R10, UR28, 0x3 ;  /* 0x0000001c0a047c11 */ /* 0x000fc8000f8018ff */
[----:B------:R-:W-:Y:S02]  /*25d0*/  LEA.HI.X R5, R10, UR29, R5, 0x3, P0 ;  /* 0x0000001d0a057c11 */ /* 0x000fe400080f1c05 */
[----:B------:R-:W-:-:S04]  /*25e0*/  IADD3 R14, P0, R29, UR12, RZ ;  /* 0x0000000c1d0e7c10 */ /* 0x000fc8000ff1e0ff */
[----:B------:R-:W-:-:S04]  /*25f0*/  IADD3.X R15, R7, UR13, RZ, P0, !PT ;  /* 0x0000000d070f7c10 */ /* 0x000fc800087fe4ff */
[----:B------:R-:W-:-:S04]  /*2600*/  LOP3.LUT R6, R15, R6, RZ, 0xfc, !PT ;  /* 0x000000060f067212 */ /* 0x000fc800078efcff */
[----:B------:R-:W-:Y:S01]  /*2610*/  ISETP.NE.U32.AND P0, PT, R6, RZ, PT ;  /* 0x000000ff0600720c */ /* 0x000fe20003f05070 */
[----:B--2---:R-:W-:-:S07]  /*2620*/  DMUL R12, R24, R12 ;  /* 0x0000000c180c7228 */ /* 0x004fce0000000000 */
[----:B------:R0:W-:Y:S04]  /*2630*/  STL.64 [R1], R12 ;  /* 0x0000000c01007387 */ /* 0x0001e80000100a00 */
[----:B------:R0:W-:Y:S01]  /*2640*/  STG.E.64 desc[UR60][R4.64], R12 ;  /* 0x0000000c04007986 */ /* 0x0001e2000c101b3c */
[----:B------:R-:W-:Y:S05]  /*2650*/  @!P0 BRA `(.L_x_207) ;  /* 0x0000000000448947 */ /* 0x000fea0003800000 */
[----:B------:R-:W-:Y:S01]  /*2660*/  ULDC.64 UR52, c[0x0][0x220] ;  /* 0x0000880000347ab9 */ /* 0x000fe20000000a00 */
[----:B------:R-:W-:Y:S01]  /*2670*/  IMAD.MOV.U32 R7, RZ, RZ, R14 ;  /* 0x000000ffff077224 */ /* 0x000fe200078e000e */
[----:B------:R-:W-:Y:S01]  /*2680*/  MOV R6, UR52 ;  /* 0x0000003400067c02 */ /* 0x000fe20008000f00 */
[----:B0-----:R-:W-:Y:S01]  /*2690*/  IMAD.U32 R5, RZ, RZ, UR53 ;  /* 0x00000035ff057e24 */ /* 0x001fe2000f8e00ff */
[----:B------:R-:W-:Y:S02]  /*26a0*/  MOV R4, R15 ;  /* 0x0000000f00047202 */ /* 0x000fe40000000f00 */
[----:B------:R-:W-:-:S07]  /*26b0*/  MOV R3, 0x26d0 ;  /* 0x000026d000037802 */ /* 0x000fce0000000f00 */
[----:B------:R-:W-:Y:S05]  /*26c0*/  CALL.REL.NOINC `($__internal_7_$__cuda_sm20_div_s64) ;  /* 0x0000001000a07944 */ /* 0x000fea0003c00000 */
        /* <DEDUP_REMOVED lines=10> */
.L_x_207:
[----:B------:R-:W1:Y:S01]  /*2770*/  I2F.U32.RP R7, R3 ;  /* 0x0000000300077306 */ /* 0x000e620000209000 */
[----:B------:R-:W-:-:S07]  /*2780*/  ISETP.NE.U32.AND P2, PT, R3, RZ, PT ;  /* 0x000000ff0300720c */ /* 0x000fce0003f45070 */
[----:B-1----:R-:W0:Y:S02]  /*2790*/  MUFU.RCP R7, R7 ;  /* 0x0000000700077308 */ /* 0x002e240000001000 */
[----:B0-----:R-:W-:-:S06]  /*27a0*/  VIADD R5, R7, 0xffffffe ;  /* 0x0ffffffe07057836 */ /* 0x001fcc0000000000 */
        /* <DEDUP_REMOVED lines=16> */
[----:B------:R-:W-:Y:S01]  /*28b0*/  IMAD R14, R3, R5, R14 ;  /* 0x00000005030e7224 */ /* 0x000fe200078e020e */
[----:B------:R-:W-:-:S07]  /*28c0*/  MOV R5, RZ ;  /* 0x000000ff00057202 */ /* 0x000fce0000000f00 */
.L_x_208:
[----:B------:R-:W-:Y:S05]  /*28d0*/  BSYNC B1 ;  /* 0x0000000000017941 */ /* 0x000fea0003800000 */
.L_x_206:
        /* <DEDUP_REMOVED lines=10> */
[----:B------:R-:W-:Y:S01]  /*2980*/  LEA.HI.X R7, R4, UR29, R3, 0x3, P0 ;  /* 0x0000001d04077c11 */ /* 0x000fe200080f1c03 */
[----:B------:R-:W-:-:S04]  /*2990*/  IMAD.U32 R3, RZ, RZ, UR10 ;  /* 0x0000000aff037e24 */ /* 0x000fc8000f8e00ff */
[----:B------:R0:W-:Y:S01]  /*29a0*/  STG.E.64 desc[UR60][R6.64], R18 ;  /* 0x0000001206007986 */ /* 0x0001e2000c101b3c */
        /* <DEDUP_REMOVED lines=9> */
[----:B------:R-:W-:Y:S05]  /*2a40*/  CALL.REL.NOINC `($__internal_7_$__cuda_sm20_div_s64) ;  /* 0x0000000c00c07944 */ /* 0x000fea0003c00000 */
[----:B------:R-:W-:Y:S01]  /*2a50*/  IADD3 R11, P0, RZ, -R5, RZ ;  /* 0x80000005ff0b7210 */ /* 0x000fe20007f1e0ff */
[----:B------:R-:W-:Y:S01]  /*2a60*/  IMAD.MOV.U32 R6, RZ, RZ, R8 ;  /* 0x000000ffff067224 */ /* 0x000fe200078e0008 */
[----:B------:R-:W-:Y:S02]  /*2a70*/  MOV R10, UR30 ;  /* 0x0000001e000a7c02 */ /* 0x000fe40008000f00 */
[----:B------:R-:W-:Y:S01]  /*2a80*/  MOV R3, UR31 ;  /* 0x0000001f00037c02 */ /* 0x000fe20008000f00 */
[----:B------:R-:W-:Y:S01]  /*2a90*/  IMAD.X R7, RZ, RZ, ~R4, P0 ;  /* 0x000000ffff077224 */ /* 0x000fe200000e0e04 */
[----:B------:R-:W-:-:S03]  /*2aa0*/  LOP3.LUT R5, R5, R4, RZ, 0x3c, !PT ;  /* 0x0000000405057212 */ /* 0x000fc600078e3cff */
[----:B------:R-:W-:Y:S01]  /*2ab0*/  IMAD R12, R7, R10, RZ ;  /* 0x0000000a070c7224 */ /* 0x000fe200078e02ff */
[----:B------:R-:W-:Y:S02]  /*2ac0*/  MOV R7, R16 ;  /* 0x0000001000077202 */ /* 0x000fe40000000f00 */
[----:B------:R-:W-:Y:S01]  /*2ad0*/  LOP3.LUT R4, R5, R4, RZ, 0x3c, !PT ;  /* 0x0000000405047212 */ /* 0x000fe200078e3cff */
[----:B------:R-:W-:-:S03]  /*2ae0*/  IMAD.WIDE.U32 R6, R11, R10, R6 ;  /* 0x0000000a0b067225 */ /* 0x000fc600078e0006 */
[----:B------:R-:W-:Y:S01]  /*2af0*/  LOP3.LUT R5, R5, R4, RZ, 0x3c, !PT ;  /* 0x0000000405057212 */ /* 0x000fe200078e3cff */
[----:B------:R-:W-:-:S04]  /*2b00*/  IMAD R11, R11, R3, R12 ;  /* 0x000000030b0b7224 */ /* 0x000fc800078e020c */
[----:B------:R-:W-:Y:S01]  /*2b10*/  IMAD.IADD R7, R7, 0x1, R11 ;  /* 0x0000000107077824 */ /* 0x000fe200078e020b */
[----:B------:R-:W-:Y:S06]  /*2b20*/  BRA `(.L_x_211) ;  /* 0x00000000005c7947 */ /* 0x000fec0003800000 */
.L_x_210:
        /* <DEDUP_REMOVED lines=22> */
[----:B------:R-:W-:-:S11]  /*2c90*/  HFMA2.MMA R5, -RZ, RZ, 0, 0 ;  /* 0x00000000ff057435 */ /* 0x000fd600000001ff */
.L_x_211:
[----:B------:R-:W-:Y:S05]  /*2ca0*/  BSYNC B1 ;  /* 0x0000000000017941 */ /* 0x000fea0003800000 */
.L_x_209:
[----:B------:R-:W2:Y:S01]  /*2cb0*/  LDL.LU.64 R12, [R1+0x8] ;  /* 0x00000800010c7983 */ /* 0x000ea20000300a00 */
[----:B------:R-:W-:Y:S01]  /*2cc0*/  IMAD R7, R7, UR32, RZ ;  /* 0x0000002007077c24 */ /* 0x000fe2000f8e02ff */
[----:B------:R-:W-:Y:S01]  /*2cd0*/  BSSY B1, `(.L_x_212) ;  /* 0x0000038000017945 */ /* 0x000fe20003800000 */
[----:B------:R-:W-:Y:S02]  /*2ce0*/  IMAD R5, R5, UR34, RZ ;  /* 0x0000002205057c24 */ /* 0x000fe4000f8e02ff */
[C---:B------:R-:W-:Y:S02]  /*2cf0*/  IMAD R11, R6.reuse, UR33, R7 ;  /* 0x00000021060b7c24 */ /* 0x040fe4000f8e0207 */
[----:B------:R-:W-:-:S04]  /*2d00*/  IMAD.WIDE.U32 R6, R6, UR32, RZ ;  /* 0x0000002006067c25 */ /* 0x000fc8000f8e00ff */
[----:B------:R-:W-:Y:S02]  /*2d10*/  IMAD.IADD R7, R7, 0x1, R11 ;  /* 0x0000000107077824 */ /* 0x000fe400078e020b */
[C---:B------:R-:W-:Y:S02]  /*2d20*/  IMAD R5, R4.reuse, UR35, R5 ;  /* 0x0000002304057c24 */ /* 0x040fe4000f8e0205 */
        /* <DEDUP_REMOVED lines=8> */
[----:B--2---:R0:W-:-:S12]  /*2db0*/  STG.E.64 desc[UR60][R4.64], R12 ;  /* 0x0000000c04007986 */ /* 0x0041d8000c101b3c */
        /* <DEDUP_REMOVED lines=8> */
[----:B------:R-:W-:Y:S01]  /*2e40*/  IADD3 R7, P0, RZ, -R5, RZ ;  /* 0x80000005ff077210 */ /* 0x000fe20007f1e0ff */
[----:B------:R-:W-:Y:S02]  /*2e50*/  IMAD.U32 R10, RZ, RZ, UR30 ;  /* 0x0000001eff0a7e24 */ /* 0x000fe4000f8e00ff */
[----:B------:R-:W-:Y:S01]  /*2e60*/  IMAD.U32 R3, RZ, RZ, UR31 ;  /* 0x0000001fff037e24 */ /* 0x000fe2000f8e00ff */
[----:B------:R-:W-:Y:S01]  /*2e70*/  IADD3.X R11, RZ, ~R4, RZ, P0, !PT ;  /* 0x80000004ff0b7210 */ /* 0x000fe200007fe4ff */
[----:B------:R-:W-:-:S04]  /*2e80*/  IMAD.WIDE.U32 R14, R7, R10, R14 ;  /* 0x0000000a070e7225 */ /* 0x000fc800078e000e */
[----:B------:R-:W-:-:S04]  /*2e90*/  IMAD R6, R11, R10, RZ ;  /* 0x0000000a0b067224 */ /* 0x000fc800078e02ff */
[----:B------:R-:W-:Y:S02]  /*2ea0*/  IMAD R7, R7, R3, R6 ;  /* 0x0000000307077224 */ /* 0x000fe400078e0206 */
[----:B------:R-:W-:-:S03]  /*2eb0*/  IMAD.MOV.U32 R6, RZ, RZ, R5 ;  /* 0x000000ffff067224 */ /* 0x000fc600078e0005 */
[----:B------:R-:W-:Y:S02]  /*2ec0*/  IADD3 R11, R7, R15, RZ ;  /* 0x0000000f070b7210 */ /* 0x000fe40007ffe0ff */
[----:B------:R-:W-:Y:S01]  /*2ed0*/  MOV R7, R4 ;  /* 0x0000000400077202 */ /* 0x000fe20000000f00 */
[----:B------:R-:W-:Y:S06]  /*2ee0*/  BRA `(.L_x_214) ;  /* 0x0000000000587947 */ /* 0x000fec0003800000 */
.L_x_213:
[----:B------:R-:W1:Y:S01]  /*2ef0*/  I2F.U32.RP R7, R10 ;  /* 0x0000000a00077306 */ /* 0x000e620000209000 */
[----:B------:R-:W-:-:S07]  /*2f00*/  ISETP.NE.U32.AND P2, PT, R10, RZ, PT ;  /* 0x000000ff0a00720c */ /* 0x000fce0003f45070 */
[----:B-1----:R-:W0:Y:S02]  /*2f10*/  MUFU.RCP R7, R7 ;  /* 0x0000000700077308 */ /* 0x002e240000001000 */
[----:B0-----:R-:W-:Y:S01]  /*2f20*/  VIADD R4, R7, 0xffffffe ;  /* 0x0ffffffe07047836 */ /* 0x001fe20000000000 */
[----:B------:R-:W-:-:S05]  /*2f30*/  HFMA2.MMA R7, -RZ, RZ, 0, 0 ;  /* 0x00000000ff077435 */ /* 0x000fca00000001ff */
        /* <DEDUP_REMOVED lines=17> */
.L_x_214:
[----:B------:R-:W-:Y:S05]  /*3050*/  BSYNC B1 ;  /* 0x0000000000017941 */ /* 0x000fea0003800000 */
.L_x_212:
[----:B------:R-:W2:Y:S01]  /*3060*/  LDL.LU.64 R22, [R1] ;  /* 0x0000000001167983 */ /* 0x000ea20000300a00 */
[----:B------:R-:W0:Y:S01]  /*3070*/  LDC.64 R4, c[0x0][0xa30] ;  /* 0x00028c00ff047b82 */ /* 0x000e220000000a00 */
        /* <DEDUP_REMOVED lines=9> */
[----:B------:R-:W-:Y:S02]  /*3110*/  LEA R6, P0, R12, UR36, 0x3 ;  /* 0x000000240c067c11 */ /* 0x000fe4000f8018ff */
[----:B0-----:R-:W-:Y:S02]  /*3120*/  IADD3 R9, P1, R8, R4, RZ ;  /* 0x0000000408097210 */ /* 0x001fe40007f3e0ff */
[----:B------:R-:W-:Y:S02]  /*3130*/  LEA.HI.X R7, R12, UR37, R7, 0x3, P0 ;  /* 0x000000250c077c11 */ /* 0x000fe400080f1c07 */
[----:B------:R-:W-:-:S04]  /*3140*/  IADD3 R8, P0, R4, R9, RZ ;  /* 0x0000000904087210 */ /* 0x000fc80007f1e0ff */
[----:B------:R-:W-:-:S04]  /*3150*/  IADD3.X R9, R5, R16, R5, P0, P1 ;  /* 0x0000001005097210 */ /* 0x000fc800007e2405 */
[----:B------:R-:W-:-:S04]  /*3160*/  LOP3.LUT R3, R9, R3, RZ, 0xfc, !PT ;  /* 0x0000000309037212 */ /* 0x000fc800078efcff */
[----:B------:R-:W-:Y:S01]  /*3170*/  ISETP.NE.U32.AND P0, PT, R3, RZ, PT ;  /* 0x000000ff0300720c */ /* 0x000fe20003f05070 */
[----:B--2---:R0:W-:-:S12]  /*3180*/  STG.E.64 desc[UR60][R6.64], R22 ;  /* 0x0000001606007986 */ /* 0x0041d8000c101b3c */
[----:B------:R-:W-:Y:S05]  /*3190*/  @!P0 BRA `(.L_x_216) ;  /* 0x0000000000448947 */ /* 0x000fea0003800000 */
[----:B------:R-:W-:Y:S01]  /*31a0*/  ULDC.64 UR52, c[0x0][0x3c0] ;  /* 0x0000f00000347ab9 */ /* 0x000fe20000000a00 */
[----:B0-----:R-:W-:Y:S01]  /*31b0*/  IMAD.MOV.U32 R7, RZ, RZ, R8 ;  /* 0x000000ffff077224 */ /* 0x001fe200078e0008 */
[----:B------:R-:W-:Y:S01]  /*31c0*/  MOV R6, UR52 ;  /* 0x0000003400067c02 */ /* 0x000fe20008000f00 */
[----:B------:R-:W-:Y:S01]  /*31d0*/  IMAD.U32 R5, RZ, RZ, UR53 ;  /* 0x00000035ff057e24 */ /* 0x000fe2000f8e00ff */
        /* <DEDUP_REMOVED lines=13> */
.L_x_216:
[----:B------:R-:W1:Y:S01]  /*32b0*/  I2F.U32.RP R5, R10 ;  /* 0x0000000a00057306 */ /* 0x000e620000209000 */
[----:B------:R-:W-:Y:S02]  /*32c0*/  IADD3 R8, R29, R4, RZ ;  /* 0x000000041d087210 */ /* 0x000fe40007ffe0ff */
[----:B------:R-:W-:-:S05]  /*32d0*/  ISETP.NE.U32.AND P2, PT, R10, RZ, PT ;  /* 0x000000ff0a00720c */ /* 0x000fca0003f45070 */
[----:B-1----:R-:W0:Y:S02]  /*32e0*/  MUFU.RCP R5, R5 ;  /* 0x0000000500057308 */ /* 0x002e240000001000 */
[----:B0-----:R-:W-:-:S06]  /*32f0*/  VIADD R6, R5, 0xffffffe ;  /* 0x0ffffffe05067836 */ /* 0x001fcc0000000000 */
[----:B------:R0:W1:Y:S02]  /*3300*/  F2I.FTZ.U32.TRUNC.NTZ R7, R6 ;  /* 0x0000000600077305 */ /* 0x000064000021f000 */
[----:B0-----:R-:W-:Y:S01]  /*3310*/  IMAD.MOV.U32 R6, RZ, RZ, RZ ;  /* 0x000000ffff067224 */ /* 0x001fe200078e00ff */
[----:B-1----:R-:W-:-:S05]  /*3320*/  IADD3 R3, RZ, -R7, RZ ;  /* 0x80000007ff037210 */ /* 0x002fca0007ffe0ff */
        /* <DEDUP_REMOVED lines=9> */
[----:B------:R-:W-:-:S12]  /*33c0*/  HFMA2.MMA R3, -RZ, RZ, 0, 0 ;  /* 0x00000000ff037435 */ /* 0x000fd800000001ff */
[----:B------:R-:W-:Y:S02]  /*33d0*/  @P1 IADD3 R4, R4, 0x1, RZ ;  /* 0x0000000104041810 */ /* 0x000fe40007ffe0ff */
[----:B------:R-:W-:-:S05]  /*33e0*/  @!P2 LOP3.LUT R4, RZ, R10, RZ, 0x33, !PT ;  /* 0x0000000aff04a212 */ /* 0x000fca00078e33ff */
[----:B------:R-:W-:-:S04]  /*33f0*/  IMAD.MOV R5, RZ, RZ, -R4 ;  /* 0x000000ffff057224 */ /* 0x000fc800078e0a04 */
[----:B------:R-:W-:Y:S02]  /*3400*/  IMAD R8, R10, R5, R8 ;  /* 0x000000050a087224 */ /* 0x000fe400078e0208 */
[----:B------:R-:W-:-:S07]  /*3410*/  IMAD.MOV.U32 R5, RZ, RZ, RZ ;  /* 0x000000ffff057224 */ /* 0x000fce00078e00ff */
.L_x_217:
[----:B------:R-:W-:Y:S05]  /*3420*/  BSYNC B1 ;  /* 0x0000000000017941 */ /* 0x000fea0003800000 */
.L_x_215:
[----:B------:R-:W-:Y:S01]  /*3430*/  IMAD R3, R3, UR32, RZ ;  /* 0x0000002003037c24 */ /* 0x000fe2000f8e02ff */
[----:B------:R-:W-:Y:S01]  /*3440*/  DMUL R18, R26, R18 ;  /* 0x000000121a127228 */ /* 0x000fe20000000000 */
[C---:B------:R-:W-:Y:S01]  /*3450*/  IMAD.WIDE.U32 R6, R8.reuse, UR32, RZ ;  /* 0x0000002008067c25 */ /* 0x040fe2000f8e00ff */
[----:B------:R-:W-:Y:S03]  /*3460*/  BSSY B1, `(.L_x_218) ;  /* 0x0000036000017945 */ /* 0x000fe60003800000 */
        /* <DEDUP_REMOVED lines=8> */
[----:B------:R-:W-:-:S03]  /*34f0*/  LOP3.LUT R3, R0, UR56, RZ, 0xfc, !PT ;  /* 0x0000003800037c12 */ /* 0x000fc6000f8efcff */
[----:B------:R0:W-:Y:S01]  /*3500*/  STG.E.64 desc[UR60][R6.64], R18 ;  /* 0x0000001206007986 */ /* 0x0001e2000c101b3c */
        /* <DEDUP_REMOVED lines=11> */
[-C--:B------:R-:W-:Y:S02]  /*35c0*/  LOP3.LUT R5, R5, R4.reuse, RZ, 0x3c, !PT ;  /* 0x0000000405057212 */ /* 0x080fe400078e3cff */
[-C--:B------:R-:W-:Y:S01]  /*35d0*/  IADD3.X R8, RZ, ~R4.reuse, RZ, P0, !PT ;  /* 0x80000004ff087210 */ /* 0x080fe200007fe4ff */
        /* <DEDUP_REMOVED lines=8> */
.L_x_219:
[----:B------:R-:W0:Y:S01]  /*3660*/  I2F.U32.RP R3, UR54 ;  /* 0x0000003600037d06 */ /* 0x000e220008209000 */
[----:B------:R-:W-:Y:S02]  /*3670*/  ISETP.NE.U32.AND P2, PT, RZ, UR54, PT ;  /* 0x00000036ff007c0c */ /* 0x000fe4000bf45070 */
[----:B------:R-:W-:-:S05]  /*3680*/  MOV R6, RZ ;  /* 0x000000ff00067202 */ /* 0x000fca0000000f00 */
[----:B0-----:R-:W0:Y:S02]  /*3690*/  MUFU.RCP R3, R3 ;  /* 0x0000000300037308 */ /* 0x001e240000001000 */
[----:B0-----:R-:W-:-:S06]  /*36a0*/  IADD3 R4, R3, 0xffffffe, RZ ;  /* 0x0ffffffe03047810 */ /* 0x001fcc0007ffe0ff */
[----:B------:R0:W1:Y:S02]  /*36b0*/  F2I.FTZ.U32.TRUNC.NTZ R5, R4 ;  /* 0x0000000400057305 */ /* 0x000064000021f000 */
[----:B0-----:R-:W-:Y:S01]  /*36c0*/  MOV R4, RZ ;  /* 0x000000ff00047202 */ /* 0x001fe20000000f00 */
[----:B-1----:R-:W-:-:S04]  /*36d0*/  IMAD.MOV R7, RZ, RZ, -R5 ;  /* 0x000000ffff077224 */ /* 0x002fc800078e0a05 */
[----:B------:R-:W-:-:S04]  /*36e0*/  IMAD R7, R7, UR54, RZ ;  /* 0x0000003607077c24 */ /* 0x000fc8000f8e02ff */
[----:B------:R-:W-:-:S06]  /*36f0*/  IMAD.HI.U32 R5, R5, R7, R4 ;  /* 0x0000000705057227 */ /* 0x000fcc00078e0004 */
[----:B------:R-:W-:-:S04]  /*3700*/  IMAD.HI.U32 R4, R5, R2, RZ ;  /* 0x0000000205047227 */ /* 0x000fc800078e00ff */
[----:B------:R-:W-:-:S04]  /*3710*/  IMAD.MOV R5, RZ, RZ, -R4 ;  /* 0x000000ffff057224 */ /* 0x000fc800078e0a04 */
[----:B------:R-:W-:-:S05]  /*3720*/  IMAD R5, R5, UR54, R2 ;  /* 0x0000003605057c24 */ /* 0x000fca000f8e0202 */
[----:B------:R-:W-:-:S13]  /*3730*/  ISETP.GE.U32.AND P0, PT, R5, UR54, PT ;  /* 0x0000003605007c0c */ /* 0x000fda000bf06070 */
[----:B------:R-:W-:Y:S01]  /*3740*/  @P0 IADD3 R5, R5, -UR54, RZ ;  /* 0x8000003605050c10 */ /* 0x000fe2000fffe0ff */
[----:B------:R-:W-:-:S03]  /*3750*/  @P0 VIADD R4, R4, 0x1 ;  /* 0x0000000104040836 */ /* 0x000fc60000000000 */
[----:B------:R-:W-:Y:S01]  /*3760*/  ISETP.GE.U32.AND P1, PT, R5, UR54, PT ;  /* 0x0000003605007c0c */ /* 0x000fe2000bf26070 */
[----:B------:R-:W-:-:S12]  /*3770*/  IMAD.MOV.U32 R5, RZ, RZ, RZ ;  /* 0x000000ffff057224 */ /* 0x000fd800078e00ff */
[----:B------:R-:W-:Y:S02]  /*3780*/  @P1 IADD3 R4, R4, 0x1, RZ ;  /* 0x0000000104041810 */ /* 0x000fe40007ffe0ff */
[----:B------:R-:W-:-:S05]  /*3790*/  @!P2 LOP3.LUT R4, RZ, UR54, RZ, 0x33, !PT ;  /* 0x00000036ff04ac12 */ /* 0x000fca000f8e33ff */
[----:B------:R-:W-:-:S04]  /*37a0*/  IMAD.MOV R3, RZ, RZ, -R4 ;  /* 0x000000ffff037224 */ /* 0x000fc800078e0a04 */
[----:B------:R-:W-:-:S07]  /*37b0*/  IMAD R3, R3, UR54, R2 ;  /* 0x0000003603037c24 */ /* 0x000fce000f8e0202 */
.L_x_220:
[----:B------:R-:W-:Y:S05]  /*37c0*/  BSYNC B1 ;  /* 0x0000000000017941 */ /* 0x000fea0003800000 */
.L_x_218:
[----:B------:R-:W-:Y:S01]  /*37d0*/  IMAD R8, R6, UR50, RZ ;  /* 0x0000003206087c24 */ /* 0x000fe2000f8e02ff */
[----:B------:R-:W-:Y:S01]  /*37e0*/  ULDC UR58, c[0x0][0x0] ;  /* 0x00000000003a7ab9 */ /* 0x000fe20000000800 */
[C---:B------:R-:W-:Y:S01]  /*37f0*/  IMAD.WIDE.U32 R6, R3.reuse, UR50, RZ ;  /* 0x0000003203067c25 */ /* 0x040fe2000f8e00ff */
[----:B------:R-:W-:Y:S01]  /*3800*/  ULDC.64 UR52, c[0x0][0x7c0] ;  /* 0x0001f00000347ab9 */ /* 0x000fe20000000a00 */
[----:B------:R-:W-:Y:S02]  /*3810*/  DMUL R20, R24, R20 ;  /* 0x0000001418147228 */ /* 0x000fe40000000000 */
[----:B------:R-:W-:Y:S02]  /*3820*/  IMAD R9, R3, UR51, R8 ;  /* 0x0000003303097c24 */ /* 0x000fe4000f8e0208 */
[----:B------:R-:W0:Y:S01]  /*3830*/  LDC R3, c[0x0][0xc] ;  /* 0x00000300ff037b82 */ /* 0x000e220000000800 */
[----:B------:R-:W-:Y:S02]  /*3840*/  IMAD R5, R5, UR52, RZ ;  /* 0x0000003405057c24 */ /* 0x000fe4000f8e02ff */
[----:B------:R-:W-:-:S02]  /*3850*/  IADD3 R7, R7, R9, RZ ;  /* 0x0000000907077210 */ /* 0x000fc40007ffe0ff */
[C---:B------:R-:W-:Y:S02]  /*3860*/  IMAD R9, R4.reuse, UR53, R5 ;  /* 0x0000003504097c24 */ /* 0x040fe4000f8e0205 */
[----:B------:R-:W-:Y:S01]  /*3870*/  IMAD.WIDE.U32 R4, R4, UR52, R6 ;  /* 0x0000003404047c25 */ /* 0x000fe2000f8e0006 */
[----:B------:R-:W-:-:S03]  /*3880*/  ULDC.64 UR52, c[0x0][0x6f0] ;  /* 0x0001bc0000347ab9 */ /* 0x000fc60000000a00 */
[----:B------:R-:W-:Y:S01]  /*3890*/  IMAD.IADD R5, R5, 0x1, R9 ;  /* 0x0000000105057824 */ /* 0x000fe200078e0209 */
[----:B------:R-:W-:-:S04]  /*38a0*/  LEA R6, P0, R4, UR52, 0x3 ;  /* 0x0000003404067c11 */ /* 0x000fc8000f8018ff */
[----:B------:R-:W-:-:S05]  /*38b0*/  LEA.HI.X R7, R4, UR53, R5, 0x3, P0 ;  /* 0x0000003504077c11 */ /* 0x000fca00080f1c05 */
[----:B------:R1:W-:Y:S01]  /*38c0*/  STG.E.64 desc[UR60][R6.64], R20 ;  /* 0x0000001406007986 */ /* 0x0003e2000c101b3c */
[----:B0-----:R-:W-:-:S05]  /*38d0*/  IMAD R3, R3, UR58, RZ ;  /* 0x0000003a03037c24 */ /* 0x001fca000f8e02ff */
[----:B------:R-:W-:-:S04]  /*38e0*/  IADD3 R2, P0, R3, R2, RZ ;  /* 0x0000000203027210 */ /* 0x000fc80007f1e0ff */
[----:B------:R-:W-:Y:S02]  /*38f0*/  IADD3.X R0, RZ, R0, RZ, P0, !PT ;  /* 0x00000000ff007210 */ /* 0x000fe400007fe4ff */
[----:B------:R-:W-:-:S04]  /*3900*/  ISETP.GE.U32.AND P0, PT, R2, UR38, PT ;  /* 0x0000002602007c0c */ /* 0x000fc8000bf06070 */
[----:B------:R-:W-:-:S13]  /*3910*/  ISETP.GE.AND.EX P0, PT, R0, UR39, PT, P0 ;  /* 0x0000002700007c0c */ /* 0x000fda000bf06300 */
[----:B-1----:R-:W-:Y:S05]  /*3920*/  @!P0 BRA `(.L_x_221) ;  /* 0xffffffc800688947 */ /* 0x002fea000383ffff */
[----:B------:R-:W-:Y:S05]  /*3930*/  BSYNC B0 ;  /* 0x0000000000007941 */ /* 0x000fea0003800000 */
.L_x_178:
[----:B------:R-:W-:Y:S05]  /*3940*/  EXIT ;  /* 0x000000000000794d */ /* 0x000fea0003800000 */
        .weak           $__internal_7_$__cuda_sm20_div_s64
        .type           $__internal_7_$__cuda_sm20_div_s64,@function
        .size           $__internal_7_$__cuda_sm20_div_s64,(.L_x_1263 - $__internal_7_$__cuda_sm20_div_s64)
$__internal_7_$__cuda_sm20_div_s64:
        /* <DEDUP_REMOVED lines=18> */
[----:B------:R-:W-:-:S04]  /*3a70*/  IMAD.HI.U32 R12, R13, R17, RZ ;  /* 0x000000110d0c7227 */ /* 0x000fc800078e00ff */
[----:B------:R-:W-:-:S04]  /*3a80*/  IMAD.HI.U32 R22, P1, R13, R28, R22 ;  /* 0x0000001c0d167227 */ /* 0x000fc80007820016 */
[----:B------:R-:W-:Y:S02]  /*3a90*/  IMAD.X R23, R12, 0x1, R13, P0 ;  /* 0x000000010c177824 */ /* 0x000fe400000e060d */
[----:B------:R-:W-:-:S05]  /*3aa0*/  IMAD R12, R13, R17, RZ ;  /* 0x000000110d0c7224 */ /* 0x000fca00078e02ff */
[----:B------:R-:W-:-:S04]  /*3ab0*/  IADD3 R13, P0, R12, R22, RZ ;  /* 0x000000160c0d7210 */ /* 0x000fc80007f1e0ff */
[----:B------:R-:W-:Y:S01]  /*3ac0*/  IADD3.X R17, RZ, RZ, R23, P0, P1 ;  /* 0x000000ffff117210 */ /* 0x000fe200007e2417 */
[----:B------:R-:W-:-:S04]  /*3ad0*/  IMAD.WIDE.U32 R22, R13, R10, RZ ;  /* 0x0000000a0d167225 */ /* 0x000fc800078e00ff */
[----:B------:R-:W-:Y:S01]  /*3ae0*/  IMAD R12, R13, R11, R23 ;  /* 0x0000000b0d0c7224 */ /* 0x000fe200078e0217 */
[----:B------:R-:W-:-:S03]  /*3af0*/  IADD3 R23, P0, RZ, -R22, RZ ;  /* 0x80000016ff177210 */ /* 0x000fc60007f1e0ff */
[----:B------:R-:W-:Y:S02]  /*3b00*/  IMAD R22, R17, R10, R12 ;  /* 0x0000000a11167224 */ /* 0x000fe400078e020c */
[----:B------:R-:W-:-:S03]  /*3b10*/  IMAD.HI.U32 R12, R13, R23, RZ ;  /* 0x000000170d0c7227 */ /* 0x000fc600078e00ff */
[----:B------:R-:W-:-:S05]  /*3b20*/  IADD3.X R22, RZ, ~R22, RZ, P0, !PT ;  /* 0x80000016ff167210 */ /* 0x000fca00007fe4ff */
[----:B------:R-:W-:-:S04]  /*3b30*/  IMAD.WIDE.U32 R12, P1, R13, R22, R12 ;  /* 0x000000160d0c7225 */ /* 0x000fc8000782000c */
[----:B------:R-:W-:Y:S01]  /*3b40*/  IMAD.HI.U32 R13, P0, R17, R23, R12 ;  /* 0x00000017110d7227 */ /* 0x000fe2000780000c */
[----:B------:R-:W-:-:S03]  /*3b50*/  IADD3 R23, P3, RZ, -R7, RZ ;  /* 0x80000007ff177210 */ /* 0x000fc60007f7e0ff */
[----:B------:R-:W-:Y:S01]  /*3b60*/  IMAD.HI.U32 R12, R17, R22, RZ ;  /* 0x00000016110c7227 */ /* 0x000fe200078e00ff */
[----:B------:R-:W-:-:S03]  /*3b70*/  SEL R23, R23, R7, !P2 ;  /* 0x0000000717177207 */ /* 0x000fc60005000000 */
[----:B------:R-:W-:Y:S02]  /*3b80*/  IMAD R22, R17, R22, RZ ;  /* 0x0000001611167224 */ /* 0x000fe400078e02ff */
[----:B------:R-:W-:Y:S01]  /*3b90*/  IMAD.X R28, R12, 0x1, R17, P1 ;  /* 0x000000010c1c7824 */ /* 0x000fe200008e0611 */
[-C--:B------:R-:W-:Y:S02]  /*3ba0*/  IADD3.X R17, RZ, ~R4.reuse, RZ, P3, !PT ;  /* 0x80000004ff117210 */ /* 0x080fe40001ffe4ff */
[----:B------:R-:W-:Y:S01]  /*3bb0*/  IADD3 R22, P1, R22, R13, RZ ;  /* 0x0000000d16167210 */ /* 0x000fe20007f3e0ff */
[----:B------:R-:W-:Y:S01]  /*3bc0*/  IMAD.MOV.U32 R13, RZ, RZ, RZ ;  /* 0x000000ffff0d7224 */ /* 0x000fe200078e00ff */
[----:B------:R-:W-:-:S03]  /*3bd0*/  SEL R17, R17, R4, !P2 ;  /* 0x0000000411117207 */ /* 0x000fc60005000000 */
[----:B------:R-:W-:-:S04]  /*3be0*/  IMAD.HI.U32 R12, R22, R23, RZ ;  /* 0x00000017160c7227 */ /* 0x000fc800078e00ff */
[----:B------:R-:W-:Y:S01]  /*3bf0*/  IMAD.WIDE.U32 R12, R22, R17, R12 ;  /* 0x00000011160c7225 */ /* 0x000fe200078e000c */
[----:B------:R-:W-:-:S05]  /*3c00*/  IADD3.X R22, RZ, RZ, R28, P1, P0 ;  /* 0x000000ffff167210 */ /* 0x000fca0000fe041c */
[----:B------:R-:W-:-:S04]  /*3c10*/  IMAD.HI.U32 R12, P0, R22, R23, R12 ;  /* 0x00000017160c7227 */ /* 0x000fc8000780000c */
[CC--:B------:R-:W-:Y:S02]  /*3c20*/  IMAD R7, R22.reuse, R17.reuse, RZ ;  /* 0x0000001116077224 */ /* 0x0c0fe400078e02ff */
[----:B------:R-:W-:-:S03]  /*3c30*/  IMAD.HI.U32 R22, R22, R17, RZ ;  /* 0x0000001116167227 */ /* 0x000fc600078e00ff */
[----:B------:R-:W-:-:S05]  /*3c40*/  IADD3 R7, P1, R7, R12, RZ ;  /* 0x0000000c07077210 */ /* 0x000fca0007f3e0ff */
[----:B------:R-:W-:-:S04]  /*3c50*/  IMAD.WIDE.U32 R12, R7, R10, RZ ;  /* 0x0000000a070c7225 */ /* 0x000fc800078e00ff */
[----:B------:R-:W-:Y:S01]  /*3c60*/  IMAD R28, R7, R11, R13 ;  /* 0x0000000b071c7224 */ /* 0x000fe200078e020d */
[----:B------:R-:W-:Y:S02]  /*3c70*/  IADD3.X R13, R22, RZ, RZ, P0, !PT ;  /* 0x000000ff160d7210 */ /* 0x000fe400007fe4ff */
[----:B------:R-:W-:-:S03]  /*3c80*/  IADD3 R12, P2, -R12, R23, RZ ;  /* 0x000000170c0c7210 */ /* 0x000fc60007f5e1ff */
[----:B------:R-:W-:Y:S01]  /*3c90*/  IMAD.X R13, RZ, RZ, R13, P1 ;  /* 0x000000ffff0d7224 */ /* 0x000fe200008e060d */
[----:B------:R-:W-:-:S03]  /*3ca0*/  ISETP.GE.U32.AND P0, PT, R12, R10, PT ;  /* 0x0000000a0c00720c */ /* 0x000fc60003f06070 */
[----:B------:R-:W-:-:S05]  /*3cb0*/  IMAD R22, R13, R10, R28 ;  /* 0x0000000a0d167224 */ /* 0x000fca00078e021c */
[----:B------:R-:W-:Y:S02]  /*3cc0*/  IADD3.X R17, ~R22, R17, RZ, P2, !PT ;  /* 0x0000001116117210 */ /* 0x000fe400017fe5ff */
[----:B------:R-:W-:Y:S02]  /*3cd0*/  IADD3 R22, P2, R12, -R10, RZ ;  /* 0x8000000a0c167210 */ /* 0x000fe40007f5e0ff */
[----:B------:R-:W-:-:S04]  /*3ce0*/  ISETP.GE.U32.AND.EX P0, PT, R17, R11, PT, P0 ;  /* 0x0000000b1100720c */ /* 0x000fc80003f06100 */
[----:B------:R-:W-:-:S04]  /*3cf0*/  SEL R12, R22, R12, P0 ;  /* 0x0000000c160c7207 */ /* 0x000fc80000000000 */
[----:B------:R-:W-:Y:S01]  /*3d00*/  ISETP.GE.U32.AND P1, PT, R12, R10, PT ;  /* 0x0000000a0c00720c */ /* 0x000fe20003f26070 */
[----:B------:R-:W-:-:S05]  /*3d10*/  IMAD.X R10, R17, 0x1, ~R11, P2 ;  /* 0x00000001110a7824 */ /* 0x000fca00010e0e0b */
[----:B------:R-:W-:Y:S02]  /*3d20*/  SEL R17, R10, R17, P0 ;  /* 0x000000110a117207 */ /* 0x000fe40000000000 */
[----:B------:R-:W-:Y:S02]  /*3d30*/  IADD3 R10, P2, R7, 0x1, RZ ;  /* 0x00000001070a7810 */ /* 0x000fe40007f5e0ff */
[----:B------:R-:W-:Y:S02]  /*3d40*/  ISETP.GE.U32.AND.EX P1, PT, R17, R11, PT, P1 ;  /* 0x0000000b1100720c */ /* 0x000fe40003f26110 */
[----:B------:R-:W-:Y:S02]  /*3d50*/  SEL R7, R10, R7, P0 ;  /* 0x000000070a077207 */ /* 0x000fe40000000000 */
[----:B------:R-:W-:Y:S02]  /*3d60*/  IADD3.X R10, RZ, R13, RZ, P2, !PT ;  /* 0x0000000dff0a7210 */ /* 0x000fe400017fe4ff */
[----:B------:R-:W-:-:S02]  /*3d70*/  IADD3 R11, P2, R7, 0x1, RZ ;  /* 0x00000001070b7810 */ /* 0x000fc40007f5e0ff */
[----:B------:R-:W-:Y:S02]  /*3d80*/  SEL R13, R10, R13, P0 ;  /* 0x0000000d0a0d7207 */ /* 0x000fe40000000000 */
[----:B------:R-:W-:Y:S02]  /*3d90*/  SEL R7, R11, R7, P1 ;  /* 0x000000070b077207 */ /* 0x000fe40000800000 */
[----:B------:R-:W-:Y:S01]  /*3da0*/  LOP3.LUT R11, R5, R4, RZ, 0x3c, !PT ;  /* 0x00000004050b7212 */ /* 0x000fe200078e3cff */
[----:B------:R-:W-:Y:S01]  /*3db0*/  IMAD.X R10, RZ, RZ, R13, P2 ;  /* 0x000000ffff0a7224 */ /* 0x000fe200010e060d */
[----:B------:R-:W-:-:S04]  /*3dc0*/  ISETP.NE.U32.AND P0, PT, R6, RZ, PT ;  /* 0x000000ff0600720c */ /* 0x000fc80003f05070 */
[----:B------:R-:W-:Y:S02]  /*3dd0*/  SEL R4, R10, R13, P1 ;  /* 0x0000000d0a047207 */ /* 0x000fe40000800000 */
[-C--:B------:R-:W-:Y:S02]  /*3de0*/  IADD3 R10, P2, RZ, -R7.reuse, RZ ;  /* 0x80000007ff0a7210 */ /* 0x080fe40007f5e0ff */
[----:B------:R-:W-:Y:S02]  /*3df0*/  ISETP.GE.AND P1, PT, R11, RZ, PT ;  /* 0x000000ff0b00720c */ /* 0x000fe40003f26270 */
[-C--:B------:R-:W-:Y:S02]  /*3e00*/  IADD3.X R6, RZ, ~R4.reuse, RZ, P2, !PT ;  /* 0x80000004ff067210 */ /* 0x080fe400017fe4ff */
[----:B------:R-:W-:Y:S02]  /*3e10*/  ISETP.NE.AND.EX P0, PT, R5, RZ, PT, P0 ;  /* 0x000000ff0500720c */ /* 0x000fe40003f05300 */
[----:B------:R-:W-:Y:S01]  /*3e20*/  SEL R5, R10, R7, !P1 ;  /* 0x000000070a057207 */ /* 0x000fe20004800000 */
[----:B------:R-:W-:Y:S01]  /*3e30*/  HFMA2.MMA R7, -RZ, RZ, 0, 0 ;  /* 0x00000000ff077435 */ /* 0x000fe200000001ff */
[----:B------:R-:W-:Y:S01]  /*3e40*/  SEL R4, R6, R4, !P1 ;  /* 0x0000000406047207 */ /* 0x000fe20004800000 */
[----:B------:R-:W-:Y:S01]  /*3e50*/  IMAD.MOV.U32 R6, RZ, RZ, R3 ;  /* 0x000000ffff067224 */ /* 0x000fe200078e0003 */
[----:B------:R-:W-:-:S02]  /*3e60*/  SEL R5, R5, 0xffffffff, P0 ;  /* 0xffffffff05057807 */ /* 0x000fc40000000000 */
[----:B------:R-:W-:Y:S01]  /*3e70*/  SEL R4, R4, 0xffffffff, P0 ;  /* 0xffffffff04047807 */ /* 0x000fe20000000000 */
[----:B------:R-:W-:Y:S06]  /*3e80*/  RET.REL.NODEC R6 `(_ZN2at6native38_GLOBAL__N__9a469cfd_6_RNN_cu_eca79a6d6kernel17gru_cell_backwardIddlLi2EEEvNS_4cuda6detail10TensorInfoIT_T1_EES9_S9_S9_S9_S8_S8_) ;  /* 0xffffffc0065c7950 */ /* 0x000fec0003c3ffff */
.L_x_222:
        /* <DEDUP_REMOVED lines=15> */
.L_x_1263:


//--------------------- .text._ZN2at6native38_GLOBAL__N__9a469cfd_6_RNN_cu_eca79a6d6kernel17gru_cell_backwardIddlLi1EEEvNS_4cuda6detail10TensorInfoIT_T1_EES9_S9_S9_S9_S8_S8_ --------------------------
	.section	.text._ZN2at6native38_GLOBAL__N__9a469cfd_6_RNN_cu_eca79a6d6kernel17gru_cell_backwardIddlLi1EEEvNS_4cuda6detail10TensorInfoIT_T1_EES9_S9_S9_S9_S8_S8_,"ax",@progbits
	.align	128
.text._ZN2at6native38_GLOBAL__N__9a469cfd_6_RNN_cu_eca79a6d6kernel17gru_cell_backwardIddlLi1EEEvNS_4cuda6detail10TensorInfoIT_T1_EES9_S9_S9_S9_S8_S8_:
        .type           _ZN2at6native38_GLOBAL__N__9a469cfd_6_RNN_cu_eca79a6d6kernel17gru_cell_backwardIddlLi1EEEvNS_4cuda6detail10TensorInfoIT_T1_EES9_S9_S9_S9_S8_S8_,@function
        .size           _ZN2at6native38_GLOBAL__N__9a469cfd_6_RNN_cu_eca79a6d6kernel17gru_cell_backwardIddlLi1EEEvNS_4cuda6detail10TensorInfoIT_T1_EES9_S9_S9_S9_S8_S8_,(.L_x_1265 - _ZN2at6native38_GLOBAL__N__9a469cfd_6_RNN_cu_eca79a6d6kernel17gru_cell_backwardIddlLi1EEEvNS_4cuda6detail10TensorInfoIT_T1_EES9_S9_S9_S9_S8_S8_)
        .other          _ZN2at6native38_GLOBAL__N__9a469cfd_6_RNN_cu_eca79a6d6kernel17gru_cell_backwardIddlLi1EEEvNS_4cuda6detail10TensorInfoIT_T1_EES9_S9_S9_S9_S8_S8_,@"STO_CUDA_ENTRY STV_DEFAULT"
_ZN2at6native38_GLOBAL__N__9a469cfd_6_RNN_cu_eca79a6d6kernel17gru_cell_backwardIddlLi1EEEvNS_4cuda6detail10TensorInfoIT_T1_EES9_S9_S9_S9_S8_S8_:
[----:B------:R-:W0:Y:S01]  /*0000*/  LDC R1, c[0x0][0x28] ;  /* 0x00000a00ff017b82 */ /* 0x000e220000000800 */
[----:B------:R-:W1:Y:S01]  /*0010*/  S2R R24, SR_CTAID.X ;  /* 0x0000000000187919 */ /* 0x000e620000002500 */
[----:B------:R-:W-:Y:S01]  /*0020*/  ULDC UR4, c[0x0][0x0] ;  /* 0x0000000000047ab9 */ /* 0x000fe20000000800 */
[----:B------:R-:W-:Y:S01]  /*0030*/  ULDC.64 UR6, c[0x0][0xa38] ;  /* 0x00028e0000067ab9 */ /* 0x000fe20000000a00 */
[----:B0-----:R-:W-:Y:S01]  /*0040*/  IADD3 R1, R1, -0x28, RZ ;  /* 0xffffffd801017810 */ /* 0x001fe20007ffe0ff */
[----:B------:R-:W1:Y:S02]  /*0050*/  S2R R3, SR_TID.X ;  /* 0x0000000000037919 */ /* 0x000e640000002100 */
[----:B-1----:R-:W-:-:S05]  /*0060*/  IMAD R24, R24, UR4, R3 ;  /* 0x0000000418187c24 */ /* 0x002fca000f8e0203 */
[----:B------:R-:W-:-:S04]  /*0070*/  ISETP.GE.U32.AND P0, PT, R24, UR6, PT ;  /* 0x0000000618007c0c */ /* 0x000fc8000bf06070 */
[----:B------:R-:W-:-:S13]  /*0080*/  ISETP.GE.AND.EX P0, PT, RZ, UR7, PT, P0 ;  /* 0x00000007ff007c0c */ /* 0x000fda000bf06300 */
[----:B------:R-:W-:Y:S05]  /*0090*/  @P0 EXIT ;  /* 0x000000000000094d */ /* 0x000fea0003800000 */
[----:B------:R-:W-:Y:S01]  /*00a0*/  IMAD.MOV.U32 R5, RZ, RZ, RZ ;  /* 0x000000ffff057224 */ /* 0x000fe200078e00ff */
[----:B------:R-:W-:Y:S01]  /*00b0*/  LOP3.LUT R0, RZ, R24, RZ, 0x33, !PT ;  /* 0x00000018ff007212 */ /* 0x000fe200078e33ff */
[----:B------:R-:W-:Y:S01]  /*00c0*/  ULDC UR5, c[0x0][0xc] ;  /* 0x0000030000057ab9 */ /* 0x000fe20000000800 */
[----:B------:R-:W-:Y:S01]  /*00d0*/  BSSY B0, `(.L_x_223) ;  /* 0x000001c000007945 */ /* 0x000fe20003800000 */
[----:B------:R-:W-:Y:S01]  /*00e0*/  UIMAD UR4, UR4, UR5, URZ ;  /* 0x00000005040472a4 */ /* 0x000fe2000f8e023f */
[----:B------:R-:W-:Y:S02]  /*00f0*/  LOP3.LUT R2, RZ, R5, RZ, 0x33, !PT ;  /* 0x00000005ff027212 */ /* 0x000fe400078e33ff */
[----:B------:R-:W-:-:S04]  /*0100*/  IADD3 R0, P0, R0, UR6, RZ ;  /* 0x0000000600007c10 */ /* 0x000fc8000ff1e0ff */
[----:B------:R-:W-:-:S04]  /*0110*/  IADD3.X R2, R2, UR7, RZ, P0, !PT ;  /* 0x0000000702027c10 */ /* 0x000fc800087fe4ff */
[----:B------:R-:W-:-:S13]  /*0120*/  ISETP.NE.U32.AND P0, PT, R2, RZ, PT ;  /* 0x000000ff0200720c */ /* 0x000fda0003f05070 */
[----:B------:R-:W-:Y:S05]  /*0130*/  @!P0 BRA `(.L_x_224) ;  /* 0x00000000000c8947 */ /* 0x000fea0003800000 */
[----:B------:R-:W-:-:S07]  /*0140*/  MOV R4, 0x160 ;  /* 0x0000016000047802 */ /* 0x000fce0000000f00 */
[----:B------:R-:W-:Y:S05]  /*0150*/  CALL.REL.NOINC `($__internal_9_$__cuda_sm20_div_u64) ;  /* 0x0000002400547944 */ /* 0x000fea0003c00000 */
[----:B------:R-:W-:Y:S05]  /*0160*/  BRA `(.L_x_225) ;  /* 0x0000000000487947 */ /* 0x000fea0003800000 */
.L_x_224:
[----:B------:R-:W0:Y:S01]  /*0170*/  I2F.U32.RP R3, UR4 ;  /* 0x0000000400037d06 */ /* 0x000e220008209000 */
[----:B------:R-:W-:Y:S01]  /*0180*/  IMAD R9, RZ, RZ, -UR4 ;  /* 0x80000004ff097e24 */ /* 0x000fe2000f8e02ff */
[----:B------:R-:W-:-:S06]  /*0190*/  ISETP.NE.U32.AND P2, PT, RZ, UR4, PT ;  /* 0x00000004ff007c0c */ /* 0x000fcc000bf45070 */
[----:B0-----:R-:W0:Y:S02]  /*01a0*/  MUFU.RCP R3, R3 ;  /* 0x0000000300037308 */ /* 0x001e240000001000 */
[----:B0-----:R-:W-:-:S06]  /*01b0*/  IADD3 R6, R3, 0xffffffe, RZ ;  /* 0x0ffffffe03067810 */ /* 0x001fcc0007ffe0ff */
[----:B------:R0:W1:Y:S02]  /*01c0*/  F2I.FTZ.U32.TRUNC.NTZ R7, R6 ;  /* 0x0000000600077305 */ /* 0x000064000021f000 */
[----:B0-----:R-:W-:Y:S01]  /*01d0*/  HFMA2.MMA R6, -RZ, RZ, 0, 0 ;  /* 0x00000000ff067435 */ /* 0x001fe200000001ff */
[----:B-1----:R-:W-:-:S09]  /*01e0*/  IMAD R9, R9, R7, RZ ;  /* 0x0000000709097224 */ /* 0x002fd200078e02ff */
        /* <DEDUP_REMOVED lines=10> */
.L_x_225:
[----:B------:R-:W-:Y:S05]  /*0290*/  BSYNC B0 ;  /* 0x0000000000007941 */ /* 0x000fea0003800000 */
.L_x_223:
[----:B------:R-:W-:Y:S01]  /*02a0*/  LOP3.LUT R3, R3, 0x1, RZ, 0xc0, !PT ;  /* 0x0000000103037812 */ /* 0x000fe200078ec0ff */
[----:B------:R-:W-:Y:S01]  /*02b0*/  ULDC.64 UR6, c[0x0][0xa30] ;  /* 0x00028c0000067ab9 */ /* 0x000fe20000000a00 */
[----:B------:R-:W-:Y:S01]  /*02c0*/  ULDC.64 UR8, c[0x0][0x208] ;  /* 0x0000820000087ab9 */ /* 0x000fe20000000a00 */
[----:B------:R-:W-:Y:S01]  /*02d0*/  IMAD.U32 R4, RZ, RZ, UR7 ;  /* 0x00000007ff047e24 */ /* 0x000fe2000f8e00ff */
[----:B------:R-:W-:Y:S01]  /*02e0*/  ISETP.NE.U32.AND P0, PT, R3, 0x1, PT ;  /* 0x000000010300780c */ /* 0x000fe20003f05070 */
[----:B------:R-:W-:Y:S01]  /*02f0*/  ULDC.64 UR10, c[0x0][0xa30] ;  /* 0x00028c00000a7ab9 */ /* 0x000fe20000000a00 */
[----:B------:R-:W-:Y:S01]  /*0300*/  MOV R3, UR6 ;  /* 0x0000000600037c02 */ /* 0x000fe20008000f00 */
[----:B------:R-:W-:Y:S01]  /*0310*/  IMAD R6, R4, 0x5, RZ ;  /* 0x0000000504067824 */ /* 0x000fe200078e02ff */
[----:B------:R-:W-:Y:S01]  /*0320*/  ISETP.NE.U32.AND.EX P0, PT, RZ, RZ, PT, P0 ;  /* 0x000000ffff00720c */ /* 0x000fe20003f05100 */
[----:B------:R-:W-:Y:S02]  /*0330*/  BSSY B0, `(.L_x_226) ;  /* 0x00000a5000007945 */ /* 0x000fe40003800000 */
[----:B------:R-:W-:-:S04]  /*0340*/  IMAD.WIDE.U32 R8, R3, 0x5, RZ ;  /* 0x0000000503087825 */ /* 0x000fc800078e00ff */
[----:B------:R-:W-:Y:S01]  /*0350*/  IMAD.IADD R6, R9, 0x1, R6 ;  /* 0x0000000109067824 */ /* 0x000fe200078e0206 */
[----:B------:R0:W-:Y:S04]  /*0360*/  STL.64 [R1+0x10], R8 ;  /* 0x0000100801007387 */ /* 0x0001e80000100a00 */
[----:B------:R0:W-:Y:S01]  /*0370*/  STL [R1+0x20], R6 ;  /* 0x0000200601007387 */ /* 0x0001e20000100800 */
[----:B------:R-:W-:Y:S05]  /*0380*/  @!P0 BRA `(.L_x_227) ;  /* 0x00000008007c8947 */ /* 0x000fea0003800000 */
[----:B------:R-:W-:-:S13]  /*0390*/  ISETP.NE.U32.AND P0, PT, R4, RZ, PT ;  /* 0x000000ff0400720c */ /* 0x000fda0003f05070 */
[----:B------:R-:W-:Y:S05]  /*03a0*/  @!P0 BRA `(.L_x_228) ;  /* 0x0000000000408947 */ /* 0x000fea0003800000 */
[----:B------:R-:W-:Y:S02]  /*03b0*/  MOV R11, R24 ;  /* 0x00000018000b7202 */ /* 0x000fe40000000f00 */
[----:B------:R-:W-:-:S07]  /*03c0*/  MOV R10, 0x3e0 ;  /* 0x000003e0000a7802 */ /* 0x000fce0000000f00 */
[----:B0-----:R-:W-:Y:S05]  /*03d0*/  CALL.REL.NOINC `($__internal_8_$__cuda_sm20_div_s64) ;  /* 0x0000001c00647944 */ /* 0x001fea0003c00000 */
[----:B------:R-:W-:Y:S01]  /*03e0*/  IADD3 R8, P0, RZ, -R12, RZ ;  /* 0x8000000cff087210 */ /* 0x000fe20007f1e0ff */
[----:B------:R-:W-:Y:S01]  /*03f0*/  ULDC.64 UR6, c[0x0][0xa30] ;  /* 0x00028c0000067ab9 */ /* 0x000fe20000000a00 */
[----:B------:R-:W-:Y:S01]  /*0400*/  MOV R25, R5 ;  /* 0x0000000500197202 */ /* 0x000fe20000000f00 */
[----:B------:R-:W-:Y:S01]  /*0410*/  IMAD.U32 R4, RZ, RZ, UR7 ;  /* 0x00000007ff047e24 */ /* 0x000fe2000f8e00ff */
[----:B------:R-:W-:Y:S01]  /*0420*/  MOV R3, UR6 ;  /* 0x0000000600037c02 */ /* 0x000fe20008000f00 */
[--C-:B------:R-:W-:Y:S02]  /*0430*/  IMAD.X R6, RZ, RZ, ~R11.reuse, P0 ;  /* 0x000000ffff067224 */ /* 0x100fe400000e0e0b */
[----:B------:R-:W-:Y:S02]  /*0440*/  IMAD.MOV.U32 R13, RZ, RZ, R11 ;  /* 0x000000ffff0d7224 */ /* 0x000fe400078e000b */
[-C--:B------:R-:W-:Y:S02]  /*0450*/  IMAD R9, R6, R3.reuse, RZ ;  /* 0x0000000306097224 */ /* 0x080fe400078e02ff */
[----:B------:R-:W-:-:S04]  /*0460*/  IMAD.WIDE.U32 R6, R8, R3, R24 ;  /* 0x0000000308067225 */ /* 0x000fc800078e0018 */
[----:B------:R-:W-:Y:S02]  /*0470*/  IMAD R9, R8, R4, R9 ;  /* 0x0000000408097224 */ /* 0x000fe400078e0209 */
[----:B------:R-:W-:-:S03]  /*0480*/  IMAD.MOV.U32 R10, RZ, RZ, R6 ;  /* 0x000000ffff0a7224 */ /* 0x000fc600078e0006 */
[----:B------:R-:W-:Y:S01]  /*0490*/  IADD3 R7, R7, R9, RZ ;  /* 0x0000000907077210 */ /* 0x000fe20007ffe0ff */
[----:B------:R-:W-:Y:S06]  /*04a0*/  BRA `(.L_x_229) ;  /* 0x0000000000587947 */ /* 0x000fec0003800000 */
.L_x_228:
[----:B0-----:R-:W0:Y:S01]  /*04b0*/  I2F.U32.RP R8, R3 ;  /* 0x0000000300087306 */ /* 0x001e220000209000 */
[----:B------:R-:W-:Y:S01]  /*04c0*/  ISETP.NE.U32.AND P2, PT, R3, RZ, PT ;  /* 0x000000ff0300720c */ /* 0x000fe20003f45070 */
[----:B------:R-:W-:-:S06]  /*04d0*/  IMAD.MOV.U32 R13, RZ, RZ, RZ ;  /* 0x000000ffff0d7224 */ /* 0x000fcc00078e00ff */
        /* <DEDUP_REMOVED lines=19> */
.L_x_229:
[----:B------:R-:W2:Y:S01]  /*0610*/  LDL R6, [R1+0x20] ;  /* 0x0000200001067983 */ /* 0x000ea20000100800 */
[----:B------:R-:W-:-:S03]  /*0620*/  ULDC.64 UR6, c[0x0][0x620] ;  /* 0x0001880000067ab9 */ /* 0x000fc60000000a00 */
[----:B------:R-:W3:Y:S01]  /*0630*/  LDL.64 R20, [R1+0x10] ;  /* 0x0000100001147983 */ /* 0x000ee20000100a00 */
[----:B------:R-:W-:Y:S01]  /*0640*/  IMAD R11, R5, UR6, RZ ;  /* 0x00000006050b7c24 */ /* 0x000fe2000f8e02ff */
[----:B------:R-:W-:Y:S01]  /*0650*/  ULDC.64 UR12, c[0x0][0x550] ;  /* 0x00015400000c7ab9 */ /* 0x000fe20000000a00 */
[----:B------:R-:W-:Y:S02]  /*0660*/  IMAD R19, R13, R3, RZ ;  /* 0x000000030d137224 */ /* 0x000fe400078e02ff */
[----:B------:R-:W-:Y:S01]  /*0670*/  IMAD R17, R24, UR7, R11 ;  /* 0x0000000718117c24 */ /* 0x000fe2000f8e020b */
[----:B------:R-:W-:Y:S01]  /*0680*/  MOV R11, R7 ;  /* 0x00000007000b7202 */ /* 0x000fe20000000f00 */
[----:B------:R-:W-:Y:S02]  /*0690*/  IMAD R19, R12, R4, R19 ;  /* 0x000000040c137224 */ /* 0x000fe400078e0213 */
[----:B------:R-:W-:Y:S01]  /*06a0*/  IMAD.WIDE.U32 R8, R24, UR6, RZ ;  /* 0x0000000618087c25 */ /* 0x000fe2000f8e00ff */
[----:B------:R-:W-:-:S02]  /*06b0*/  ULDC.64 UR6, c[0x0][0x960] ;  /* 0x0002580000067ab9 */ /* 0x000fc40000000a00 */
[----:B------:R-:W-:Y:S01]  /*06c0*/  LEA R18, P0, R8, UR12, 0x3 ;  /* 0x0000000c08127c11 */ /* 0x000fe2000f8018ff */
[----:B--2---:R-:W-:-:S04]  /*06d0*/  IMAD R15, R6, R12, RZ ;  /* 0x0000000c060f7224 */ /* 0x004fc800078e02ff */
[-C--:B---3--:R-:W-:Y:S02]  /*06e0*/  IMAD R15, R13, R20.reuse, R15 ;  /* 0x000000140d0f7224 */ /* 0x088fe400078e020f */
[----:B------:R-:W-:-:S04]  /*06f0*/  IMAD.WIDE.U32 R6, R12, R20, R10 ;  /* 0x000000140c067225 */ /* 0x000fc800078e000a */
[----:B------:R-:W-:-:S04]  /*0700*/  IMAD.WIDE.U32 R12, R12, R3, RZ ;  /* 0x000000030c0c7225 */ /* 0x000fc800078e00ff */
[----:B------:R-:W-:Y:S01]  /*0710*/  IMAD.IADD R14, R7, 0x1, R15 ;  /* 0x00000001070e7824 */ /* 0x000fe200078e020f */
[----:B------:R-:W-:Y:S01]  /*0720*/  IADD3 R7, R9, R17, RZ ;  /* 0x0000001109077210 */ /* 0x000fe20007ffe0ff */
[----:B------:R-:W-:-:S04]  /*0730*/  IMAD.WIDE.U32 R10, R12, 0x3, R10 ;  /* 0x000000030c0a7825 */ /* 0x000fc800078e000a */
[----:B------:R-:W-:Y:S01]  /*0740*/  IMAD.IADD R12, R13, 0x1, R19 ;  /* 0x000000010d0c7824 */ /* 0x000fe200078e0213 */
[----:B------:R-:W-:Y:S01]  /*0750*/  LEA.HI.X R19, R8, UR13, R7, 0x3, P0 ;  /* 0x0000000d08137c11 */ /* 0x000fe200080f1c07 */
[C---:B------:R-:W-:Y:S01]  /*0760*/  IMAD R13, R3.reuse, UR7, RZ ;  /* 0x00000007030d7c24 */ /* 0x040fe2000f8e02ff */
[----:B------:R-:W-:Y:S01]  /*0770*/  ULDC.64 UR12, c[0x0][0x2e0] ;  /* 0x0000b800000c7ab9 */ /* 0x000fe20000000a00 */
[----:B------:R-:W-:Y:S02]  /*0780*/  IMAD R7, R14, UR6, RZ ;  /* 0x000000060e077c24 */ /* 0x000fe4000f8e02ff */
[----:B------:R-:W-:Y:S01]  /*0790*/  IMAD.WIDE.U32 R8, R3, UR6, RZ ;  /* 0x0000000603087c25 */ /* 0x000fe2000f8e00ff */
[----:B------:R-:W2:Y:S03]  /*07a0*/  LDG.E.64 R18, desc[UR8][R18.64] ;  /* 0x0000000812127981 */ /* 0x000ea6000c1e1b00 */
[----:B------:R-:W-:-:S02]  /*07b0*/  IMAD R15, R4, UR6, R13 ;  /* 0x00000006040f7c24 */ /* 0x000fc4000f8e020d */
[----:B------:R-:W-:Y:S02]  /*07c0*/  IMAD R25, R12, 0x3, RZ ;  /* 0x000000030c197824 */ /* 0x000fe400078e02ff */
[C---:B------:R-:W-:Y:S01]  /*07d0*/  IMAD R13, R6.reuse, UR7, R7 ;  /* 0x00000007060d7c24 */ /* 0x040fe2000f8e0207 */
[----:B------:R-:W-:Y:S01]  /*07e0*/  IADD3 R9, R9, R15, RZ ;  /* 0x0000000f09097210 */ /* 0x000fe20007ffe0ff */
[----:B------:R-:W-:Y:S01]  /*07f0*/  IMAD.WIDE.U32 R6, R6, UR6, RZ ;  /* 0x0000000606067c25 */ /* 0x000fe2000f8e00ff */
[----:B------:R-:W-:-:S03]  /*0800*/  ULDC.64 UR6, c[0x0][0x890] ;  /* 0x0002240000067ab9 */ /* 0x000fc60000000a00 */
[----:B------:R-:W-:Y:S01]  /*0810*/  IMAD.IADD R25, R11, 0x1, R25 ;  /* 0x000000010b197824 */ /* 0x000fe200078e0219 */
[----:B------:R-:W-:Y:S01]  /*0820*/  LEA R12, P0, R6, UR6, 0x3 ;  /* 0x00000006060c7c11 */ /* 0x000fe2000f8018ff */
[----:B------:R-:W-:Y:S01]  /*0830*/  IMAD R17, R3, UR13, RZ ;  /* 0x0000000d03117c24 */ /* 0x000fe2000f8e02ff */
[----:B------:R-:W-:Y:S01]  /*0840*/  IADD3 R7, R7, R13, RZ ;  /* 0x0000000d07077210 */ /* 0x000fe20007ffe0ff */
[C---:B------:R-:W-:Y:S01]  /*0850*/  IMAD.SHL.U32 R20, R8.reuse, 0x8, RZ ;  /* 0x0000000808147824 */ /* 0x040fe200078e00ff */
[----:B------:R-:W-:Y:S01]  /*0860*/  SHF.L.U64.HI R11, R8, 0x3, R9 ;  /* 0x00000003080b7819 */ /* 0x000fe20000010209 */
[----:B------:R-:W-:Y:S01]  /*0870*/  IMAD R9, R25, UR12, RZ ;  /* 0x0000000c19097c24 */ /* 0x000fe2000f8e02ff */
[----:B------:R-:W-:Y:S01]  /*0880*/  LEA.HI.X R13, R6, UR7, R7, 0x3, P0 ;  /* 0x00000007060d7c11 */ /* 0x000fe200080f1c07 */
[----:B------:R-:W-:Y:S01]  /*0890*/  IMAD.WIDE.U32 R6, R10, UR12, RZ ;  /* 0x0000000c0a067c25 */ /* 0x000fe2000f8e00ff */
[----:B------:R-:W-:Y:S01]  /*08a0*/  ULDC.64 UR6, c[0x0][0x210] ;  /* 0x0000840000067ab9 */ /* 0x000fe20000000a00 */
[----:B------:R-:W-:-:S02]  /*08b0*/  IADD3 R16, P0, R20, R12, RZ ;  /* 0x0000000c14107210 */ /* 0x000fc40007f1e0ff */
[----:B------:R-:W-:Y:S01]  /*08c0*/  IMAD R9, R10, UR13, R9 ;  /* 0x0000000d0a097c24 */ /* 0x000fe2000f8e0209 */
[----:B------:R-:W-:Y:S01]  /*08d0*/  LEA R8, P1, R6, UR6, 0x3 ;  /* 0x0000000606087c11 */ /* 0x000fe2000f8218ff */
[----:B------:R-:W-:-:S03]  /*08e0*/  IMAD.WIDE.U32 R14, R3, UR12, RZ ;  /* 0x0000000c030e7c25 */ /* 0x000fc6000f8e00ff */
[----:B------:R-:W-:Y:S01]  /*08f0*/  IADD3 R9, R7, R9, RZ ;  /* 0x0000000907097210 */ /* 0x000fe20007ffe0ff */
[----:B------:R-:W-:Y:S01]  /*0900*/  IMAD R17, R4, UR12, R17 ;  /* 0x0000000c04117c24 */ /* 0x000fe2000f8e0211 */
[----:B------:R-:W-:Y:S01]  /*0910*/  ULDC.64 UR12, c[0x0][0x3b0] ;  /* 0x0000ec00000c7ab9 */ /* 0x000fe20000000a00 */
[----:B------:R-:W-:Y:S01]  /*0920*/  IMAD.SHL.U32 R29, R14, 0x8, RZ ;  /* 0x000000080e1d7824 */ /* 0x000fe200078e00ff */
[----:B------:R-:W-:Y:S01]  /*0930*/  LEA.HI.X R9, R6, UR7, R9, 0x3, P1 ;  /* 0x0000000706097c11 */ /* 0x000fe200088f1c09 */
[----:B------:R-:W-:Y:S01]  /*0940*/  IMAD.IADD R7, R15, 0x1, R17 ;  /* 0x000000010f077824 */ /* 0x000fe200078e0211 */
[-C--:B------:R-:W-:Y:S01]  /*0950*/  IADD3 R6, P1, R16, R20.reuse, RZ ;  /* 0x0000001410067210 */ /* 0x080fe20007f3e0ff */
[----:B------:R-:W-:Y:S01]  /*0960*/  ULDC.64 UR6, c[0x0][0x480] ;  /* 0x0001200000067ab9 */ /* 0x000fe20000000a00 */
[----:B------:R-:W-:Y:S02]  /*0970*/  IADD3.X R17, R11, R13, RZ, P0, !PT ;  /* 0x0000000d0b117210 */ /* 0x000fe400007fe4ff */
[----:B------:R-:W-:Y:S01]  /*0980*/  SHF.L.U64.HI R28, R14, 0x3, R7 ;  /* 0x000000030e1c7819 */ /* 0x000fe20000010207 */
[----:B------:R-:W3:Y:S01]  /*0990*/  LDG.E.64 R12, desc[UR8][R12.64] ;  /* 0x000000080c0c7981 */ /* 0x000ee2000c1e1b00 */
[----:B------:R-:W-:-:S02]  /*09a0*/  IADD3 R14, P0, R6, R20, RZ ;  /* 0x00000014060e7210 */ /* 0x000fc40007f1e0ff */
[-C--:B------:R-:W-:Y:S02]  /*09b0*/  IADD3.X R7, R17, R11.reuse, RZ, P1, !PT ;  /* 0x0000000b11077210 */ /* 0x080fe40000ffe4ff */
[----:B------:R-:W4:Y:S03]  /*09c0*/  LDG.E.64 R16, desc[UR8][R16.64] ;  /* 0x0000000810107981 */ /* 0x000f26000c1e1b00 */
[----:B------:R-:W-:Y:S01]  /*09d0*/  IMAD.X R15, R7, 0x1, R11, P0 ;  /* 0x00000001070f7824 */ /* 0x000fe200000e060b */
[----:B------:R-:W-:Y:S01]  /*09e0*/  IADD3 R20, P0, R14, R20, RZ ;  /* 0x000000140e147210 */ /* 0x000fe20007f1e0ff */
[----:B------:R-:W5:Y:S04]  /*09f0*/  LDG.E.64 R6, desc[UR8][R6.64] ;  /* 0x0000000806067981 */ /* 0x000f68000c1e1b00 */
[----:B------:R-:W5:Y:S01]  /*0a00*/  LDG.E.64 R22, desc[UR8][R14.64] ;  /* 0x000000080e167981 */ /* 0x000f62000c1e1b00 */
[----:B------:R-:W-:-:S06]  /*0a10*/  IADD3.X R21, R15, R11, RZ, P0, !PT ;  /* 0x0000000b0f157210 */ /* 0x000fcc00007fe4ff */
[----:B------:R-:W3:Y:S01]  /*0a20*/  LDG.E.64 R20, desc[UR8][R20.64] ;  /* 0x0000000814147981 */ /* 0x000ee2000c1e1b00 */
[----:B------:R-:W-:-:S04]  /*0a30*/  IMAD R25, R25, UR6, RZ ;  /* 0x0000000619197c24 */ /* 0x000fc8000f8e02ff */
[----:B------:R-:W-:Y:S01]  /*0a40*/  IMAD R11, R10, UR7, R25 ;  /* 0x000000070a0b7c24 */ /* 0x000fe2000f8e0219 */
[----:B-----5:R-:W-:-:S08]  /*0a50*/  DADD R22, R22, -R6 ;  /* 0x0000000016167229 */ /* 0x020fd00000000806 */
[----:B--2---:R-:W-:Y:S02]  /*0a60*/  DMUL R14, R22, R18 ;  /* 0x00000012160e7228 */ /* 0x004fe40000000000 */
[----:B----4-:R-:W-:-:S08]  /*0a70*/  DADD R22, -R16, 1 ;  /* 0x3ff0000010167429 */ /* 0x010fd00000000100 */
[----:B------:R-:W-:-:S08]  /*0a80*/  DMUL R14, R14, R22 ;  /* 0x000000160e0e7228 */ /* 0x000fd00000000000 */
[----:B------:R-:W-:Y:S02]  /*0a90*/  DMUL R26, R16, R14 ;  /* 0x0000000e101a7228 */ /* 0x000fe40000000000 */
[C---:B------:R-:W-:Y:S02]  /*0aa0*/  DMUL R14, R18.reuse, R16 ;  /* 0x00000010120e7228 */ /* 0x040fe40000000000 */
[----:B------:R-:W-:-:S05]  /*0ab0*/  DMUL R18, R18, R22 ;  /* 0x0000001612127228 */ /* 0x000fca0000000000 */
[----:B------:R0:W-:Y:S04]  /*0ac0*/  STL.64 [R1], R14 ;  /* 0x0000000e01007387 */ /* 0x0001e80000100a00 */
[----:B------:R-:W2:Y:S01]  /*0ad0*/  LDL.LU.64 R22, [R1] ;  /* 0x0000000001167983 */ /* 0x000ea20000300a00 */
[----:B------:R-:W-:Y:S01]  /*0ae0*/  DFMA R6, -R6, R6, 1 ;  /* 0x3ff000000606742b */ /* 0x000fe20000000106 */
[----:B0-----:R-:W-:-:S07]  /*0af0*/  IMAD.WIDE.U32 R14, R10, UR6, RZ ;  /* 0x000000060a0e7c25 */ /* 0x001fce000f8e00ff */
[----:B------:R-:W-:Y:S01]  /*0b00*/  DMUL R18, R18, R6 ;  /* 0x0000000612127228 */ /* 0x000fe20000000000 */
[----:B------:R-:W-:Y:S01]  /*0b10*/  IMAD.IADD R11, R15, 0x1, R11 ;  /* 0x000000010f0b7824 */ /* 0x000fe200078e020b */
[----:B------:R-:W-:Y:S01]  /*0b20*/  LEA R10, P0, R14, UR12, 0x3 ;  /* 0x0000000c0e0a7c11 */ /* 0x000fe2000f8018ff */
[----:B------:R-:W-:-:S03]  /*0b30*/  IMAD R15, R3, UR7, RZ ;  /* 0x00000007030f7c24 */ /* 0x000fc6000f8e02ff */
[----:B------:R-:W-:Y:S01]  /*0b40*/  LEA.HI.X R11, R14, UR13, R11, 0x3, P0 ;  /* 0x0000000d0e0b7c11 */ /* 0x000fe200080f1c0b */
[----:B------:R-:W-:Y:S02]  /*0b50*/  IMAD R17, R4, UR6, R15 ;  /* 0x0000000604117c24 */ /* 0x000fe4000f8e020f */
[----:B------:R-:W-:Y:S01]  /*0b60*/  IMAD.WIDE.U32 R14, R3, UR6, RZ ;  /* 0x00000006030e7c25 */ /* 0x000fe2000f8e00ff */
[----:B---3--:R-:W-:Y:S01]  /*0b70*/  DMUL R20, R18, R20 ;  /* 0x0000001412147228 */ /* 0x008fe20000000000 */
[----:B------:R-:W-:Y:S01]  /*0b80*/  ULDC.64 UR6, c[0x0][0x7c0] ;  /* 0x0001f00000067ab9 */ /* 0x000fe20000000a00 */
[----:B------:R-:W-:Y:S02]  /*0b90*/  DADD R6, -R12, 1 ;  /* 0x3ff000000c067429 */ /* 0x000fe40000000100 */
[----:B------:R-:W-:Y:S01]  /*0ba0*/  IADD3 R3, R15, R17, RZ ;  /* 0x000000110f037210 */ /* 0x000fe20007ffe0ff */
[----:B------:R-:W-:Y:S02]  /*0bb0*/  IMAD R15, R5, UR6, RZ ;  /* 0x00000006050f7c24 */ /* 0x000fe4000f8e02ff */
[----:B------:R-:W-:-:S03]  /*0bc0*/  IMAD.WIDE.U32 R16, R24, UR6, RZ ;  /* 0x0000000618107c25 */ /* 0x000fc6000f8e00ff */
[----:B------:R-:W-:Y:S01]  /*0bd0*/  DMUL R6, R20, R6 ;  /* 0x0000000614067228 */ /* 0x000fe20000000000 */
[----:B------:R-:W-:Y:S01]  /*0be0*/  IMAD R15, R24, UR7, R15 ;  /* 0x00000007180f7c24 */ /* 0x000fe2000f8e020f */
[----:B------:R-:W-:Y:S01]  /*0bf0*/  ULDC.64 UR6, c[0x0][0x6f0] ;  /* 0x0001bc0000067ab9 */ /* 0x000fe20000000a00 */
[C---:B------:R-:W-:Y:S01]  /*0c00*/  SHF.L.U64.HI R3, R14.reuse, 0x3, R3 ;  /* 0x000000030e037819 */ /* 0x040fe20000010203 */
[----:B------:R-:W-:Y:S01]  /*0c10*/  IMAD.SHL.U32 R4, R14, 0x8, RZ ;  /* 0x000000080e047824 */ /* 0x000fe200078e00ff */
[----:B------:R-:W-:Y:S02]  /*0c20*/  LEA R14, P0, R16, UR6, 0x3 ;  /* 0x00000006100e7c11 */ /* 0x000fe4000f8018ff */
[----:B------:R-:W-:Y:S01]  /*0c30*/  IADD3 R15, R17, R15, RZ ;  /* 0x0000000f110f7210 */ /* 0x000fe20007ffe0ff */
[----:B------:R-:W-:-:S03]  /*0c40*/  DMUL R6, R12, R6 ;  /* 0x000000060c067228 */ /* 0x000fc60000000000 */
[----:B------:R-:W-:Y:S02]  /*0c50*/  LEA.HI.X R15, R16, UR7, R15, 0x3, P0 ;  /* 0x00000007100f7c11 */ /* 0x000fe400080f1c0f */
[----:B------:R-:W-:Y:S02]  /*0c60*/  IADD3 R16, P0, R29, R8, RZ ;  /* 0x000000081d107210 */ /* 0x000fe40007f1e0ff */
[----:B------:R0:W-:Y:S03]  /*0c70*/  STG.E.64 desc[UR8][R8.64], R6 ;  /* 0x0000000608007986 */ /* 0x0001e6000c101b08 */
[----:B------:R-:W-:-:S05]  /*0c80*/  IMAD.X R17, R28, 0x1, R9, P0 ;  /* 0x000000011c117824 */ /* 0x000fca00000e0609 */
[----:B------:R1:W-:Y:S01]  /*0c90*/  STG.E.64 desc[UR8][R16.64], R26 ;  /* 0x0000001a10007986 */ /* 0x0003e2000c101b08 */
[----:B0-----:R-:W-:-:S04]  /*0ca0*/  IADD3 R8, P1, R16, R29, RZ ;  /* 0x0000001d10087210 */ /* 0x001fc80007f3e0ff */
[----:B------:R-:W-:Y:S02]  /*0cb0*/  IADD3.X R9, R17, R28, RZ, P1, !PT ;  /* 0x0000001c11097210 */ /* 0x000fe40000ffe4ff */
[----:B-1----:R-:W-:-:S03]  /*0cc0*/  IADD3 R16, P0, R4, R10, RZ ;  /* 0x0000000a04107210 */ /* 0x002fc60007f1e0ff */
[----:B------:R0:W-:Y:S01]  /*0cd0*/  STG.E.64 desc[UR8][R8.64], R18 ;  /* 0x0000001208007986 */ /* 0x0001e2000c101b08 */
[----:B------:R-:W-:Y:S01]  /*0ce0*/  DMUL R12, R18, R12 ;  /* 0x0000000c120c7228 */ /* 0x000fe20000000000 */
[----:B------:R-:W-:Y:S02]  /*0cf0*/  IMAD.X R17, R3, 0x1, R11, P0 ;  /* 0x0000000103117824 */ /* 0x000fe400000e060b */
[----:B------:R1:W-:Y:S01]  /*0d00*/  STG.E.64 desc[UR8][R10.64], R6 ;  /* 0x000000060a007986 */ /* 0x0003e2000c101b08 */
[----:B0-----:R-:W-:-:S04]  /*0d10*/  IADD3 R8, P1, R16, R4, RZ ;  /* 0x0000000410087210 */ /* 0x001fc80007f3e0ff */
[----:B------:R-:W-:Y:S01]  /*0d20*/  IADD3.X R9, R17, R3, RZ, P1, !PT ;  /* 0x0000000311097210 */ /* 0x000fe20000ffe4ff */
[----:B------:R1:W-:Y:S04]  /*0d30*/  STG.E.64 desc[UR8][R16.64], R26 ;  /* 0x0000001a10007986 */ /* 0x0003e8000c101b08 */
[----:B------:R1:W-:Y:S01]  /*0d40*/  STG.E.64 desc[UR8][R8.64], R12 ;  /* 0x0000000c08007986 */ /* 0x0003e2000c101b08 */
[----:B------:R-:W-:-:S05]  /*0d50*/  IADD3 R24, P0, R24, UR4, RZ ;  /* 0x0000000418187c10 */ /* 0x000fca000ff1e0ff */
[----:B------:R-:W-:Y:S01]  /*0d60*/  IMAD.X R5, RZ, RZ, R5, P0 ;  /* 0x000000ffff057224 */ /* 0x000fe200000e0605 */
[----:B--2---:R1:W-:Y:S07]  /*0d70*/  STG.E.64 desc[UR8][R14.64], R22 ;  /* 0x000000160e007986 */ /* 0x0043ee000c101b08 */
.L_x_227:
[----:B------:R-:W-:Y:S05]  /*0d80*/  BSYNC B0 ;  /* 0x0000000000007941 */ /* 0x000fea0003800000 */
.L_x_226:
        /* <DEDUP_REMOVED lines=16> */
.L_x_237:
[----:B------:R-:W-:Y:S01]  /*0e90*/  MOV R0, UR34 ;  /* 0x0000002200007c02 */ /* 0x000fe20008000f00 */
[----:B------:R-:W-:Y:S01]  /*0ea0*/  IMAD.U32 R2, RZ, RZ, UR35 ;  /* 0x00000023ff027e24 */ /* 0x000fe2000f8e00ff */
[----:B------:R-:W-:Y:S03]  /*0eb0*/  BSSY B1, `(.L_x_231) ;  /* 0x0000037000017945 */ /* 0x000fe60003800000 */
[C---:B------:R-:W-:Y:S01]  /*0ec0*/  IMAD R3, R0.reuse, UR25, RZ ;  /* 0x0000001900037c24 */ /* 0x040fe2000f8e02ff */
[----:B------:R-:W-:Y:S01]  /*0ed0*/  LOP3.LUT R4, R5, R2, RZ, 0xfc, !PT ;  /* 0x0000000205047212 */ /* 0x000fe200078efcff */
[----:B01----:R-:W-:-:S03]  /*0ee0*/  IMAD.WIDE.U32 R8, R0, UR24, RZ ;  /* 0x0000001800087c25 */ /* 0x003fc6000f8e00ff */
[----:B------:R-:W-:Y:S01]  /*0ef0*/  ISETP.NE.U32.AND P0, PT, R4, RZ, PT ;  /* 0x000000ff0400720c */ /* 0x000fe20003f05070 */
[----:B------:R-:W-:Y:S01]  /*0f00*/  IMAD R3, R2, UR24, R3 ;  /* 0x0000001802037c24 */ /* 0x000fe2000f8e0203 */
[----:B------:R-:W-:Y:S01]  /*0f10*/  SHF.L.U32 R4, R8, 0x3, RZ ;  /* 0x0000000308047819 */ /* 0x000fe200000006ff */
[C---:B------:R-:W-:Y:S02]  /*0f20*/  IMAD R11, R0.reuse, UR15, RZ ;  /* 0x0000000f000b7c24 */ /* 0x040fe4000f8e02ff */
[----:B------:R-:W-:Y:S01]  /*0f30*/  IMAD.WIDE.U32 R6, R0, UR14, RZ ;  /* 0x0000000e00067c25 */ /* 0x000fe2000f8e00ff */
[----:B------:R-:W-:Y:S01]  /*0f40*/  IADD3 R3, R9, R3, RZ ;  /* 0x0000000309037210 */ /* 0x000fe20007ffe0ff */
[----:B------:R0:W-:Y:S02]  /*0f50*/  STL [R1+0x18], R4 ;  /* 0x0000180401007387 */ /* 0x0001e40000100800 */
[----:B------:R-:W-:Y:S01]  /*0f60*/  IMAD R11, R2, UR14, R11 ;  /* 0x0000000e020b7c24 */ /* 0x000fe2000f8e020b */
[----:B------:R-:W-:Y:S01]  /*0f70*/  SHF.L.U64.HI R8, R8, 0x3, R3 ;  /* 0x0000000308087819 */ /* 0x000fe20000010203 */
[----:B------:R-:W-:-:S02]  /*0f80*/  IMAD.SHL.U32 R3, R6, 0x8, RZ ;  /* 0x0000000806037824 */ /* 0x000fc400078e00ff */
[----:B------:R-:W-:Y:S02]  /*0f90*/  IMAD.IADD R11, R7, 0x1, R11 ;  /* 0x00000001070b7824 */ /* 0x000fe400078e020b */
[----:B------:R1:W-:Y:S03]  /*0fa0*/  STL [R1+0x1c], R8 ;  /* 0x00001c0801007387 */ /* 0x0003e60000100800 */
[----:B0-----:R-:W-:Y:S01]  /*0fb0*/  SHF.L.U64.HI R4, R6, 0x3, R11 ;  /* 0x0000000306047819 */ /* 0x001fe2000001020b */
[----:B------:R-:W-:Y:S06]  /*0fc0*/  @!P0 BRA `(.L_x_232) ;  /* 0x00000000003c8947 */ /* 0x000fec0003800000 */
[----:B------:R-:W-:Y:S02]  /*0fd0*/  MOV R11, R24 ;  /* 0x00000018000b7202 */ /* 0x000fe40000000f00 */
[----:B------:R-:W-:-:S07]  /*0fe0*/  MOV R10, 0x1000 ;  /* 0x00001000000a7802 */ /* 0x000fce0000000f00 */
[----:B-1----:R-:W-:Y:S05]  /*0ff0*/  CALL.REL.NOINC `($__internal_8_$__cuda_sm20_div_s64) ;  /* 0x00000010005c7944 */ /* 0x002fea0003c00000 */
[----:B------:R-:W-:Y:S01]  /*1000*/  IADD3 R9, P0, RZ, -R12, RZ ;  /* 0x8000000cff097210 */ /* 0x000fe20007f1e0ff */
[----:B------:R-:W-:Y:S01]  /*1010*/  IMAD.U32 R0, RZ, RZ, UR34 ;  /* 0x00000022ff007e24 */ /* 0x000fe2000f8e00ff */
[----:B------:R-:W-:Y:S01]  /*1020*/  MOV R25, R5 ;  /* 0x0000000500197202 */ /* 0x000fe20000000f00 */
[----:B------:R-:W-:Y:S01]  /*1030*/  IMAD.U32 R2, RZ, RZ, UR35 ;  /* 0x00000023ff027e24 */ /* 0x000fe2000f8e00ff */
[----:B------:R-:W-:Y:S01]  /*1040*/  IADD3.X R7, RZ, ~R11, RZ, P0, !PT ;  /* 0x8000000bff077210 */ /* 0x000fe200007fe4ff */
[----:B------:R-:W-:-:S04]  /*1050*/  IMAD.MOV.U32 R13, RZ, RZ, R11 ;  /* 0x000000ffff0d7224 */ /* 0x000fc800078e000b */
[-C--:B------:R-:W-:Y:S02]  /*1060*/  IMAD R8, R7, R0.reuse, RZ ;  /* 0x0000000007087224 */ /* 0x080fe400078e02ff */
[----:B------:R-:W-:-:S04]  /*1070*/  IMAD.WIDE.U32 R6, R9, R0, R24 ;  /* 0x0000000009067225 */ /* 0x000fc800078e0018 */
[----:B------:R-:W-:Y:S02]  /*1080*/  IMAD R9, R9, R2, R8 ;  /* 0x0000000209097224 */ /* 0x000fe400078e0208 */
[----:B------:R-:W-:-:S03]  /*1090*/  IMAD.MOV.U32 R14, RZ, RZ, R6 ;  /* 0x000000ffff0e7224 */ /* 0x000fc600078e0006 */
[----:B------:R-:W-:Y:S01]  /*10a0*/  IADD3 R15, R9, R7, RZ ;  /* 0x00000007090f7210 */ /* 0x000fe20007ffe0ff */
[----:B------:R-:W-:Y:S06]  /*10b0*/  BRA `(.L_x_233) ;  /* 0x0000000000587947 */ /* 0x000fec0003800000 */
.L_x_232:
[----:B-1----:R-:W0:Y:S01]  /*10c0*/  I2F.U32.RP R8, R0 ;  /* 0x0000000000087306 */ /* 0x002e220000209000 */
[----:B------:R-:W-:Y:S01]  /*10d0*/  ISETP.NE.U32.AND P2, PT, R0, RZ, PT ;  /* 0x000000ff0000720c */ /* 0x000fe20003f45070 */
[----:B------:R-:W-:Y:S01]  /*10e0*/  IMAD.MOV.U32 R13, RZ, RZ, RZ ;  /* 0x000000ffff0d7224 */ /* 0x000fe200078e00ff */
        /* <DEDUP_REMOVED lines=19> */
.L_x_233:
[----:B------:R-:W-:Y:S05]  /*1220*/  BSYNC B1 ;  /* 0x0000000000017941 */ /* 0x000fea0003800000 */
.L_x_231:
[----:B------:R-:W2:Y:S04]  /*1230*/  LDL R6, [R1+0x20] ;  /* 0x0000200001067983 */ /* 0x000ea80000100800 */
[----:B------:R-:W3:Y:S01]  /*1240*/  LDL.64 R16, [R1+0x10] ;  /* 0x0000100001107983 */ /* 0x000ee20000100a00 */
[----:B--2---:R-:W-:-:S04]  /*1250*/  IMAD R7, R6, R12, RZ ;  /* 0x0000000c06077224 */ /* 0x004fc800078e02ff */
[-C--:B---3--:R-:W-:Y:S02]  /*1260*/  IMAD R9, R13, R16.reuse, R7 ;  /* 0x000000100d097224 */ /* 0x088fe400078e0207 */
[----:B------:R-:W-:-:S04]  /*1270*/  IMAD.WIDE.U32 R6, R12, R16, R14 ;  /* 0x000000100c067225 */ /* 0x000fc800078e000e */
[----:B------:R-:W-:Y:S01]  /*1280*/  IMAD.WIDE.U32 R16, R24, UR18, RZ ;  /* 0x0000001218107c25 */ /* 0x000fe2000f8e00ff */
[----:B------:R-:W-:-:S03]  /*1290*/  IADD3 R7, R7, R9, RZ ;  /* 0x0000000907077210 */ /* 0x000fc60007ffe0ff */
[----:B------:R-:W-:-:S04]  /*12a0*/  IMAD.WIDE.U32 R8, R6, UR14, RZ ;  /* 0x0000000e06087c25 */ /* 0x000fc8000f8e00ff */
[----:B------:R-:W-:Y:S01]  /*12b0*/  IMAD R7, R7, UR14, RZ ;  /* 0x0000000e07077c24 */ /* 0x000fe2000f8e02ff */
[----:B------:R-:W-:-:S03]  /*12c0*/  LEA R10, P0, R8, UR16, 0x3 ;  /* 0x00000010080a7c11 */ /* 0x000fc6000f8018ff */
[----:B------:R-:W-:Y:S01]  /*12d0*/  IMAD R7, R6, UR15, R7 ;  /* 0x0000000f06077c24 */ /* 0x000fe2000f8e0207 */
[----:B------:R-:W-:-:S03]  /*12e0*/  IADD3 R6, P1, R10, R3, RZ ;  /* 0x000000030a067210 */ /* 0x000fc60007f3e0ff */
[----:B------:R-:W-:Y:S02]  /*12f0*/  IMAD.IADD R7, R9, 0x1, R7 ;  /* 0x0000000109077824 */ /* 0x000fe400078e0207 */
[----:B------:R-:W-:-:S03]  /*1300*/  IMAD R9, R5, UR18, RZ ;  /* 0x0000001205097c24 */ /* 0x000fc6000f8e02ff */
[----:B------:R-:W-:Y:S01]  /*1310*/  LEA.HI.X R11, R8, UR17, R7, 0x3, P0 ;  /* 0x00000011080b7c11 */ /* 0x000fe200080f1c07 */
[----:B------:R-:W-:Y:S01]  /*1320*/  IMAD R9, R24, UR19, R9 ;  /* 0x0000001318097c24 */ /* 0x000fe2000f8e0209 */
[-C--:B------:R-:W-:Y:S02]  /*1330*/  IADD3 R20, P0, R6, R3.reuse, RZ ;  /* 0x0000000306147210 */ /* 0x080fe40007f1e0ff */
[----:B------:R-:W-:Y:S01]  /*1340*/  IADD3.X R7, R11, R4, RZ, P1, !PT ;  /* 0x000000040b077210 */ /* 0x000fe20000ffe4ff */
[----:B------:R-:W-:Y:S01]  /*1350*/  IMAD.IADD R9, R17, 0x1, R9 ;  /* 0x0000000111097824 */ /* 0x000fe200078e0209 */
[----:B------:R-:W-:Y:S01]  /*1360*/  IADD3 R18, P1, R20, R3, RZ ;  /* 0x0000000314127210 */ /* 0x000fe20007f3e0ff */
[----:B------:R-:W-:Y:S01]  /*1370*/  IMAD R13, R13, R0, RZ ;  /* 0x000000000d0d7224 */ /* 0x000fe200078e02ff */
[----:B------:R-:W-:Y:S01]  /*1380*/  IADD3.X R21, R7, R4, RZ, P0, !PT ;  /* 0x0000000407157210 */ /* 0x000fe200007fe4ff */
[----:B------:R-:W2:Y:S01]  /*1390*/  LDG.E.64 R10, desc[UR8][R10.64] ;  /* 0x000000080a0a7981 */ /* 0x000ea2000c1e1b00 */
[----:B------:R-:W-:-:S03]  /*13a0*/  LEA R8, P2, R16, UR20, 0x3 ;  /* 0x0000001410087c11 */ /* 0x000fc6000f8418ff */
[----:B------:R-:W-:Y:S01]  /*13b0*/  IMAD.X R19, R21, 0x1, R4, P1 ;  /* 0x0000000115137824 */ /* 0x000fe200008e0604 */
[----:B------:R-:W-:Y:S01]  /*13c0*/  LEA.HI.X R9, R16, UR21, R9, 0x3, P2 ;  /* 0x0000001510097c11 */ /* 0x000fe200090f1c09 */
[----:B------:R-:W3:Y:S04]  /*13d0*/  LDG.E.64 R20, desc[UR8][R20.64] ;  /* 0x0000000814147981 */ /* 0x000ee8000c1e1b00 */
[----:B------:R0:W4:Y:S04]  /*13e0*/  LDG.E.64 R16, desc[UR8][R18.64] ;  /* 0x0000000812107981 */ /* 0x000128000c1e1b00 */
[----:B------:R-:W5:Y:S04]  /*13f0*/  LDG.E.64 R6, desc[UR8][R6.64] ;  /* 0x0000000806067981 */ /* 0x000f68000c1e1b00 */
[----:B------:R-:W2:Y:S01]  /*1400*/  LDG.E.64 R8, desc[UR8][R8.64] ;  /* 0x0000000808087981 */ /* 0x000ea2000c1e1b00 */
[----:B0-----:R-:W-:-:S04]  /*1410*/  IADD3 R18, P0, R18, R3, RZ ;  /* 0x0000000312127210 */ /* 0x001fc80007f1e0ff */
[----:B------:R-:W-:-:S06]  /*1420*/  IADD3.X R19, R19, R4, RZ, P0, !PT ;  /* 0x0000000413137210 */ /* 0x000fcc00007fe4ff */
[----:B------:R-:W2:Y:S01]  /*1430*/  LDG.E.64 R18, desc[UR8][R18.64] ;  /* 0x0000000812127981 */ /* 0x000ea2000c1e1b00 */
[----:B---3--:R-:W-:Y:S02]  /*1440*/  DFMA R22, -R20, R20, 1 ;  /* 0x3ff000001416742b */ /* 0x008fe40000000114 */
[----:B----4-:R-:W-:Y:S01]  /*1450*/  DADD R28, R16, -R20 ;  /* 0x00000000101c7229 */ /* 0x010fe20000000814 */
[----:B------:R-:W-:Y:S02]  /*1460*/  IMAD R21, R5, UR28, RZ ;  /* 0x0000001c05157c24 */ /* 0x000fe4000f8e02ff */
[C---:B------:R-:W-:Y:S02]  /*1470*/  IMAD R20, R12.reuse, R2, R13 ;  /* 0x000000020c147224 */ /* 0x040fe400078e020d */
[----:B------:R-:W-:-:S04]  /*1480*/  IMAD.WIDE.U32 R12, R12, R0, RZ ;  /* 0x000000000c0c7225 */ /* 0x000fc800078e00ff */
[----:B------:R-:W-:-:S04]  /*1490*/  IMAD.WIDE.U32 R16, R24, UR28, RZ ;  /* 0x0000001c18107c25 */ /* 0x000fc8000f8e00ff */
[----:B------:R-:W-:Y:S01]  /*14a0*/  IMAD R21, R24, UR29, R21 ;  /* 0x0000001d18157c24 */ /* 0x000fe2000f8e0215 */
[----:B-----5:R-:W-:Y:S01]  /*14b0*/  DADD R26, -R6, 1 ;  /* 0x3ff00000061a7429 */ /* 0x020fe20000000100 */
[----:B------:R-:W-:-:S03]  /*14c0*/  IMAD.IADD R25, R13, 0x1, R20 ;  /* 0x000000010d197824 */ /* 0x000fc600078e0214 */
[----:B------:R-:W-:Y:S01]  /*14d0*/  IADD3 R13, R17, R21, RZ ;  /* 0x00000015110d7210 */ /* 0x000fe20007ffe0ff */
[----:B--2---:R-:W-:Y:S02]  /*14e0*/  DMUL R20, R28, R8 ;  /* 0x000000081c147228 */ /* 0x004fe40000000000 */
[----:B------:R-:W-:Y:S02]  /*14f0*/  DADD R28, -R6, 1 ;  /* 0x3ff00000061c7429 */ /* 0x000fe40000000100 */
[C---:B------:R-:W-:Y:S02]  /*1500*/  DMUL R26, R8.reuse, R26 ;  /* 0x0000001a081a7228 */ /* 0x040fe40000000000 */
[----:B------:R-:W-:-:S04]  /*1510*/  DMUL R8, R8, R6 ;  /* 0x0000000608087228 */ /* 0x000fc80000000000 */
[----:B------:R-:W-:-:S07]  /*1520*/  DMUL R20, R20, R28 ;  /* 0x0000001c14147228 */ /* 0x000fce0000000000 */
[----:B------:R-:W-:Y:S04]  /*1530*/  STL.64 [R1+0x8], R20 ;  /* 0x0000081401007387 */ /* 0x000fe80000100a00 */
[----:B------:R0:W-:Y:S04]  /*1540*/  STL.64 [R1], R8 ;  /* 0x0000000801007387 */ /* 0x0001e80000100a00 */
[----:B0-----:R-:W2:Y:S01]  /*1550*/  LDL.LU.64 R8, [R1+0x8] ;  /* 0x0000080001087983 */ /* 0x001ea20000300a00 */
[----:B------:R-:W-:Y:S01]  /*1560*/  DMUL R26, R26, R22 ;  /* 0x000000161a1a7228 */ /* 0x000fe20000000000 */
[----:B------:R-:W-:Y:S01]  /*1570*/  IMAD.WIDE.U32 R14, R12, 0x3, R14 ;  /* 0x000000030c0e7825 */ /* 0x000fe200078e000e */
[----:B------:R-:W-:Y:S01]  /*1580*/  LEA R12, P0, R16, UR30, 0x3 ;  /* 0x0000001e100c7c11 */ /* 0x000fe2000f8018ff */
[----:B------:R-:W-:-:S02]  /*1590*/  DADD R22, -R10, 1 ;  /* 0x3ff000000a167429 */ /* 0x000fc40000000100 */
[----:B------:R-:W-:-:S03]  /*15a0*/  IMAD R17, R25, 0x3, RZ ;  /* 0x0000000319117824 */ /* 0x000fc600078e02ff */
[----:B------:R-:W-:Y:S01]  /*15b0*/  DMUL R18, R26, R18 ;  /* 0x000000121a127228 */ /* 0x000fe20000000000 */
[----:B------:R-:W-:Y:S01]  /*15c0*/  IMAD.IADD R15, R15, 0x1, R17 ;  /* 0x000000010f0f7824 */ /* 0x000fe200078e0211 */
[----:B------:R-:W-:Y:S01]  /*15d0*/  LEA.HI.X R13, R16, UR31, R13, 0x3, P0 ;  /* 0x0000001f100d7c11 */ /* 0x000fe200080f1c0d */
[----:B------:R-:W-:Y:S02]  /*15e0*/  IMAD R16, R0, UR13, RZ ;  /* 0x0000000d00107c24 */ /* 0x000fe4000f8e02ff */
[----:B------:R-:W-:Y:S02]  /*15f0*/  IMAD R17, R15, UR12, RZ ;  /* 0x0000000c0f117c24 */ /* 0x000fe4000f8e02ff */
[----:B------:R-:W-:Y:S01]  /*1600*/  IMAD R16, R2, UR12, R16 ;  /* 0x0000000c02107c24 */ /* 0x000fe2000f8e0210 */
[----:B------:R-:W-:Y:S01]  /*1610*/  DMUL R22, R18, R22 ;  /* 0x0000001612167228 */ /* 0x000fe20000000000 */
[----:B------:R-:W-:-:S04]  /*1620*/  IMAD.WIDE.U32 R20, R14, UR12, RZ ;  /* 0x0000000c0e147c25 */ /* 0x000fc8000f8e00ff */
[----:B------:R-:W-:-:S04]  /*1630*/  IMAD.WIDE.U32 R18, R0, UR12, RZ ;  /* 0x0000000c00127c25 */ /* 0x000fc8000f8e00ff */
[----:B------:R-:W-:Y:S02]  /*1640*/  IMAD R17, R14, UR13, R17 ;  /* 0x0000000d0e117c24 */ /* 0x000fe4000f8e0211 */
[----:B------:R-:W-:Y:S01]  /*1650*/  IMAD R15, R15, UR24, RZ ;  /* 0x000000180f0f7c24 */ /* 0x000fe2000f8e02ff */
[----:B------:R-:W-:Y:S01]  /*1660*/  IADD3 R25, R19, R16, RZ ;  /* 0x0000001013197210 */ /* 0x000fe20007ffe0ff */
[----:B------:R-:W-:Y:S01]  /*1670*/  IMAD.IADD R17, R21, 0x1, R17 ;  /* 0x0000000115117824 */ /* 0x000fe200078e0211 */
[----:B------:R-:W-:Y:S01]  /*1680*/  LEA R16, P0, R20, UR22, 0x3 ;  /* 0x0000001614107c11 */ /* 0x000fe2000f8018ff */
[C---:B------:R-:W-:Y:S02]  /*1690*/  IMAD R19, R14.reuse, UR25, R15 ;  /* 0x000000190e137c24 */ /* 0x040fe4000f8e020f */
[----:B------:R-:W-:Y:S01]  /*16a0*/  IMAD.WIDE.U32 R14, R14, UR24, RZ ;  /* 0x000000180e0e7c25 */ /* 0x000fe2000f8e00ff */
[----:B------:R-:W-:Y:S02]  /*16b0*/  SHF.L.U32 R28, R18, 0x3, RZ ;  /* 0x00000003121c7819 */ /* 0x000fe400000006ff */
[----:B------:R-:W-:Y:S01]  /*16c0*/  LEA.HI.X R17, R20, UR23, R17, 0x3, P0 ;  /* 0x0000001714117c11 */ /* 0x000fe200080f1c11 */
[----:B------:R-:W-:Y:S01]  /*16d0*/  IMAD.IADD R15, R15, 0x1, R19 ;  /* 0x000000010f0f7824 */ /* 0x000fe200078e0213 */
[----:B------:R-:W-:Y:S01]  /*16e0*/  SHF.L.U64.HI R25, R18, 0x3, R25 ;  /* 0x0000000312197819 */ /* 0x000fe20000010219 */
[----:B------:R-:W-:Y:S01]  /*16f0*/  DMUL R20, R10, R22 ;  /* 0x000000160a147228 */ /* 0x000fe20000000000 */
[----:B------:R-:W-:-:S02]  /*1700*/  LEA R18, P1, R14, UR26, 0x3 ;  /* 0x0000001a0e127c11 */ /* 0x000fc4000f8218ff */
[-C--:B------:R-:W-:Y:S02]  /*1710*/  IADD3 R22, P0, R16, R28.reuse, RZ ;  /* 0x0000001c10167210 */ /* 0x080fe40007f1e0ff */
[----:B------:R-:W-:Y:S02]  /*1720*/  LEA.HI.X R19, R14, UR27, R15, 0x3, P1 ;  /* 0x0000001b0e137c11 */ /* 0x000fe400088f1c0f */
[----:B------:R-:W-:Y:S01]  /*1730*/  IADD3.X R23, R17, R25, RZ, P0, !PT ;  /* 0x0000001911177210 */ /* 0x000fe200007fe4ff */
[----:B------:R0:W-:Y:S01]  /*1740*/  STG.E.64 desc[UR8][R16.64], R20 ;  /* 0x0000001410007986 */ /* 0x0001e2000c101b08 */
[----:B--2---:R-:W-:Y:S01]  /*1750*/  DMUL R8, R6, R8 ;  /* 0x0000000806087228 */ /* 0x004fe20000000000 */
[----:B------:R-:W-:Y:S02]  /*1760*/  IADD3 R6, P1, R22, R28, RZ ;  /* 0x0000001c16067210 */ /* 0x000fe40007f3e0ff */
[----:B------:R-:W2:Y:S04]  /*1770*/  LDL.LU.64 R28, [R1] ;  /* 0x00000000011c7983 */ /* 0x000ea80000300a00 */
[----:B0-----:R-:W3:Y:S01]  /*1780*/  LDL R17, [R1+0x18] ;  /* 0x0000180001117983 */ /* 0x001ee20000100800 */
[----:B------:R-:W-:-:S03]  /*1790*/  IMAD.X R7, R23, 0x1, R25, P1 ;  /* 0x0000000117077824 */ /* 0x000fc600008e0619 */
[----:B------:R-:W4:Y:S01]  /*17a0*/  LDL R25, [R1+0x1c] ;  /* 0x00001c0001197983 */ /* 0x000f220000100800 */
[----:B------:R-:W-:-:S03]  /*17b0*/  DMUL R10, R26, R10 ;  /* 0x0000000a1a0a7228 */ /* 0x000fc60000000000 */
[----:B------:R0:W-:Y:S04]  /*17c0*/  STG.E.64 desc[UR8][R22.64], R8 ;  /* 0x0000000816007986 */ /* 0x0001e8000c101b08 */
[----:B------:R0:W-:Y:S04]  /*17d0*/  STG.E.64 desc[UR8][R6.64], R26 ;  /* 0x0000001a06007986 */ /* 0x0001e8000c101b08 */
[----:B------:R0:W-:Y:S01]  /*17e0*/  STG.E.64 desc[UR8][R18.64], R20 ;  /* 0x0000001412007986 */ /* 0x0001e2000c101b08 */
[----:B------:R-:W-:Y:S01]  /*17f0*/  BSSY B1, `(.L_x_234) ;  /* 0x0000032000017945 */ /* 0x000fe20003800000 */
[----:B---3--:R-:W-:-:S04]  /*1800*/  IADD3 R14, P0, R18, R17, RZ ;  /* 0x00000011120e7210 */ /* 0x008fc80007f1e0ff */
[----:B------:R-:W-:Y:S02]  /*1810*/  IADD3 R16, P1, R14, R17, RZ ;  /* 0x000000110e107210 */ /* 0x000fe40007f3e0ff */
[----:B----4-:R-:W-:Y:S02]  /*1820*/  IADD3.X R15, R19, R25, RZ, P0, !PT ;  /* 0x00000019130f7210 */ /* 0x010fe400007fe4ff */
[----:B------:R-:W-:-:S03]  /*1830*/  IADD3 R24, P0, R24, UR4, RZ ;  /* 0x0000000418187c10 */ /* 0x000fc6000ff1e0ff */
[----:B------:R-:W-:Y:S01]  /*1840*/  IMAD.X R17, R15, 0x1, R25, P1 ;  /* 0x000000010f117824 */ /* 0x000fe200008e0619 */
[----:B------:R-:W-:Y:S01]  /*1850*/  IADD3.X R25, RZ, R5, RZ, P0, !PT ;  /* 0x00000005ff197210 */ /* 0x000fe200007fe4ff */
[----:B------:R0:W-:Y:S04]  /*1860*/  STG.E.64 desc[UR8][R14.64], R8 ;  /* 0x000000080e007986 */ /* 0x0001e8000c101b08 */
[----:B------:R0:W-:Y:S01]  /*1870*/  STG.E.64 desc[UR8][R16.64], R10 ;  /* 0x0000000a10007986 */ /* 0x0001e2000c101b08 */
[----:B------:R-:W-:-:S03]  /*1880*/  LOP3.LUT R5, R25, R2, RZ, 0xfc, !PT ;  /* 0x0000000219057212 */ /* 0x000fc600078efcff */
[----:B--2---:R0:W-:Y:S01]  /*1890*/  STG.E.64 desc[UR8][R12.64], R28 ;  /* 0x0000001c0c007986 */ /* 0x0041e2000c101b08 */
[----:B------:R-:W-:-:S13]  /*18a0*/  ISETP.NE.U32.AND P0, PT, R5, RZ, PT ;  /* 0x000000ff0500720c */ /* 0x000fda0003f05070 */
[----:B0-----:R-:W-:Y:S05]  /*18b0*/  @!P0 BRA `(.L_x_235) ;  /* 0x00000000003c8947 */ /* 0x001fea0003800000 */
[----:B------:R-:W-:Y:S01]  /*18c0*/  IMAD.MOV.U32 R11, RZ, RZ, R24 ;  /* 0x000000ffff0b7224 */ /* 0x000fe200078e0018 */
[----:B------:R-:W-:Y:S02]  /*18d0*/  MOV R5, R25 ;  /* 0x0000001900057202 */ /* 0x000fe40000000f00 */
[----:B------:R-:W-:-:S07]  /*18e0*/  MOV R10, 0x1900 ;  /* 0x00001900000a7802 */ /* 0x000fce0000000f00 */
[----:B------:R-:W-:Y:S05]  /*18f0*/  CALL.REL.NOINC `($__internal_8_$__cuda_sm20_div_s64) ;  /* 0x00000008001c7944 */ /* 0x000fea0003c00000 */
[-C--:B------:R-:W-:Y:S01]  /*1900*/  IADD3 R5, P0, RZ, -R12.reuse, RZ ;  /* 0x8000000cff057210 */ /* 0x080fe20007f1e0ff */
[----:B------:R-:W-:Y:S01]  /*1910*/  IMAD.U32 R0, RZ, RZ, UR34 ;  /* 0x00000022ff007e24 */ /* 0x000fe2000f8e00ff */
[----:B------:R-:W-:Y:S01]  /*1920*/  MOV R10, R12 ;  /* 0x0000000c000a7202 */ /* 0x000fe20000000f00 */
[----:B------:R-:W-:Y:S01]  /*1930*/  IMAD.U32 R2, RZ, RZ, UR35 ;  /* 0x00000023ff027e24 */ /* 0x000fe2000f8e00ff */
[----:B------:R-:W-:-:S05]  /*1940*/  IADD3.X R7, RZ, ~R11, RZ, P0, !PT ;  /* 0x8000000bff077210 */ /* 0x000fca00007fe4ff */
[-C--:B------:R-:W-:Y:S02]  /*1950*/  IMAD R8, R7, R0.reuse, RZ ;  /* 0x0000000007087224 */ /* 0x080fe400078e02ff */
[----:B------:R-:W-:-:S04]  /*1960*/  IMAD.WIDE.U32 R6, R5, R0, R24 ;  /* 0x0000000005067225 */ /* 0x000fc800078e0018 */
[----:B------:R-:W-:Y:S01]  /*1970*/  IMAD R5, R5, R2, R8 ;  /* 0x0000000205057224 */ /* 0x000fe200078e0208 */
[----:B------:R-:W-:-:S03]  /*1980*/  MOV R8, R6 ;  /* 0x0000000600087202 */ /* 0x000fc60000000f00 */
[----:B------:R-:W-:Y:S01]  /*1990*/  IMAD.IADD R9, R5, 0x1, R7 ;  /* 0x0000000105097824 */ /* 0x000fe200078e0207 */
[----:B------:R-:W-:Y:S06]  /*19a0*/  BRA `(.L_x_236) ;  /* 0x0000000000587947 */ /* 0x000fec0003800000 */
.L_x_235:
[----:B------:R-:W0:Y:S01]  /*19b0*/  I2F.U32.RP R8, R0 ;  /* 0x0000000000087306 */ /* 0x000e220000209000 */
[----:B------:R-:W-:Y:S01]  /*19c0*/  ISETP.NE.U32.AND P2, PT, R0, RZ, PT ;  /* 0x000000ff0000720c */ /* 0x000fe20003f45070 */
[----:B------:R-:W-:Y:S01]  /*19d0*/  IMAD.MOV.U32 R9, RZ, RZ, RZ ;  /* 0x000000ffff097224 */ /* 0x000fe200078e00ff */
[----:B------:R-:W-:-:S05]  /*19e0*/  MOV R11, RZ ;  /* 0x000000ff000b7202 */ /* 0x000fca0000000f00 */
        /* <DEDUP_REMOVED lines=18> */
.L_x_236:
[----:B------:R-:W-:Y:S05]  /*1b10*/  BSYNC B1 ;  /* 0x0000000000017941 */ /* 0x000fea0003800000 */
.L_x_234:
[----:B------:R-:W2:Y:S04]  /*1b20*/  LDL R5, [R1+0x20] ;  /* 0x0000200001057983 */ /* 0x000ea80000100800 */
[----:B------:R-:W3:Y:S01]  /*1b30*/  LDL.64 R6, [R1+0x10] ;  /* 0x0000100001067983 */ /* 0x000ee20000100a00 */
[----:B------:R-:W-:-:S03]  /*1b40*/  IMAD.WIDE.U32 R20, R24, UR18, RZ ;  /* 0x0000001218147c25 */ /* 0x000fc6000f8e00ff */
[----:B------:R-:W4:Y:S04]  /*1b50*/  LDL.LU R29, [R1+0x18] ;  /* 0x00001800011d7983 */ /* 0x000f280000300800 */
[----:B------:R-:W5:Y:S01]  /*1b60*/  LDL.LU R28, [R1+0x1c] ;  /* 0x00001c00011c7983 */ /* 0x000f620000300800 */
[----:B--2---:R-:W-:-:S04]  /*1b70*/  IMAD R5, R5, R10, RZ ;  /* 0x0000000a05057224 */ /* 0x004fc800078e02ff */
[-C--:B---3--:R-:W-:Y:S02]  /*1b80*/  IMAD R5, R11, R6.reuse, R5 ;  /* 0x000000060b057224 */ /* 0x088fe400078e0205 */
[----:B------:R-:W-:-:S04]  /*1b90*/  IMAD.WIDE.U32 R6, R10, R6, R8 ;  /* 0x000000060a067225 */ /* 0x000fc800078e0008 */
[----:B------:R-:W-:-:S04]  /*1ba0*/  IMAD.IADD R5, R7, 0x1, R5 ;  /* 0x0000000107057824 */ /* 0x000fc800078e0205 */
[----:B------:R-:W-:Y:S02]  /*1bb0*/  IMAD R5, R5, UR14, RZ ;  /* 0x0000000e05057c24 */ /* 0x000fe4000f8e02ff */
[----:B------:R-:W-:-:S04]  /*1bc0*/  IMAD.WIDE.U32 R12, R6, UR14, RZ ;  /* 0x0000000e060c7c25 */ /* 0x000fc8000f8e00ff */
[----:B------:R-:W-:Y:S01]  /*1bd0*/  IMAD R5, R6, UR15, R5 ;  /* 0x0000000f06057c24 */ /* 0x000fe2000f8e0205 */
[----:B------:R-:W-:-:S04]  /*1be0*/  LEA R14, P0, R12, UR16, 0x3 ;  /* 0x000000100c0e7c11 */ /* 0x000fc8000f8018ff */
[----:B------:R-:W-:Y:S01]  /*1bf0*/  IADD3 R5, R13, R5, RZ ;  /* 0x000000050d057210 */ /* 0x000fe20007ffe0ff */
[----:B------:R-:W-:Y:S01]  /*1c00*/  IMAD R7, R25, UR18, RZ ;  /* 0x0000001219077c24 */ /* 0x000fe2000f8e02ff */
[-C--:B------:R-:W-:Y:S02]  /*1c10*/  IADD3 R6, P1, R14, R3.reuse, RZ ;  /* 0x000000030e067210 */ /* 0x080fe40007f3e0ff */
[----:B------:R-:W-:Y:S01]  /*1c20*/  LEA.HI.X R15, R12, UR17, R5, 0x3, P0 ;  /* 0x000000110c0f7c11 */ /* 0x000fe200080f1c05 */
[----:B------:R-:W-:Y:S01]  /*1c30*/  IMAD R5, R24, UR19, R7 ;  /* 0x0000001318057c24 */ /* 0x000fe2000f8e0207 */
[----:B------:R-:W-:-:S03]  /*1c40*/  IADD3 R18, P0, R6, R3, RZ ;  /* 0x0000000306127210 */ /* 0x000fc60007f1e0ff */
[--C-:B------:R-:W-:Y:S01]  /*1c50*/  IMAD.X R7, R15, 0x1, R4.reuse, P1 ;  /* 0x000000010f077824 */ /* 0x100fe200008e0604 */
[----:B------:R-:W-:Y:S01]  /*1c60*/  IADD3 R16, P1, R18, R3, RZ ;  /* 0x0000000312107210 */ /* 0x000fe20007f3e0ff */
[----:B------:R-:W2:Y:S02]  /*1c70*/  LDG.E.64 R14, desc[UR8][R14.64] ;  /* 0x000000080e0e7981 */ /* 0x000ea4000c1e1b00 */
[----:B------:R-:W-:Y:S01]  /*1c80*/  IMAD.X R19, R7, 0x1, R4, P0 ;  /* 0x0000000107137824 */ /* 0x000fe200000e0604 */
[C---:B------:R-:W-:Y:S01]  /*1c90*/  LEA R12, P2, R20.reuse, UR20, 0x3 ;  /* 0x00000014140c7c11 */ /* 0x040fe2000f8418ff */
[----:B------:R-:W3:Y:S01]  /*1ca0*/  LDG.E.64 R6, desc[UR8][R6.64] ;  /* 0x0000000806067981 */ /* 0x000ee2000c1e1b00 */
[----:B------:R-:W-:Y:S02]  /*1cb0*/  IADD3 R5, R21, R5, RZ ;  /* 0x0000000515057210 */ /* 0x000fe40007ffe0ff */
[----:B------:R-:W-:Y:S02]  /*1cc0*/  IADD3.X R17, R19, R4, RZ, P1, !PT ;  /* 0x0000000413117210 */ /* 0x000fe40000ffe4ff */
[----:B------:R-:W-:Y:S01]  /*1cd0*/  LEA.HI.X R13, R20, UR21, R5, 0x3, P2 ;  /* 0x00000015140d7c11 */ /* 0x000fe200090f1c05 */
[----:B------:R-:W4:Y:S04]  /*1ce0*/  LDG.E.64 R18, desc[UR8][R18.64] ;  /* 0x0000000812127981 */ /* 0x000f28000c1e1b00 */
[----:B------:R0:W4:Y:S04]  /*1cf0*/  LDG.E.64 R22, desc[UR8][R16.64] ;  /* 0x0000000810167981 */ /* 0x000128000c1e1b00 */
[----:B------:R-:W5:Y:S01]  /*1d00*/  LDG.E.64 R12, desc[UR8][R12.64] ;  /* 0x000000080c0c7981 */ /* 0x000f62000c1e1b00 */
[----:B0-----:R-:W-:-:S05]  /*1d10*/  IADD3 R16, P0, R16, R3, RZ ;  /* 0x0000000310107210 */ /* 0x001fca0007f1e0ff */
[----:B------:R-:W-:-:S05]  /*1d20*/  IMAD.X R17, R17, 0x1, R4, P0 ;  /* 0x0000000111117824 */ /* 0x000fca00000e0604 */
[----:B------:R3:W2:Y:S01]  /*1d30*/  LDG.E.64 R4, desc[UR8][R16.64] ;  /* 0x0000000810047981 */ /* 0x0006a2000c1e1b00 */
[----:B------:R-:W-:-:S04]  /*1d40*/  IMAD R3, R11, R0, RZ ;  /* 0x000000000b037224 */ /* 0x000fc800078e02ff */
[C---:B------:R-:W-:Y:S02]  /*1d50*/  IMAD R3, R10.reuse, R2, R3 ;  /* 0x000000020a037224 */ /* 0x040fe400078e0203 */
[----:B------:R-:W-:-:S05]  /*1d60*/  IMAD.WIDE.U32 R10, R10, R0, RZ ;  /* 0x000000000a0a7225 */ /* 0x000fca00078e00ff */
[----:B------:R-:W-:Y:S01]  /*1d70*/  IADD3 R3, R11, R3, RZ ;  /* 0x000000030b037210 */ /* 0x000fe20007ffe0ff */
[----:B------:R-:W-:-:S04]  /*1d80*/  IMAD.WIDE.U32 R8, R10, 0x3, R8 ;  /* 0x000000030a087825 */ /* 0x000fc800078e0008 */
[----:B------:R-:W-:Y:S02]  /*1d90*/  IMAD R3, R3, 0x3, RZ ;  /* 0x0000000303037824 */ /* 0x000fe400078e02ff */
[----:B------:R-:W-:-:S03]  /*1da0*/  IMAD.WIDE.U32 R10, R24, UR28, RZ ;  /* 0x0000001c180a7c25 */ /* 0x000fc6000f8e00ff */
[----:B------:R-:W-:-:S05]  /*1db0*/  IADD3 R3, R9, R3, RZ ;  /* 0x0000000309037210 */ /* 0x000fca0007ffe0ff */
[----:B------:R-:W-:-:S04]  /*1dc0*/  IMAD R9, R3, UR12, RZ ;  /* 0x0000000c03097c24 */ /* 0x000fc8000f8e02ff */
[----:B------:R-:W-:Y:S01]  /*1dd0*/  IMAD R9, R8, UR13, R9 ;  /* 0x0000000d08097c24 */ /* 0x000fe2000f8e0209 */
[----:B---3--:R-:W-:Y:S02]  /*1de0*/  DADD R16, -R6, 1 ;  /* 0x3ff0000006107429 */ /* 0x008fe40000000100 */
[----:B----4-:R-:W-:Y:S02]  /*1df0*/  DADD R22, R22, -R18 ;  /* 0x0000000016167229 */ /* 0x010fe40000000812 */
[----:B------:R-:W-:-:S04]  /*1e00*/  DFMA R18, -R18, R18, 1 ;  /* 0x3ff000001212742b */ /* 0x000fc80000000112 */
[----:B-----5:R-:W-:Y:S02]  /*1e10*/  DMUL R20, R12, R16 ;  /* 0x000000100c147228 */ /* 0x020fe40000000000 */
[----:B------:R-:W-:-:S06]  /*1e20*/  DMUL R22, R22, R12 ;  /* 0x0000000c16167228 */ /* 0x000fcc0000000000 */
[----:B------:R-:W-:Y:S01]  /*1e30*/  DMUL R20, R20, R18 ;  /* 0x0000001214147228 */ /* 0x000fe20000000000 */
[----:B------:R-:W-:Y:S01]  /*1e40*/  IMAD R18, R25, UR28, RZ ;  /* 0x0000001c19127c24 */ /* 0x000fe2000f8e02ff */
[----:B------:R-:W-:-:S03]  /*1e50*/  DMUL R26, R22, R16 ;  /* 0x00000010161a7228 */ /* 0x000fc60000000000 */
[----:B------:R-:W-:Y:S01]  /*1e60*/  IMAD R23, R24, UR29, R18 ;  /* 0x0000001d18177c24 */ /* 0x000fe2000f8e0212 */
[----:B--2---:R-:W-:Y:S02]  /*1e70*/  DADD R16, -R14, 1 ;  /* 0x3ff000000e107429 */ /* 0x004fe40000000100 */
[----:B------:R-:W-:Y:S01]  /*1e80*/  DMUL R18, R20, R4 ;  /* 0x0000000414127228 */ /* 0x000fe20000000000 */
[----:B------:R-:W-:Y:S01]  /*1e90*/  IMAD.IADD R5, R11, 0x1, R23 ;  /* 0x000000010b057824 */ /* 0x000fe200078e0217 */
[----:B------:R-:W-:Y:S01]  /*1ea0*/  LEA R4, P0, R10, UR30, 0x3 ;  /* 0x0000001e0a047c11 */ /* 0x000fe2000f8018ff */
[----:B------:R-:W-:-:S03]  /*1eb0*/  IMAD R22, R0, UR13, RZ ;  /* 0x0000000d00167c24 */ /* 0x000fc6000f8e02ff */
[----:B------:R-:W-:Y:S02]  /*1ec0*/  LEA.HI.X R5, R10, UR31, R5, 0x3, P0 ;  /* 0x0000001f0a057c11 */ /* 0x000fe400080f1c05 */
[----:B------:R-:W-:Y:S01]  /*1ed0*/  DMUL R10, R18, R16 ;  /* 0x00000010120a7228 */ /* 0x000fe20000000000 */
[----:B------:R-:W-:Y:S02]  /*1ee0*/  IMAD R2, R2, UR12, R22 ;  /* 0x0000000c02027c24 */ /* 0x000fe4000f8e0216 */
[----:B------:R-:W-:-:S04]  /*1ef0*/  IMAD.WIDE.U32 R18, R0, UR12, RZ ;  /* 0x0000000c00127c25 */ /* 0x000fc8000f8e00ff */
[----:B------:R-:W-:-:S04]  /*1f00*/  IMAD.WIDE.U32 R16, R8, UR12, RZ ;  /* 0x0000000c08107c25 */ /* 0x000fc8000f8e00ff */
[----:B------:R-:W-:Y:S02]  /*1f10*/  IMAD R0, R3, UR24, RZ ;  /* 0x0000001803007c24 */ /* 0x000fe4000f8e02ff */
[----:B------:R-:W-:Y:S01]  /*1f20*/  IMAD.IADD R2, R19, 0x1, R2 ;  /* 0x0000000113027824 */ /* 0x000fe200078e0202 */
[----:B------:R-:W-:Y:S01]  /*1f30*/  IADD3 R9, R17, R9, RZ ;  /* 0x0000000911097210 */ /* 0x000fe20007ffe0ff */
[C---:B------:R-:W-:Y:S02]  /*1f40*/  IMAD R0, R8.reuse, UR25, R0 ;  /* 0x0000001908007c24 */ /* 0x040fe4000f8e0200 */
[----:B------:R-:W-:Y:S01]  /*1f50*/  IMAD.WIDE.U32 R22, R8, UR24, RZ ;  /* 0x0000001808167c25 */ /* 0x000fe2000f8e00ff */
[----:B------:R-:W-:-:S03]  /*1f60*/  LEA R8, P0, R16, UR22, 0x3 ;  /* 0x0000001610087c11 */ /* 0x000fc6000f8018ff */
[C---:B------:R-:W-:Y:S01]  /*1f70*/  IMAD.SHL.U32 R3, R18.reuse, 0x8, RZ ;  /* 0x0000000812037824 */ /* 0x040fe200078e00ff */
[----:B------:R-:W-:Y:S01]  /*1f80*/  SHF.L.U64.HI R2, R18, 0x3, R2 ;  /* 0x0000000312027819 */ /* 0x000fe20000010202 */
[----:B------:R-:W-:Y:S01]  /*1f90*/  DMUL R18, R14, R10 ;  /* 0x0000000a0e127228 */ /* 0x000fe20000000000 */
[----:B------:R-:W-:Y:S02]  /*1fa0*/  LEA.HI.X R9, R16, UR23, R9, 0x3, P0 ;  /* 0x0000001710097c11 */ /* 0x000fe400080f1c09 */
[-C--:B------:R-:W-:Y:S02]  /*1fb0*/  IADD3 R10, P0, R8, R3.reuse, RZ ;  /* 0x00000003080a7210 */ /* 0x080fe40007f1e0ff */
[C---:B------:R-:W-:Y:S02]  /*1fc0*/  LEA R16, P1, R22.reuse, UR26, 0x3 ;  /* 0x0000001a16107c11 */ /* 0x040fe4000f8218ff */
[----:B------:R-:W-:Y:S01]  /*1fd0*/  IADD3 R0, R23, R0, RZ ;  /* 0x0000000017007210 */ /* 0x000fe20007ffe0ff */
[----:B------:R-:W-:Y:S01]  /*1fe0*/  IMAD.X R11, R9, 0x1, R2, P0 ;  /* 0x00000001090b7824 */ /* 0x000fe200000e0602 */
[----:B------:R0:W-:Y:S01]  /*1ff0*/  STG.E.64 desc[UR8][R8.64], R18 ;  /* 0x0000001208007986 */ /* 0x0001e2000c101b08 */
[----:B------:R-:W-:Y:S01]  /*2000*/  DMUL R12, R12, R6 ;  /* 0x000000060c0c7228 */ /* 0x000fe20000000000 */
[----:B------:R-:W-:Y:S01]  /*2010*/  LEA.HI.X R17, R22, UR27, R0, 0x3, P1 ;  /* 0x0000001b16117c11 */ /* 0x000fe200088f1c00 */
[----:B------:R-:W-:Y:S01]  /*2020*/  DMUL R26, R6, R26 ;  /* 0x0000001a061a7228 */ /* 0x000fe20000000000 */
[----:B------:R-:W-:Y:S01]  /*2030*/  IADD3 R6, P1, R10, R3, RZ ;  /* 0x000000030a067210 */ /* 0x000fe20007f3e0ff */
[----:B------:R-:W-:-:S03]  /*2040*/  DMUL R14, R20, R14 ;  /* 0x0000000e140e7228 */ /* 0x000fc60000000000 */
[----:B------:R-:W-:Y:S02]  /*2050*/  IADD3.X R7, R11, R2, RZ, P1, !PT ;  /* 0x000000020b077210 */ /* 0x000fe40000ffe4ff */
[----:B0-----:R-:W-:-:S04]  /*2060*/  IADD3 R8, P0, R16, R29, RZ ;  /* 0x0000001d10087210 */ /* 0x001fc80007f1e0ff */
[----:B------:R-:W-:Y:S01]  /*2070*/  IADD3 R2, P1, R8, R29, RZ ;  /* 0x0000001d08027210 */ /* 0x000fe20007f3e0ff */
[----:B------:R-:W-:Y:S01]  /*2080*/  IMAD.X R9, R17, 0x1, R28, P0 ;  /* 0x0000000111097824 */ /* 0x000fe200000e061c */
[----:B------:R-:W-:Y:S01]  /*2090*/  STG.E.64 desc[UR8][R10.64], R26 ;  /* 0x0000001a0a007986 */ /* 0x000fe2000c101b08 */
[----:B------:R-:W-:-:S03]  /*20a0*/  IADD3 R24, P0, R24, UR4, RZ ;  /* 0x0000000418187c10 */ /* 0x000fc6000ff1e0ff */
[----:B------:R-:W-:Y:S01]  /*20b0*/  IADD3.X R3, R9, R28, RZ, P1, !PT ;  /* 0x0000001c09037210 */ /* 0x000fe20000ffe4ff */
[----:B------:R-:W-:Y:S04]  /*20c0*/  STG.E.64 desc[UR8][R6.64], R20 ;  /* 0x0000001406007986 */ /* 0x000fe8000c101b08 */
[----:B------:R-:W-:Y:S04]  /*20d0*/  STG.E.64 desc[UR8][R16.64], R18 ;  /* 0x0000001210007986 */ /* 0x000fe8000c101b08 */
[----:B------:R-:W-:Y:S04]  /*20e0*/  STG.E.64 desc[UR8][R8.64], R26 ;  /* 0x0000001a08007986 */ /* 0x000fe8000c101b08 */
[----:B------:R-:W-:Y:S04]  /*20f0*/  STG.E.64 desc[UR8][R2.64], R14 ;  /* 0x0000000e02007986 */ /* 0x000fe8000c101b08 */
[----:B------:R0:W-:Y:S02]  /*2100*/  STG.E.64 desc[UR8][R4.64], R12 ;  /* 0x0000000c04007986 */ /* 0x0001e4000c101b08 */
[----:B0-----:R-:W-:Y:S01]  /*2110*/  IMAD.X R5, RZ, RZ, R25, P0 ;  /* 0x000000ffff057224 */ /* 0x001fe200000e0619 */
[----:B------:R-:W-:-:S04]  /*2120*/  ISETP.GE.U32.AND P0, PT, R24, UR32, PT ;  /* 0x0000002018007c0c */ /* 0x000fc8000bf06070 */
[----:B------:R-:W-:-:S13]  /*2130*/  ISETP.GE.AND.EX P0, PT, R5, UR33, PT, P0 ;  /* 0x0000002105007c0c */ /* 0x000fda000bf06300 */
[----:B------:R-:W-:Y:S05]  /*2140*/  @!P0 BRA `(.L_x_237) ;  /* 0xffffffec00508947 */ /* 0x000fea000383ffff */
[----:B------:R-:W-:Y:S05]  /*2150*/  BSYNC B0 ;  /* 0x0000000000007941 */ /* 0x000fea0003800000 */
.L_x_230:
[----:B------:R-:W-:Y:S05]  /*2160*/  EXIT ;  /* 0x000000000000794d */ /* 0x000fea0003800000 */
        .weak           $__internal_8_$__cuda_sm20_div_s64
        .type           $__internal_8_$__cuda_sm20_div_s64,@function
        .size           $__internal_8_$__cuda_sm20_div_s64,($__internal_9_$__cuda_sm20_div_u64 - $__internal_8_$__cuda_sm20_div_s64)
$__internal_8_$__cuda_sm20_div_s64:
        /* <DEDUP_REMOVED lines=19> */
[----:B------:R-:W-:-:S04]  /*22a0*/  IMAD.HI.U32 R8, P1, R7, R13, R8 ;  /* 0x0000000d07087227 */ /* 0x000fc80007820008 */
[----:B------:R-:W-:Y:S01]  /*22b0*/  IMAD.HI.U32 R13, R7, R15, RZ ;  /* 0x0000000f070d7227 */ /* 0x000fe200078e00ff */
[----:B------:R-:W-:-:S03]  /*22c0*/  IADD3 R9, P2, R17, R8, RZ ;  /* 0x0000000811097210 */ /* 0x000fc60007f5e0ff */
[----:B------:R-:W-:Y:S02]  /*22d0*/  IMAD.X R13, R13, 0x1, R7, P0 ;  /* 0x000000010d0d7824 */ /* 0x000fe400000e0607 */
        /* <DEDUP_REMOVED lines=9> */
[----:B------:R-:W-:Y:S01]  /*2370*/  IMAD.HI.U32 R8, P1, R13, R7, R8 ;  /* 0x000000070d087227 */ /* 0x000fe20007820008 */
[----:B------:R-:W-:-:S03]  /*2380*/  SEL R9, R6, R11, !P3 ;  /* 0x0000000b06097207 */ /* 0x000fc60005800000 */
[CC--:B------:R-:W-:Y:S02]  /*2390*/  IMAD R7, R13.reuse, R12.reuse, RZ ;  /* 0x0000000c0d077224 */ /* 0x0c0fe400078e02ff */
[----:B------:R-:W-:-:S03]  /*23a0*/  IMAD.HI.U32 R6, R13, R12, RZ ;  /* 0x0000000c0d067227 */ /* 0x000fc600078e00ff */
[----:B------:R-:W-:Y:S01]  /*23b0*/  IADD3 R8, P2, R7, R8, RZ ;  /* 0x0000000807087210 */ /* 0x000fe20007f5e0ff */
[----:B------:R-:W-:Y:S01]  /*23c0*/  IMAD.X R12, RZ, RZ, ~R5, P4 ;  /* 0x000000ffff0c7224 */ /* 0x000fe200020e0e05 */
[----:B------:R-:W-:Y:S01]  /*23d0*/  IADD3.X R13, R6, R13, RZ, P0, !PT ;  /* 0x0000000d060d7210 */ /* 0x000fe200007fe4ff */
[----:B------:R-:W-:Y:S02]  /*23e0*/  IMAD.MOV.U32 R7, RZ, RZ, RZ ;  /* 0x000000ffff077224 */ /* 0x000fe400078e00ff */
[----:B------:R-:W-:Y:S01]  /*23f0*/  IMAD.HI.U32 R6, R8, R9, RZ ;  /* 0x0000000908067227 */ /* 0x000fe200078e00ff */
[----:B------:R-:W-:Y:S02]  /*2400*/  SEL R11, R12, R5, !P3 ;  /* 0x000000050c0b7207 */ /* 0x000fe40005800000 */
[----:B------:R-:W-:-:S03]  /*2410*/  IADD3.X R12, RZ, RZ, R13, P2, P1 ;  /* 0x000000ffff0c7210 */ /* 0x000fc600017e240d */
[----:B------:R-:W-:-:S04]  /*2420*/  IMAD.WIDE.U32 R6, R8, R11, R6 ;  /* 0x0000000b08067225 */ /* 0x000fc800078e0006 */
[C---:B------:R-:W-:Y:S02]  /*2430*/  IMAD R13, R12.reuse, R11, RZ ;  /* 0x0000000b0c0d7224 */ /* 0x040fe400078e02ff */
[----:B------:R-:W-:-:S04]  /*2440*/  IMAD.HI.U32 R6, P0, R12, R9, R6 ;  /* 0x000000090c067227 */ /* 0x000fc80007800006 */
[----:B------:R-:W-:Y:S01]  /*2450*/  IMAD.HI.U32 R8, R12, R11, RZ ;  /* 0x0000000b0c087227 */ /* 0x000fe200078e00ff */
[----:B------:R-:W-:-:S04]  /*2460*/  IADD3 R13, P1, R13, R6, RZ ;  /* 0x000000060d0d7210 */ /* 0x000fc80007f3e0ff */
[----:B------:R-:W-:Y:S01]  /*2470*/  IADD3.X R8, R8, RZ, RZ, P0, !PT ;  /* 0x000000ff08087210 */ /* 0x000fe200007fe4ff */
[----:B------:R-:W-:-:S04]  /*2480*/  IMAD.WIDE.U32 R6, R13, UR6, RZ ;  /* 0x000000060d067c25 */ /* 0x000fc8000f8e00ff */
[----:B------:R-:W-:Y:S01]  /*2490*/  IMAD.X R8, RZ, RZ, R8, P1 ;  /* 0x000000ffff087224 */ /* 0x000fe200008e0608 */
[----:B------:R-:W-:Y:S01]  /*24a0*/  IADD3 R12, P1, -R6, R9, RZ ;  /* 0x00000009060c7210 */ /* 0x000fe20007f3e1ff */
[----:B------:R-:W-:-:S03]  /*24b0*/  IMAD R7, R13, UR7, R7 ;  /* 0x000000070d077c24 */ /* 0x000fc6000f8e0207 */
[----:B------:R-:W-:Y:S01]  /*24c0*/  ISETP.GE.U32.AND P0, PT, R12, UR6, PT ;  /* 0x000000060c007c0c */ /* 0x000fe2000bf06070 */
[----:B------:R-:W-:-:S05]  /*24d0*/  IMAD R6, R8, UR6, R7 ;  /* 0x0000000608067c24 */ /* 0x000fca000f8e0207 */
        /* <DEDUP_REMOVED lines=22> */
[----:B------:R-:W-:Y:S01]  /*2640*/  IMAD.MOV.U32 R7, RZ, RZ, 0x0 ;  /* 0x00000000ff077424 */ /* 0x000fe200078e00ff */
[----:B------:R-:W-:-:S02]  /*2650*/  ISETP.NE.AND.EX P0, PT, RZ, UR11, PT, P0 ;  /* 0x0000000bff007c0c */ /* 0x000fc4000bf05300 */
[----:B------:R-:W-:Y:S02]  /*2660*/  SEL R11, R6, R11, !P1 ;  /* 0x0000000b060b7207 */ /* 0x000fe40004800000 */
[----:B------:R-:W-:Y:S02]  /*2670*/  MOV R6, R10 ;  /* 0x0000000a00067202 */ /* 0x000fe40000000f00 */
[----:B------:R-:W-:Y:S02]  /*2680*/  SEL R12, R12, 0xffffffff, P0 ;  /* 0xffffffff0c0c7807 */ /* 0x000fe40000000000 */
[----:B------:R-:W-:Y:S01]  /*2690*/  SEL R11, R11, 0xffffffff, P0 ;  /* 0xffffffff0b0b7807 */ /* 0x000fe20000000000 */
[----:B------:R-:W-:Y:S06]  /*26a0*/  RET.REL.NODEC R6 `(_ZN2at6native38_GLOBAL__N__9a469cfd_6_RNN_cu_eca79a6d6kernel17gru_cell_backwardIddlLi1EEEvNS_4cuda6detail10TensorInfoIT_T1_EES9_S9_S9_S9_S8_S8_) ;  /* 0xffffffd806547950 */ /* 0x000fec0003c3ffff */
        .weak           $__internal_9_$__cuda_sm20_div_u64
        .type           $__internal_9_$__cuda_sm20_div_u64,@function
        .size           $__internal_9_$__cuda_sm20_div_u64,(.L_x_1265 - $__internal_9_$__cuda_sm20_div_u64)
$__internal_9_$__cuda_sm20_div_u64:
[----:B------:R-:W-:Y:S02]  /*26b0*/  UMOV UR5, URZ ;  /* 0x0000003f00057c82 */ /* 0x000fe40008000000 */
[----:B------:R-:W0:Y:S08]  /*26c0*/  I2F.U64.RP R3, UR4 ;  /* 0x0000000400037d12 */ /* 0x000e300008309000 */
[----:B0-----:R-:W0:Y:S02]  /*26d0*/  MUFU.RCP R3, R3 ;  /* 0x0000000300037308 */ /* 0x001e240000001000 */
[----:B0-----:R-:W-:-:S06]  /*26e0*/  IADD3 R6, R3, 0x1ffffffe, RZ ;  /* 0x1ffffffe03067810 */ /* 0x001fcc0007ffe0ff */
[----:B------:R-:W0:Y:S02]  /*26f0*/  F2I.U64.TRUNC R6, R6 ;  /* 0x0000000600067311 */ /* 0x000e24000020d800 */
[----:B0-----:R-:W-:-:S04]  /*2700*/  IMAD.WIDE.U32 R8, R6, UR4, RZ ;  /* 0x0000000406087c25 */ /* 0x001fc8000f8e00ff */
[----:B------:R-:W-:Y:S01]  /*2710*/  IMAD R9, R7, UR4, R9 ;  /* 0x0000000407097c24 */ /* 0x000fe2000f8e0209 */
[----:B------:R-:W-:-:S05]  /*2720*/  IADD3 R11, P0, RZ, -R8, RZ ;  /* 0x80000008ff0b7210 */ /* 0x000fca0007f1e0ff */
        /* <DEDUP_REMOVED lines=10> */
[----:B------:R-:W-:-:S03]  /*27d0*/  IMAD.WIDE.U32 R6, R9, UR4, RZ ;  /* 0x0000000409067c25 */ /* 0x000fc6000f8e00ff */
[----:B------:R-:W-:Y:S01]  /*27e0*/  IADD3 R11, P0, RZ, -R6, RZ ;  /* 0x80000006ff0b7210 */ /* 0x000fe20007f1e0ff */
[----:B------:R-:W-:Y:S01]  /*27f0*/  IMAD R6, R3, UR4, R7 ;  /* 0x0000000403067c24 */ /* 0x000fe2000f8e0207 */
[----:B------:R-:W-:-:S03]  /*2800*/  HFMA2.MMA R7, -RZ, RZ, 0, 0 ;  /* 0x00000000ff077435 */ /* 0x000fc600000001ff */
[----:B------:R-:W-:Y:S01]  /*2810*/  IMAD.HI.U32 R8, R9, R11, RZ ;  /* 0x0000000b09087227 */ /* 0x000fe200078e00ff */
        /* <DEDUP_REMOVED lines=17> */
[----:B------:R-:W-:-:S03]  /*2930*/  IADD3 R9, P0, -R6, R0, RZ ;  /* 0x0000000006097210 */ /* 0x000fc60007f1e1ff */
[----:B------:R-:W-:Y:S01]  /*2940*/  IMAD R3, R3, UR4, R7 ;  /* 0x0000000403037c24 */ /* 0x000fe2000f8e0207 */
[----:B------:R-:W-:-:S04]  /*2950*/  IADD3 R6, P1, R9, -UR4, RZ ;  /* 0x8000000409067c10 */ /* 0x000fc8000ff3e0ff */
[----:B------:R-:W-:Y:S02]  /*2960*/  IADD3.X R10, ~R3, R2, RZ, P0, !PT ;  /* 0x00000002030a7210 */ /* 0x000fe400007fe5ff */
[----:B------:R-:W-:Y:S02]  /*2970*/  ISETP.GE.U32.AND P0, PT, R9, UR4, PT ;  /* 0x0000000409007c0c */ /* 0x000fe4000bf06070 */
[C---:B------:R-:W-:Y:S02]  /*2980*/  IADD3.X R7, R10.reuse, -0x1, RZ, P1, !PT ;  /* 0xffffffff0a077810 */ /* 0x040fe40000ffe4ff */
[----:B------:R-:W-:Y:S02]  /*2990*/  ISETP.GE.U32.AND.EX P0, PT, R10, RZ, PT, P0 ;  /* 0x000000ff0a00720c */ /* 0x000fe40003f06100 */
[----:B------:R-:W-:Y:S02]  /*29a0*/  IADD3 R3, R8, 0x1, RZ ;  /* 0x0000000108037810 */ /* 0x000fe40007ffe0ff */
[----:B------:R-:W-:-:S02]  /*29b0*/  SEL R6, R6, R9, P0 ;  /* 0x0000000906067207 */ /* 0x000fc40000000000 */
[----:B------:R-:W-:Y:S02]  /*29c0*/  SEL R7, R7, R10, P0 ;  /* 0x0000000a07077207 */ /* 0x000fe40000000000 */
[----:B------:R-:W-:Y:S02]  /*29d0*/  SEL R8, R3, R8, P0 ;  /* 0x0000000803087207 */ /* 0x000fe40000000000 */
[----:B------:R-:W-:Y:S02]  /*29e0*/  ISETP.GE.U32.AND P0, PT, R6, UR4, PT ;  /* 0x0000000406007c0c */ /* 0x000fe4000bf06070 */
[----:B------:R-:W-:Y:S01]  /*29f0*/  ISETP.NE.U32.AND P1, PT, RZ, UR4, PT ;  /* 0x00000004ff007c0c */ /* 0x000fe2000bf25070 */
[----:B------:R-:W-:Y:S01]  /*2a00*/  VIADD R3, R8, 0x1 ;  /* 0x0000000108037836 */ /* 0x000fe20000000000 */
[----:B------:R-:W-:Y:S01]  /*2a10*/  ISETP.GE.U32.AND.EX P0, PT, R7, RZ, PT, P0 ;  /* 0x000000ff0700720c */ /* 0x000fe20003f06100 */
[----:B------:R-:W-:Y:S01]  /*2a20*/  HFMA2.MMA R7, -RZ, RZ, 0, 0 ;  /* 0x00000000ff077435 */ /* 0x000fe200000001ff */
[----:B------:R-:W-:-:S02]  /*2a30*/  MOV R6, R4 ;  /* 0x0000000400067202 */ /* 0x000fc40000000f00 */
[----:B------:R-:W-:Y:S02]  /*2a40*/  ISETP.NE.AND.EX P1, PT, RZ, RZ, PT, P1 ;  /* 0x000000ffff00720c */ /* 0x000fe40003f25310 */
[----:B------:R-:W-:-:S04]  /*2a50*/  SEL R3, R3, R8, P0 ;  /* 0x0000000803037207 */ /* 0x000fc80000000000 */
[----:B------:R-:W-:Y:S01]  /*2a60*/  SEL R3, R3, 0xffffffff, P1 ;  /* 0xffffffff03037807 */ /* 0x000fe20000800000 */
[----:B------:R-:W-:Y:S06]  /*2a70*/  RET.REL.NODEC R6 `(_ZN2at6native38_GLOBAL__N__9a469cfd_6_RNN_cu_eca79a6d6kernel17gru_cell_backwardIddlLi1EEEvNS_4cuda6detail10TensorInfoIT_T1_EES9_S9_S9_S9_S8_S8_) ;  /* 0xffffffd406607950 */ /* 0x000fec0003c3ffff */
.L_x_238:
        /* <DEDUP_REMOVED lines=16> */
.L_x_1265:


//--------------------- .text._ZN2at6native38_GLOBAL__N__9a469cfd_6_RNN_cu_eca79a6d6kernel17gru_cell_backwardIddiLi2EEEvNS_4cuda6detail10TensorInfoIT_T1_EES9_S9_S9_S9_S8_S8_ --------------------------
	.section	.text._ZN2at6native38_GLOBAL__N__9a469cfd_6_RNN_cu_eca79a6d6kernel17gru_cell_backwardIddiLi2EEEvNS_4cuda6detail10TensorInfoIT_T1_EES9_S9_S9_S9_S8_S8_,"ax",@progbits
	.align	128
.text._ZN2at6native38_GLOBAL__N__9a469cfd_6_RNN_cu_eca79a6d6kernel17gru_cell_backwardIddiLi2EEEvNS_4cuda6detail10TensorInfoIT_T1_EES9_S9_S9_S9_S8_S8_:
        .type           _ZN2at6native38_GLOBAL__N__9a469cfd_6_RNN_cu_eca79a6d6kernel17gru_cell_backwardIddiLi2EEEvNS_4cuda6detail10TensorInfoIT_T1_EES9_S9_S9_S9_S8_S8_,@function
        .size           _ZN2at6native38_GLOBAL__N__9a469cfd_6_RNN_cu_eca79a6d6kernel17gru_cell_backwardIddiLi2EEEvNS_4cuda6detail10TensorInfoIT_T1_EES9_S9_S9_S9_S8_S8_,(.L_x_1268 - _ZN2at6native38_GLOBAL__N__9a469cfd_6_RNN_cu_eca79a6d6kernel17gru_cell_backwardIddiLi2EEEvNS_4cuda6detail10TensorInfoIT_T1_EES9_S9_S9_S9_S8_S8_)
        .other          _ZN2at6native38_GLOBAL__N__9a469cfd_6_RNN_cu_eca79a6d6kernel17gru_cell_backwardIddiLi2EEEvNS_4cuda6detail10TensorInfoIT_T1_EES9_S9_S9_S9_S8_S8_,@"STO_CUDA_ENTRY STV_DEFAULT"
_ZN2at6native38_GLOBAL__N__9a469cfd_6_RNN_cu_eca79a6d6kernel17gru_cell_backwardIddiLi2EEEvNS_4cuda6detail10TensorInfoIT_T1_EES9_S9_S9_S9_S8_S8_:
[----:B------:R-:W0:Y:S01]  /*0000*/  LDC R1, c[0x0][0x28] ;  /* 0x00000a00ff017b82 */ /* 0x000e220000000800 */
[----:B------:R-:W1:Y:S01]  /*0010*/  S2R R2, SR_CTAID.X ;  /* 0x0000000000027919 */ /* 0x000e620000002500 */
[----:B------:R-:W-:Y:S01]  /*0020*/  ULDC UR4, c[0x0][0x0] ;  /* 0x0000000000047ab9 */ /* 0x000fe20000000800 */
[----:B------:R-:W-:Y:S01]  /*0030*/  ULDC UR5, c[0x0][0x64c] ;  /* 0x0001930000057ab9 */ /* 0x000fe20000000800 */
[----:B0-----:R-:W-:Y:S01]  /*0040*/  VIADD R1, R1, 0xfffffff8 ;  /* 0xfffffff801017836 */ /* 0x001fe20000000000 */
[----:B------:R-:W1:Y:S02]  /*0050*/  S2R R3, SR_TID.X ;  /* 0x0000000000037919 */ /* 0x000e640000002100 */
[----:B-1----:R-:W-:-:S05]  /*0060*/  IMAD R2, R2, UR4, R3 ;  /* 0x0000000402027c24 */ /* 0x002fca000f8e0203 */
        /* <DEDUP_REMOVED lines=19> */
[----:B0-----:R-:W-:-:S05]  /*01a0*/  IABS R0, R3 ;  /* 0x0000000300007213 */ /* 0x001fca0000000000 */
[----:B------:R-:W-:-:S04]  /*01b0*/  IMAD.MOV.U32 R6, RZ, RZ, R0 ;  /* 0x000000ffff067224 */ /* 0x000fc800078e0000 */
[----:B------:R-:W0:Y:S08]  /*01c0*/  I2F.RP R0, R6 ;  /* 0x0000000600007306 */ /* 0x000e300000209400 */
[----:B0-----:R-:W0:Y:S02]  /*01d0*/  MUFU.RCP R0, R0 ;  /* 0x0000000000007308 */ /* 0x001e240000001000 */
[----:B0-----:R-:W-:-:S06]  /*01e0*/  IADD3 R4, R0, 0xffffffe, RZ ;  /* 0x0ffffffe00047810 */ /* 0x001fcc0007ffe0ff */
[----:B------:R0:W1:Y:S02]  /*01f0*/  F2I.FTZ.U32.TRUNC.NTZ R5, R4 ;  /* 0x0000000400057305 */ /* 0x000064000021f000 */
[----:B0-----:R-:W-:Y:S01]  /*0200*/  HFMA2.MMA R4, -RZ, RZ, 0, 0 ;  /* 0x00000000ff047435 */ /* 0x001fe200000001ff */
[----:B-1----:R-:W-:-:S04]  /*0210*/  IMAD.MOV R7, RZ, RZ, -R5 ;  /* 0x000000ffff077224 */ /* 0x002fc800078e0a05 */
[----:B------:R-:W-:-:S05]  /*0220*/  IMAD R7, R7, R6, RZ ;  /* 0x0000000607077224 */ /* 0x000fca00078e02ff */
[----:B------:R-:W-:-:S05]  /*0230*/  IMAD.HI.U32 R0, R5, R7, R4 ;  /* 0x0000000705007227 */ /* 0x000fca00078e0004 */
[----:B------:R0:W-:Y:S02]  /*0240*/  STL [R1+0x4], R0 ;  /* 0x0000040001007387 */ /* 0x0001e40000100800 */
[----:B0-----:R-:W-:Y:S01]  /*0250*/  LOP3.LUT R0, RZ, UR8, RZ, 0x33, !PT ;  /* 0x00000008ff007c12 */ /* 0x001fe2000f8e33ff */
[----:B------:R-:W-:-:S06]  /*0260*/  ULDC UR8, c[0x0][0x508] ;  /* 0x0001420000087ab9 */ /* 0x000fcc0000000800 */
.L_x_240:
[----:B------:R-:W2:Y:S01]  /*0270*/  LDL R3, [R1+0x4] ;  /* 0x0000040001037983 */ /* 0x000ea20000100800 */
[----:B------:R-:W0:Y:S01]  /*0280*/  LDC R5, c[0x0][0x648] ;  /* 0x00019200ff057b82 */ /* 0x000e220000000800 */
[----:B------:R-:W-:Y:S01]  /*0290*/  IABS R0, R2 ;  /* 0x0000000200007213 */ /* 0x000fe20000000000 */
[----:B------:R-:W-:-:S04]  /*02a0*/  ULDC UR18, c[0x0][0x4a4] ;  /* 0x0001290000127ab9 */ /* 0x000fc80000000800 */
[----:B------:R-:W-:Y:S02]  /*02b0*/  IMAD.MOV.U32 R26, RZ, RZ, R0 ;  /* 0x000000ffff1a7224 */ /* 0x000fe400078e0000 */
[----:B------:R-:W1:Y:S03]  /*02c0*/  LDC R7, c[0x0][0x57c] ;  /* 0x00015f00ff077b82 */ /* 0x000e660000000800 */
[----:B------:R3:W-:Y:S05]  /*02d0*/  STL [R1], R26 ;  /* 0x0000001a01007387 */ /* 0x0007ea0000100800 */
[----:B------:R-:W4:Y:S08]  /*02e0*/  LDC R8, c[0x0][0x648] ;  /* 0x00019200ff087b82 */ /* 0x000f300000000800 */
[----:B------:R-:W5:Y:S01]  /*02f0*/  LDC R4, c[0x0][0x3cc] ;  /* 0x0000f300ff047b82 */ /* 0x000f620000000800 */
[----:B0-----:R-:W-:-:S02]  /*0300*/  IABS R9, R5 ;  /* 0x0000000500097213 */ /* 0x001fc40000000000 */
[----:B-1----:R-:W-:-:S05]  /*0310*/  IABS R13, R7 ;  /* 0x00000007000d7213 */ /* 0x002fca0000000000 */
[----:B------:R-:W0:Y:S01]  /*0320*/  LDC R10, c[0x0][0x648] ;  /* 0x00019200ff0a7b82 */ /* 0x000e220000000800 */
[----:B------:R-:W1:Y:S01]  /*0330*/  I2F.RP R6, R13 ;  /* 0x0000000d00067306 */ /* 0x000e620000209400 */
[----:B----4-:R-:W-:-:S06]  /*0340*/  IABS R8, R8 ;  /* 0x0000000800087213 */ /* 0x010fcc0000000000 */
[----:B------:R-:W4:Y:S01]  /*0350*/  LDC R27, c[0x0][0x21c] ;  /* 0x00008700ff1b7b82 */ /* 0x000f220000000800 */
[----:B-----5:R-:W-:Y:S01]  /*0360*/  IABS R12, R4 ;  /* 0x00000004000c7213 */ /* 0x020fe20000000000 */
[----:B-1----:R-:W-:Y:S01]  /*0370*/  MUFU.RCP R6, R6 ;  /* 0x0000000600067308 */ /* 0x002fe20000001000 */
[----:B0-----:R-:W-:-:S07]  /*0380*/  IMAD R10, R10, 0x5, RZ ;  /* 0x000000050a0a7824 */ /* 0x001fce00078e02ff */
[----:B------:R-:W0:Y:S08]  /*0390*/  I2F.RP R15, R12 ;  /* 0x0000000c000f7306 */ /* 0x000e300000209400 */
[----:B0-----:R-:W0:Y:S02]  /*03a0*/  MUFU.RCP R15, R15 ;  /* 0x0000000f000f7308 */ /* 0x001e240000001000 */
[----:B0-----:R-:W-:-:S06]  /*03b0*/  IADD3 R11, R15, 0xffffffe, RZ ;  /* 0x0ffffffe0f0b7810 */ /* 0x001fcc0007ffe0ff */
[----:B------:R-:W0:Y:S02]  /*03c0*/  F2I.FTZ.U32.TRUNC.NTZ R11, R11 ;  /* 0x0000000b000b7305 */ /* 0x000e24000021f000 */
[----:B0-----:R-:W-:-:S05]  /*03d0*/  IADD3 R15, RZ, -R11, RZ ;  /* 0x8000000bff0f7210 */ /* 0x001fca0007ffe0ff */
[----:B------:R-:W-:Y:S02]  /*03e0*/  IMAD R15, R15, R12, RZ ;  /* 0x0000000c0f0f7224 */ /* 0x000fe400078e02ff */
[----:B--2---:R-:W-:-:S05]  /*03f0*/  IMAD.HI.U32 R3, R3, R26, RZ ;  /* 0x0000001a03037227 */ /* 0x004fca00078e00ff */
[----:B------:R-:W-:-:S05]  /*0400*/  IADD3 R0, -R3, RZ, RZ ;  /* 0x000000ff03007210 */ /* 0x000fca0007ffe1ff */
[----:B------:R-:W-:-:S05]  /*0410*/  IMAD R0, R9, R0, R26 ;  /* 0x0000000009007224 */ /* 0x000fca00078e021a */
[----:B------:R-:W-:-:S13]  /*0420*/  ISETP.GT.U32.AND P2, PT, R8, R0, PT ;  /* 0x000000000800720c */ /* 0x000fda0003f44070 */
[----:B------:R-:W-:Y:S01]  /*0430*/  @!P2 IMAD.IADD R0, R0, 0x1, -R9 ;  /* 0x000000010000a824 */ /* 0x000fe200078e0a09 */
[----:B------:R-:W-:Y:S02]  /*0440*/  @!P2 IADD3 R3, R3, 0x1, RZ ;  /* 0x000000010303a810 */ /* 0x000fe40007ffe0ff */
[----:B------:R-:W-:Y:S02]  /*0450*/  ISETP.NE.AND P2, PT, R5, RZ, PT ;  /* 0x000000ff0500720c */ /* 0x000fe40003f45270 */
[----:B------:R-:W-:Y:S01]  /*0460*/  ISETP.GE.U32.AND P1, PT, R0, R8, PT ;  /* 0x000000080000720c */ /* 0x000fe20003f26070 */
[----:B------:R-:W-:Y:S01]  /*0470*/  VIADD R8, R6, 0xffffffe ;  /* 0x0ffffffe06087836 */ /* 0x000fe20000000000 */
[----:B------:R-:W-:-:S03]  /*0480*/  LOP3.LUT R0, R2, R5, RZ, 0x3c, !PT ;  /* 0x0000000502007212 */ /* 0x000fc600078e3cff */
[----:B------:R0:W1:Y:S01]  /*0490*/  F2I.FTZ.U32.TRUNC.NTZ R9, R8 ;  /* 0x0000000800097305 */ /* 0x000062000021f000 */
[----:B------:R-:W-:-:S07]  /*04a0*/  ISETP.GE.AND P3, PT, R0, RZ, PT ;  /* 0x000000ff0000720c */ /* 0x000fce0003f66270 */
[----:B------:R-:W-:Y:S02]  /*04b0*/  @P1 IADD3 R3, R3, 0x1, RZ ;  /* 0x0000000103031810 */ /* 0x000fe40007ffe0ff */
[----:B0-----:R-:W-:-:S04]  /*04c0*/  MOV R8, RZ ;  /* 0x000000ff00087202 */ /* 0x001fc80000000f00 */
[----:B------:R-:W-:Y:S01]  /*04d0*/  @!P3 IMAD.MOV R3, RZ, RZ, -R3 ;  /* 0x000000ffff03b224 */ /* 0x000fe200078e0a03 */
[----:B------:R-:W-:Y:S01]  /*04e0*/  @!P2 LOP3.LUT R3, RZ, R5, RZ, 0x33, !PT ;  /* 0x00000005ff03a212 */ /* 0x000fe200078e33ff */
[----:B-1----:R-:W-:-:S03]  /*04f0*/  IMAD.MOV R6, RZ, RZ, -R9 ;  /* 0x000000ffff067224 */ /* 0x002fc600078e0a09 */
[----:B------:R-:W-:Y:S01]  /*0500*/  IADD3 R0, -R3, RZ, RZ ;  /* 0x000000ff03007210 */ /* 0x000fe20007ffe1ff */
[----:B------:R-:W-:-:S04]  /*0510*/  IMAD R17, R6, R13, RZ ;  /* 0x0000000d06117224 */ /* 0x000fc800078e02ff */
[----:B------:R-:W-:Y:S02]  /*0520*/  IMAD R0, R5, R0, R2 ;  /* 0x0000000005007224 */ /* 0x000fe400078e0202 */
[----:B------:R-:W-:-:S04]  /*0530*/  IMAD.HI.U32 R17, R9, R17, R8 ;  /* 0x0000001109117227 */ /* 0x000fc800078e0008 */
[----:B------:R-:W-:-:S04]  /*0540*/  IMAD R14, R10, R3, R0 ;  /* 0x000000030a0e7224 */ /* 0x000fc800078e0200 */
[----:B------:R-:W-:Y:S01]  /*0550*/  IMAD.IADD R16, R14, 0x1, R5 ;  /* 0x000000010e107824 */ /* 0x000fe200078e0205 */
[----:B------:R-:W-:-:S03]  /*0560*/  IABS R10, R14 ;  /* 0x0000000e000a7213 */ /* 0x000fc60000000000 */
[----:B------:R-:W-:Y:S01]  /*0570*/  IMAD.IADD R9, R16, 0x1, R5 ;  /* 0x0000000110097824 */ /* 0x000fe200078e0205 */
[----:B------:R-:W-:Y:S01]  /*0580*/  IABS R20, R16 ;  /* 0x0000001000147213 */ /* 0x000fe20000000000 */
[----:B------:R-:W-:-:S03]  /*0590*/  IMAD.HI.U32 R6, R17, R10, RZ ;  /* 0x0000000a11067227 */ /* 0x000fc600078e00ff */
[----:B------:R-:W-:Y:S01]  /*05a0*/  IABS R21, R9 ;  /* 0x0000000900157213 */ /* 0x000fe20000000000 */
[----:B------:R-:W-:Y:S01]  /*05b0*/  IMAD.HI.U32 R18, R17, R20, RZ ;  /* 0x0000001411127227 */ /* 0x000fe200078e00ff */
[----:B------:R-:W-:-:S03]  /*05c0*/  IADD3 R8, R9, R5, RZ ;  /* 0x0000000509087210 */ /* 0x000fc60007ffe0ff */
[----:B------:R-:W-:Y:S01]  /*05d0*/  IMAD.MOV R19, RZ, RZ, -R6 ;  /* 0x000000ffff137224 */ /* 0x000fe200078e0a06 */
[----:B------:R-:W-:Y:S01]  /*05e0*/  IABS R22, R8 ;  /* 0x0000000800167213 */ /* 0x000fe20000000000 */
[----:B------:R-:W-:Y:S02]  /*05f0*/  IMAD.MOV R23, RZ, RZ, -R18 ;  /* 0x000000ffff177224 */ /* 0x000fe400078e0a12 */
[C---:B------:R-:W-:Y:S01]  /*0600*/  IMAD R19, R13.reuse, R19, R10 ;  /* 0x000000130d137224 */ /* 0x040fe200078e020a */
[----:B------:R-:W-:Y:S01]  /*0610*/  MOV R10, RZ ;  /* 0x000000ff000a7202 */ /* 0x000fe20000000f00 */
[----:B------:R-:W-:-:S03]  /*0620*/  IMAD R23, R13, R23, R20 ;  /* 0x000000170d177224 */ /* 0x000fc600078e0214 */
[----:B------:R-:W-:Y:S01]  /*0630*/  ISETP.GT.U32.AND P3, PT, R13, R19, PT ;  /* 0x000000130d00720c */ /* 0x000fe20003f64070 */
[----:B------:R-:W-:Y:S01]  /*0640*/  IMAD.HI.U32 R20, R11, R15, R10 ;  /* 0x0000000f0b147227 */ /* 0x000fe200078e000a */
[----:B------:R-:W-:-:S03]  /*0650*/  ISETP.GT.U32.AND P2, PT, R13, R23, PT ;  /* 0x000000170d00720c */ /* 0x000fc60003f44070 */
[----:B------:R-:W-:-:S04]  /*0660*/  IMAD.HI.U32 R11, R17, R21, RZ ;  /* 0x00000015110b7227 */ /* 0x000fc800078e00ff */
[----:B------:R-:W-:Y:S02]  /*0670*/  IMAD.MOV R25, RZ, RZ, -R11 ;  /* 0x000000ffff197224 */ /* 0x000fe400078e0a0b */
[----:B------:R-:W-:Y:S02]  /*0680*/  IMAD.HI.U32 R10, R17, R22, RZ ;  /* 0x00000016110a7227 */ /* 0x000fe400078e00ff */
[----:B------:R-:W-:Y:S02]  /*0690*/  @!P3 IADD3 R6, R6, 0x1, RZ ;  /* 0x000000010606b810 */ /* 0x000fe40007ffe0ff */
[----:B------:R-:W-:Y:S01]  /*06a0*/  IMAD R21, R13, R25, R21 ;  /* 0x000000190d157224 */ /* 0x000fe200078e0215 */
[----:B------:R-:W-:Y:S01]  /*06b0*/  IADD3 R24, -R10, RZ, RZ ;  /* 0x000000ff0a187210 */ /* 0x000fe20007ffe1ff */
[----:B------:R-:W-:Y:S01]  /*06c0*/  IMAD.IADD R15, R8, 0x1, R5 ;  /* 0x00000001080f7824 */ /* 0x000fe200078e0205 */
[----:B------:R-:W-:Y:S01]  /*06d0*/  @!P2 IADD3 R23, R23, -R13, RZ ;  /* 0x8000000d1717a210 */ /* 0x000fe20007ffe0ff */
[----:B------:R-:W-:Y:S01]  /*06e0*/  IMAD.HI.U32 R20, R20, R26, RZ ;  /* 0x0000001a14147227 */ /* 0x000fe200078e00ff */
[----:B------:R-:W-:-:S02]  /*06f0*/  ISETP.GT.U32.AND P1, PT, R13, R21, PT ;  /* 0x000000150d00720c */ /* 0x000fc40003f24070 */
[----:B------:R-:W-:Y:S01]  /*0700*/  ISETP.GE.U32.AND P6, PT, R23, R13, PT ;  /* 0x0000000d1700720c */ /* 0x000fe20003fc6070 */
[----:B------:R-:W-:Y:S01]  /*0710*/  IMAD R22, R13, R24, R22 ;  /* 0x000000180d167224 */ /* 0x000fe200078e0216 */
[----:B------:R-:W-:Y:S01]  /*0720*/  IABS R24, R15 ;  /* 0x0000000f00187213 */ /* 0x000fe20000000000 */
[----:B------:R-:W-:Y:S01]  /*0730*/  @!P3 IMAD.IADD R19, R19, 0x1, -R13 ;  /* 0x000000011313b824 */ /* 0x000fe200078e0a0d */
[----:B------:R-:W-:Y:S01]  /*0740*/  LOP3.LUT R25, R16, R7, RZ, 0x3c, !PT ;  /* 0x0000000710197212 */ /* 0x000fe200078e3cff */
[----:B------:R-:W-:Y:S01]  /*0750*/  IMAD.MOV R23, RZ, RZ, -R20 ;  /* 0x000000ffff177224 */ /* 0x000fe200078e0a14 */
[----:B------:R-:W-:Y:S01]  /*0760*/  ISETP.GT.U32.AND P5, PT, R13, R22, PT ;  /* 0x000000160d00720c */ /* 0x000fe20003fa4070 */
[----:B------:R-:W-:Y:S01]  /*0770*/  IMAD.HI.U32 R17, R17, R24, RZ ;  /* 0x0000001811117227 */ /* 0x000fe200078e00ff */
[----:B------:R-:W-:Y:S02]  /*0780*/  ISETP.GE.U32.AND P3, PT, R19, R13, PT ;  /* 0x0000000d1300720c */ /* 0x000fe40003f66070 */
[----:B------:R-:W-:Y:S01]  /*0790*/  ISETP.GE.AND P4, PT, R25, RZ, PT ;  /* 0x000000ff1900720c */ /* 0x000fe20003f86270 */
[----:B------:R-:W-:Y:S01]  /*07a0*/  IMAD R23, R12, R23, R26 ;  /* 0x000000170c177224 */ /* 0x000fe200078e021a */
[----:B------:R-:W-:Y:S01]  /*07b0*/  @!P2 IADD3 R18, R18, 0x1, RZ ;  /* 0x000000011212a810 */ /* 0x000fe20007ffe0ff */
[----:B------:R-:W-:Y:S01]  /*07c0*/  IMAD.MOV R19, RZ, RZ, -R17 ;  /* 0x000000ffff137224 */ /* 0x000fe200078e0a11 */
[----:B------:R-:W-:Y:S01]  /*07d0*/  @!P1 IADD3 R21, R21, -R13, RZ ;  /* 0x8000000d15159210 */ /* 0x000fe20007ffe0ff */
[----:B------:R-:W-:Y:S01]  /*07e0*/  @!P1 VIADD R11, R11, 0x1 ;  /* 0x000000010b0b9836 */ /* 0x000fe20000000000 */
[----:B------:R-:W-:Y:S01]  /*07f0*/  ISETP.GT.U32.AND P2, PT, R12, R23, PT ;  /* 0x000000170c00720c */ /* 0x000fe20003f44070 */
[----:B------:R-:W-:Y:S01]  /*0800*/  @P6 VIADD R18, R18, 0x1 ;  /* 0x0000000112126836 */ /* 0x000fe20000000000 */
[----:B------:R-:W-:Y:S01]  /*0810*/  ISETP.GE.U32.AND P6, PT, R21, R13, PT ;  /* 0x0000000d1500720c */ /* 0x000fe20003fc6070 */
[----:B------:R-:W-:Y:S01]  /*0820*/  IMAD R24, R13, R19, R24 ;  /* 0x000000130d187224 */ /* 0x000fe200078e0218 */
[----:B------:R-:W-:Y:S01]  /*0830*/  @!P5 IADD3 R22, R22, -R13, RZ ;  /* 0x8000000d1616d210 */ /* 0x000fe20007ffe0ff */
[----:B------:R-:W-:Y:S01]  /*0840*/  @P3 VIADD R6, R6, 0x1 ;  /* 0x0000000106063836 */ /* 0x000fe20000000000 */
[----:B------:R-:W-:Y:S01]  /*0850*/  LOP3.LUT R19, R9, R7, RZ, 0x3c, !PT ;  /* 0x0000000709137212 */ /* 0x000fe200078e3cff */
[----:B---3--:R-:W0:Y:S01]  /*0860*/  LDC R26, c[0x0][0x648] ;  /* 0x00019200ff1a7b82 */ /* 0x008e220000000800 */
[----:B------:R-:W-:-:S02]  /*0870*/  ISETP.GT.U32.AND P1, PT, R13, R24, PT ;  /* 0x000000180d00720c */ /* 0x000fc40003f24070 */
[----:B------:R-:W-:Y:S02]  /*0880*/  ISETP.GE.U32.AND P3, PT, R22, R13, PT ;  /* 0x0000000d1600720c */ /* 0x000fe40003f66070 */
[----:B------:R-:W-:Y:S01]  /*0890*/  @!P4 IADD3 R18, -R18, RZ, RZ ;  /* 0x000000ff1212c210 */ /* 0x000fe20007ffe1ff */
[----:B------:R-:W-:Y:S01]  /*08a0*/  @!P2 VIADD R20, R20, 0x1 ;  /* 0x000000011414a836 */ /* 0x000fe20000000000 */
[----:B------:R-:W-:Y:S01]  /*08b0*/  ISETP.GE.AND P4, PT, R19, RZ, PT ;  /* 0x000000ff1300720c */ /* 0x000fe20003f86270 */
[----:B------:R-:W-:Y:S01]  /*08c0*/  @P6 VIADD R11, R11, 0x1 ;  /* 0x000000010b0b6836 */ /* 0x000fe20000000000 */
[-C--:B------:R-:W-:Y:S02]  /*08d0*/  @!P2 IADD3 R23, R23, -R12.reuse, RZ ;  /* 0x8000000c1717a210 */ /* 0x080fe40007ffe0ff */
[----:B------:R-:W-:Y:S01]  /*08e0*/  @!P5 IADD3 R10, R10, 0x1, RZ ;  /* 0x000000010a0ad810 */ /* 0x000fe20007ffe0ff */
[----:B------:R-:W-:Y:S01]  /*08f0*/  IMAD.MOV.U32 R21, RZ, RZ, R11 ;  /* 0x000000ffff157224 */ /* 0x000fe200078e000b */
[----:B------:R-:W-:Y:S01]  /*0900*/  ISETP.GE.U32.AND P6, PT, R23, R12, PT ;  /* 0x0000000c1700720c */ /* 0x000fe20003fc6070 */
[----:B------:R-:W-:Y:S01]  /*0910*/  IMAD.MOV.U32 R23, RZ, RZ, R6 ;  /* 0x000000ffff177224 */ /* 0x000fe200078e0006 */
[----:B------:R-:W-:-:S02]  /*0920*/  LOP3.LUT R12, R2, R4, RZ, 0x3c, !PT ;  /* 0x00000004020c7212 */ /* 0x000fc400078e3cff */
[----:B------:R-:W-:Y:S02]  /*0930*/  @!P1 IADD3 R24, R24, -R13, RZ ;  /* 0x8000000d18189210 */ /* 0x000fe40007ffe0ff */
[-C--:B------:R-:W-:Y:S01]  /*0940*/  LOP3.LUT R19, R8, R7.reuse, RZ, 0x3c, !PT ;  /* 0x0000000708137212 */ /* 0x080fe200078e3cff */
[----:B------:R-:W-:Y:S01]  /*0950*/  @!P4 IMAD.MOV R21, RZ, RZ, -R21 ;  /* 0x000000ffff15c224 */ /* 0x000fe200078e0a15 */
[----:B------:R-:W-:Y:S02]  /*0960*/  @P3 IADD3 R10, R10, 0x1, RZ ;  /* 0x000000010a0a3810 */ /* 0x000fe40007ffe0ff */
[----:B------:R-:W-:Y:S02]  /*0970*/  ISETP.GE.AND P3, PT, R12, RZ, PT ;  /* 0x000000ff0c00720c */ /* 0x000fe40003f66270 */
[----:B------:R-:W-:Y:S02]  /*0980*/  ISETP.NE.AND P2, PT, R7, RZ, PT ;  /* 0x000000ff0700720c */ /* 0x000fe40003f45270 */
[----:B------:R-:W-:-:S02]  /*0990*/  LOP3.LUT R12, RZ, R7, RZ, 0x33, !PT ;  /* 0x00000007ff0c7212 */ /* 0x000fc400078e33ff */
[----:B------:R-:W-:Y:S02]  /*09a0*/  ISETP.GE.U32.AND P4, PT, R24, R13, PT ;  /* 0x0000000d1800720c */ /* 0x000fe40003f86070 */
[----:B------:R-:W-:Y:S02]  /*09b0*/  ISETP.GE.AND P5, PT, R19, RZ, PT ;  /* 0x000000ff1300720c */ /* 0x000fe40003fa6270 */
[----:B------:R-:W-:Y:S02]  /*09c0*/  SEL R13, R12, R18, !P2 ;  /* 0x000000120c0d7207 */ /* 0x000fe40005000000 */
[----:B------:R-:W-:Y:S02]  /*09d0*/  @!P1 IADD3 R17, R17, 0x1, RZ ;  /* 0x0000000111119810 */ /* 0x000fe40007ffe0ff */
[----:B------:R-:W-:Y:S01]  /*09e0*/  MOV R22, R10 ;  /* 0x0000000a00167202 */ /* 0x000fe20000000f00 */
[----:B------:R-:W-:Y:S01]  /*09f0*/  IMAD.MOV R11, RZ, RZ, -R13 ;  /* 0x000000ffff0b7224 */ /* 0x000fe200078e0a0d */
[----:B------:R-:W-:-:S02]  /*0a00*/  @P6 IADD3 R20, R20, 0x1, RZ ;  /* 0x0000000114146810 */ /* 0x000fc40007ffe0ff */
[----:B------:R-:W-:Y:S01]  /*0a10*/  ISETP.NE.AND P6, PT, R4, RZ, PT ;  /* 0x000000ff0400720c */ /* 0x000fe20003fc5270 */
[----:B------:R-:W-:Y:S01]  /*0a20*/  @P4 VIADD R17, R17, 0x1 ;  /* 0x0000000111114836 */ /* 0x000fe20000000000 */
[----:B------:R-:W-:Y:S01]  /*0a30*/  LOP3.LUT R18, R14, R7, RZ, 0x3c, !PT ;  /* 0x000000070e127212 */ /* 0x000fe200078e3cff */
[----:B------:R-:W-:Y:S01]  /*0a40*/  IMAD R16, R7, R11, R16 ;  /* 0x0000000b07107224 */ /* 0x000fe200078e0210 */
[----:B------:R-:W-:Y:S01]  /*0a50*/  @!P5 IADD3 R22, -R22, RZ, RZ ;  /* 0x000000ff1616d210 */ /* 0x000fe20007ffe1ff */
[----:B------:R-:W1:Y:S01]  /*0a60*/  LDC.64 R10, c[0x0][0x570] ;  /* 0x00015c00ff0a7b82 */ /* 0x000e620000000a00 */
[----:B------:R-:W-:Y:S01]  /*0a70*/  LOP3.LUT R19, R15, R7, RZ, 0x3c, !PT ;  /* 0x000000070f137212 */ /* 0x000fe200078e3cff */
[----:B------:R-:W-:Y:S01]  /*0a80*/  @!P3 IMAD.MOV R20, RZ, RZ, -R20 ;  /* 0x000000ffff14b224 */ /* 0x000fe200078e0a14 */
[----:B------:R-:W-:Y:S01]  /*0a90*/  MOV R6, R17 ;  /* 0x0000001100067202 */ /* 0x000fe20000000f00 */
[----:B------:R-:W-:Y:S01]  /*0aa0*/  IMAD R16, R16, UR9, RZ ;  /* 0x0000000910107c24 */ /* 0x000fe2000f8e02ff */
[----:B------:R-:W-:-:S02]  /*0ab0*/  SEL R21, R12, R21, !P2 ;  /* 0x000000150c157207 */ /* 0x000fc40005000000 */
[----:B------:R-:W-:Y:S02]  /*0ac0*/  SEL R17, R12, R22, !P2 ;  /* 0x000000160c117207 */ /* 0x000fe40005000000 */
[----:B------:R-:W-:Y:S01]  /*0ad0*/  ISETP.GE.AND P1, PT, R18, RZ, PT ;  /* 0x000000ff1200720c */ /* 0x000fe20003f26270 */
[----:B------:R-:W-:Y:S01]  /*0ae0*/  IMAD.MOV R25, RZ, RZ, -R21 ;  /* 0x000000ffff197224 */ /* 0x000fe200078e0a15 */
[----:B------:R-:W-:Y:S01]  /*0af0*/  ISETP.GE.AND P3, PT, R19, RZ, PT ;  /* 0x000000ff1300720c */ /* 0x000fe20003f66270 */
[----:B------:R-:W-:Y:S01]  /*0b00*/  IMAD.MOV R22, RZ, RZ, -R17 ;  /* 0x000000ffff167224 */ /* 0x000fe200078e0a11 */
[----:B------:R-:W2:Y:S01]  /*0b10*/  LDC.64 R18, c[0x0][0x3c0] ;  /* 0x0000f000ff127b82 */ /* 0x000ea20000000a00 */
[----:B------:R-:W-:Y:S01]  /*0b20*/  @!P6 LOP3.LUT R20, RZ, R4, RZ, 0x33, !PT ;  /* 0x00000004ff14e212 */ /* 0x000fe200078e33ff */
[C---:B------:R-:W-:Y:S02]  /*0b30*/  IMAD R9, R7.reuse, R25, R9 ;  /* 0x0000001907097224 */ /* 0x040fe400078e0209 */
[----:B------:R-:W-:Y:S01]  /*0b40*/  IMAD R22, R7, R22, R8 ;  /* 0x0000001607167224 */ /* 0x000fe200078e0208 */
[----:B------:R-:W-:Y:S01]  /*0b50*/  IADD3 R24, -R20, RZ, RZ ;  /* 0x000000ff14187210 */ /* 0x000fe20007ffe1ff */
[----:B------:R-:W-:-:S02]  /*0b60*/  IMAD R8, R9, UR9, RZ ;  /* 0x0000000909087c24 */ /* 0x000fc4000f8e02ff */
[----:B------:R-:W-:Y:S02]  /*0b70*/  IMAD R22, R22, UR9, RZ ;  /* 0x0000000916167c24 */ /* 0x000fe4000f8e02ff */
[----:B------:R-:W-:Y:S01]  /*0b80*/  @!P1 IMAD.MOV R23, RZ, RZ, -R23 ;  /* 0x000000ffff179224 */ /* 0x000fe200078e0a17 */
[----:B------:R-:W-:Y:S01]  /*0b90*/  @!P3 IADD3 R6, -R6, RZ, RZ ;  /* 0x000000ff0606b210 */ /* 0x000fe20007ffe1ff */
[----:B------:R-:W-:Y:S02]  /*0ba0*/  IMAD R24, R4, R24, R2 ;  /* 0x0000001804187224 */ /* 0x000fe400078e0202 */
[----:B------:R-:W-:Y:S01]  /*0bb0*/  IMAD R9, R13, UR10, R16 ;  /* 0x0000000a0d097c24 */ /* 0x000fe2000f8e0210 */
[C---:B------:R-:W-:Y:S01]  /*0bc0*/  SEL R4, R12.reuse, R23, !P2 ;  /* 0x000000170c047207 */ /* 0x040fe20005000000 */
[----:B------:R-:W-:Y:S01]  /*0bd0*/  IMAD R13, R21, UR10, R8 ;  /* 0x0000000a150d7c24 */ /* 0x000fe2000f8e0208 */
[----:B------:R-:W-:Y:S01]  /*0be0*/  SEL R6, R12, R6, !P2 ;  /* 0x000000060c067207 */ /* 0x000fe20005000000 */
[----:B------:R-:W-:-:S02]  /*0bf0*/  IMAD R17, R17, UR10, R22 ;  /* 0x0000000a11117c24 */ /* 0x000fc4000f8e0216 */
[----:B------:R-:W-:Y:S02]  /*0c00*/  IMAD R23, R24, UR11, RZ ;  /* 0x0000000b18177c24 */ /* 0x000fe4000f8e02ff */
[----:B-1----:R-:W-:-:S04]  /*0c10*/  IMAD.WIDE R8, R9, 0x8, R10 ;  /* 0x0000000809087825 */ /* 0x002fc800078e020a */
[--C-:B------:R-:W-:Y:S02]  /*0c20*/  IMAD.WIDE R12, R13, 0x8, R10.reuse ;  /* 0x000000080d0c7825 */ /* 0x100fe400078e020a */
[----:B------:R-:W3:Y:S02]  /*0c30*/  LDG.E.64 R8, desc[UR6][R8.64] ;  /* 0x0000000608087981 */ /* 0x000ee4000c1e1b00 */
[----:B------:R-:W-:Y:S02]  /*0c40*/  IMAD.WIDE R16, R17, 0x8, R10 ;  /* 0x0000000811107825 */ /* 0x000fe400078e020a */
[----:B------:R-:W5:Y:S02]  /*0c50*/  LDG.E.64 R12, desc[UR6][R12.64] ;  /* 0x000000060c0c7981 */ /* 0x000f64000c1e1b00 */
[----:B------:R-:W-:Y:S01]  /*0c60*/  IMAD R23, R20, UR12, R23 ;  /* 0x0000000c14177c24 */ /* 0x000fe2000f8e0217 */
[----:B------:R-:W-:Y:S01]  /*0c70*/  IADD3 R20, -R4, RZ, RZ ;  /* 0x000000ff04147210 */ /* 0x000fe20007ffe1ff */
[----:B------:R-:W5:Y:S02]  /*0c80*/  LDG.E.64 R16, desc[UR6][R16.64] ;  /* 0x0000000610107981 */ /* 0x000f64000c1e1b00 */
[----:B--2---:R-:W-:-:S06]  /*0c90*/  IMAD.WIDE R18, R23, 0x8, R18 ;  /* 0x0000000817127825 */ /* 0x004fcc00078e0212 */
[----:B------:R-:W2:Y:S01]  /*0ca0*/  LDG.E.64 R18, desc[UR6][R18.64] ;  /* 0x0000000612127981 */ /* 0x000ea2000c1e1b00 */
[----:B------:R-:W-:Y:S02]  /*0cb0*/  IMAD.MOV R21, RZ, RZ, -R6 ;  /* 0x000000ffff157224 */ /* 0x000fe400078e0a06 */
[C---:B------:R-:W-:Y:S02]  /*0cc0*/  IMAD R20, R7.reuse, R20, R14 ;  /* 0x0000001407147224 */ /* 0x040fe400078e020e */
[----:B------:R-:W-:Y:S02]  /*0cd0*/  IMAD R21, R7, R21, R15 ;  /* 0x0000001507157224 */ /* 0x000fe400078e020f */
[----:B------:R-:W-:Y:S02]  /*0ce0*/  IMAD R7, R20, UR9, RZ ;  /* 0x0000000914077c24 */ /* 0x000fe4000f8e02ff */
[----:B------:R-:W-:Y:S02]  /*0cf0*/  IMAD R21, R21, UR9, RZ ;  /* 0x0000000915157c24 */ /* 0x000fe4000f8e02ff */
[----:B------:R-:W-:-:S02]  /*0d00*/  IMAD R7, R4, UR10, R7 ;  /* 0x0000000a04077c24 */ /* 0x000fc4000f8e0207 */
[----:B------:R-:W-:Y:S02]  /*0d10*/  IMAD R21, R6, UR10, R21 ;  /* 0x0000000a06157c24 */ /* 0x000fe4000f8e0215 */
[----:B------:R-:W-:-:S04]  /*0d20*/  IMAD.WIDE R14, R7, 0x8, R10 ;  /* 0x00000008070e7825 */ /* 0x000fc800078e020a */
[----:B------:R-:W-:Y:S02]  /*0d30*/  IMAD.WIDE R10, R21, 0x8, R10 ;  /* 0x00000008150a7825 */ /* 0x000fe400078e020a */
[----:B------:R-:W2:Y:S04]  /*0d40*/  LDG.E.64 R14, desc[UR6][R14.64] ;  /* 0x000000060e0e7981 */ /* 0x000ea8000c1e1b00 */
[----:B------:R-:W2:Y:S01]  /*0d50*/  LDG.E.64 R10, desc[UR6][R10.64] ;  /* 0x000000060a0a7981 */ /* 0x000ea2000c1e1b00 */
[----:B----4-:R-:W-:-:S04]  /*0d60*/  IABS R23, R27 ;  /* 0x0000001b00177213 */ /* 0x010fc80000000000 */
[----:B------:R-:W1:Y:S08]  /*0d70*/  I2F.RP R20, R23 ;  /* 0x0000001700147306 */ /* 0x000e700000209400 */
[----:B-1----:R-:W1:Y:S01]  /*0d80*/  MUFU.RCP R20, R20 ;  /* 0x0000001400147308 */ /* 0x002e620000001000 */
[----:B0-----:R-:W-:Y:S01]  /*0d90*/  IMAD R26, R26, 0x3, RZ ;  /* 0x000000031a1a7824 */ /* 0x001fe200078e02ff */
[----:B-1----:R-:W-:-:S06]  /*0da0*/  IADD3 R6, R20, 0xffffffe, RZ ;  /* 0x0ffffffe14067810 */ /* 0x002fcc0007ffe0ff */
[----:B------:R0:W1:Y:S01]  /*0db0*/  F2I.FTZ.U32.TRUNC.NTZ R7, R6 ;  /* 0x0000000600077305 */ /* 0x000062000021f000 */
[----:B------:R-:W-:-:S05]  /*0dc0*/  IMAD R3, R26, R3, R0 ;  /* 0x000000031a037224 */ /* 0x000fca00078e0200 */
[----:B------:R-:W-:Y:S01]  /*0dd0*/  IADD3 R4, R3, R5, RZ ;  /* 0x0000000503047210 */ /* 0x000fe20007ffe0ff */
[----:B0-----:R-:W-:-:S03]  /*0de0*/  IMAD.MOV.U32 R6, RZ, RZ, RZ ;  /* 0x000000ffff067224 */ /* 0x001fc600078e00ff */
[----:B------:R-:W-:Y:S01]  /*0df0*/  IABS R20, R4 ;  /* 0x0000000400147213 */ /* 0x000fe20000000000 */
[----:B-1----:R-:W-:Y:S01]  /*0e00*/  IMAD.MOV R0, RZ, RZ, -R7 ;  /* 0x000000ffff007224 */ /* 0x002fe200078e0a07 */
[----:B------:R-:W-:-:S03]  /*0e10*/  IABS R21, R3 ;  /* 0x0000000300157213 */ /* 0x000fc60000000000 */
[----:B------:R-:W-:Y:S01]  /*0e20*/  IMAD R0, R0, R23, RZ ;  /* 0x0000001700007224 */ /* 0x000fe200078e02ff */
[----:B------:R-:W-:-:S03]  /*0e30*/  IADD3 R5, R4, R5, RZ ;  /* 0x0000000504057210 */ /* 0x000fc60007ffe0ff */
[----:B------:R-:W-:Y:S01]  /*0e40*/  IMAD.HI.U32 R0, R7, R0, R6 ;  /* 0x0000000007007227 */ /* 0x000fe200078e0006 */
[----:B------:R-:W-:Y:S02]  /*0e50*/  MOV R7, R20 ;  /* 0x0000001400077202 */ /* 0x000fe40000000f00 */
[----:B------:R-:W-:Y:S01]  /*0e60*/  IABS R22, R5 ;  /* 0x0000000500167213 */ /* 0x000fe20000000000 */
[----:B------:R-:W-:Y:S02]  /*0e70*/  IMAD.MOV.U32 R6, RZ, RZ, R21 ;  /* 0x000000ffff067224 */ /* 0x000fe400078e0015 */
[----:B------:R-:W-:-:S04]  /*0e80*/  IMAD.HI.U32 R20, R0, R7, RZ ;  /* 0x0000000700147227 */ /* 0x000fc800078e00ff */
[----:B------:R-:W-:Y:S01]  /*0e90*/  IMAD.HI.U32 R21, R0, R6, RZ ;  /* 0x0000000600157227 */ /* 0x000fe200078e00ff */
[----:B------:R-:W-:-:S03]  /*0ea0*/  IADD3 R26, -R20, RZ, RZ ;  /* 0x000000ff141a7210 */ /* 0x000fc60007ffe1ff */
[----:B------:R-:W-:-:S04]  /*0eb0*/  IMAD.HI.U32 R0, R0, R22, RZ ;  /* 0x0000001600007227 */ /* 0x000fc800078e00ff */
[----:B------:R-:W-:Y:S02]  /*0ec0*/  IMAD.MOV R24, RZ, RZ, -R21 ;  /* 0x000000ffff187224 */ /* 0x000fe400078e0a15 */
[----:B------:R-:W-:Y:S02]  /*0ed0*/  IMAD.MOV R25, RZ, RZ, -R0 ;  /* 0x000000ffff197224 */ /* 0x000fe400078e0a00 */
[C---:B------:R-:W-:Y:S02]  /*0ee0*/  IMAD R26, R23.reuse, R26, R7 ;  /* 0x0000001a171a7224 */ /* 0x040fe400078e0207 */
[C---:B------:R-:W-:Y:S02]  /*0ef0*/  IMAD R24, R23.reuse, R24, R6 ;  /* 0x0000001817187224 */ /* 0x040fe400078e0206 */
[C---:B------:R-:W-:Y:S01]  /*0f00*/  IMAD R25, R23.reuse, R25, R22 ;  /* 0x0000001917197224 */ /* 0x040fe200078e0216 */
[C---:B------:R-:W-:Y:S02]  /*0f10*/  ISETP.GT.U32.AND P3, PT, R23.reuse, R26, PT ;  /* 0x0000001a1700720c */ /* 0x040fe40003f64070 */
[----:B------:R-:W-:-:S02]  /*0f20*/  ISETP.GT.U32.AND P5, PT, R23, R24, PT ;  /* 0x000000181700720c */ /* 0x000fc40003fa4070 */
[----:B------:R-:W-:-:S09]  /*0f30*/  ISETP.GT.U32.AND P1, PT, R23, R25, PT ;  /* 0x000000191700720c */ /* 0x000fd20003f24070 */
[----:B------:R-:W-:Y:S02]  /*0f40*/  @!P3 IMAD.IADD R26, R26, 0x1, -R23 ;  /* 0x000000011a1ab824 */ /* 0x000fe400078e0a17 */
[-C--:B------:R-:W-:Y:S02]  /*0f50*/  @!P5 IADD3 R24, R24, -R23.reuse, RZ ;  /* 0x800000171818d210 */ /* 0x080fe40007ffe0ff */
[-C--:B------:R-:W-:Y:S02]  /*0f60*/  @!P1 IADD3 R25, R25, -R23.reuse, RZ ;  /* 0x8000001719199210 */ /* 0x080fe40007ffe0ff */
[-C--:B------:R-:W-:Y:S02]  /*0f70*/  ISETP.GE.U32.AND P6, PT, R24, R23.reuse, PT ;  /* 0x000000171800720c */ /* 0x080fe40003fc6070 */
[-C--:B------:R-:W-:Y:S02]  /*0f80*/  ISETP.GE.U32.AND P4, PT, R26, R23.reuse, PT ;  /* 0x000000171a00720c */ /* 0x080fe40003f86070 */
[----:B------:R-:W-:-:S02]  /*0f90*/  ISETP.GE.U32.AND P2, PT, R25, R23, PT ;  /* 0x000000171900720c */ /* 0x000fc40003f46070 */
[----:B------:R-:W-:Y:S01]  /*0fa0*/  LOP3.LUT R23, R3, R27, RZ, 0x3c, !PT ;  /* 0x0000001b03177212 */ /* 0x000fe200078e3cff */
[----:B------:R-:W-:-:S03]  /*0fb0*/  @!P5 VIADD R21, R21, 0x1 ;  /* 0x000000011515d836 */ /* 0x000fc60000000000 */
[----:B------:R-:W-:-:S03]  /*0fc0*/  ISETP.GE.AND P5, PT, R23, RZ, PT ;  /* 0x000000ff1700720c */ /* 0x000fc60003fa6270 */
[----:B------:R-:W-:-:S10]  /*0fd0*/  @P6 IADD3 R21, R21, 0x1, RZ ;  /* 0x0000000115156810 */ /* 0x000fd40007ffe0ff */
[----:B------:R-:W-:Y:S02]  /*0fe0*/  @!P5 IMAD.MOV R21, RZ, RZ, -R21 ;  /* 0x000000ffff15d224 */ /* 0x000fe400078e0a15 */
[----:B------:R-:W-:-:S05]  /*0ff0*/  @!P3 VIADD R20, R20, 0x1 ;  /* 0x000000011414b836 */ /* 0x000fca0000000000 */
[----:B------:R-:W-:Y:S01]  /*1000*/  @P4 IADD3 R20, R20, 0x1, RZ ;  /* 0x0000000114144810 */ /* 0x000fe20007ffe0ff */
[----:B---3--:R-:W-:Y:S02]  /*1010*/  DADD R28, -R8, 1 ;  /* 0x3ff00000081c7429 */ /* 0x008fe40000000100 */
[----:B-----5:R-:W-:Y:S02]  /*1020*/  DADD R26, R16, -R12 ;  /* 0x00000000101a7229 */ /* 0x020fe4000000080c */
[----:B------:R-:W-:-:S04]  /*1030*/  DFMA R24, -R12, R12, 1 ;  /* 0x3ff000000c18742b */ /* 0x000fc8000000010c */
[----:B--2---:R-:W-:Y:S02]  /*1040*/  DMUL R16, R18, R28 ;  /* 0x0000001c12107228 */ /* 0x004fe40000000000 */
[----:B------:R-:W-:Y:S01]  /*1050*/  DMUL R12, R26, R18 ;  /* 0x000000121a0c7228 */ /* 0x000fe20000000000 */
[----:B------:R-:W-:Y:S01]  /*1060*/  @!P1 IADD3 R0, R0, 0x1, RZ ;  /* 0x0000000100009810 */ /* 0x000fe20007ffe0ff */
[----:B------:R-:W0:Y:S04]  /*1070*/  LDC R26, c[0x0][0x2f4] ;  /* 0x0000bd00ff1a7b82 */ /* 0x000e280000000800 */
[----:B------:R-:W-:Y:S02]  /*1080*/  DMUL R16, R16, R24 ;  /* 0x0000001810107228 */ /* 0x000fe40000000000 */
[----:B------:R-:W-:-:S02]  /*1090*/  DMUL R24, R12, R28 ;  /* 0x0000001c0c187228 */ /* 0x000fc40000000000 */
[----:B------:R-:W1:Y:S01]  /*10a0*/  LDC R29, c[0x0][0x21c] ;  /* 0x00008700ff1d7b82 */ /* 0x000e620000000800 */
[----:B------:R-:W-:-:S03]  /*10b0*/  DADD R12, -R14, 1 ;  /* 0x3ff000000e0c7429 */ /* 0x000fc60000000100 */
[----:B------:R-:W-:Y:S01]  /*10c0*/  DMUL R10, R16, R10 ;  /* 0x0000000a100a7228 */ /* 0x000fe20000000000 */
[----:B-1----:R-:W-:Y:S02]  /*10d0*/  ISETP.NE.AND P6, PT, R29, RZ, PT ;  /* 0x000000ff1d00720c */ /* 0x002fe40003fc5270 */
[----:B------:R-:W-:-:S05]  /*10e0*/  LOP3.LUT R28, RZ, R29, RZ, 0x33, !PT ;  /* 0x0000001dff1c7212 */ /* 0x000fca00078e33ff */
[----:B------:R-:W-:Y:S01]  /*10f0*/  DMUL R10, R10, R12 ;  /* 0x0000000c0a0a7228 */ /* 0x000fe20000000000 */
[----:B------:R-:W-:-:S04]  /*1100*/  SEL R21, R28, R21, !P6 ;  /* 0x000000151c157207 */ /* 0x000fc80007000000 */
[----:B------:R-:W-:-:S05]  /*1110*/  IADD3 R12, -R21, RZ, RZ ;  /* 0x000000ff150c7210 */ /* 0x000fca0007ffe1ff */
[----:B------:R-:W-:-:S04]  /*1120*/  IMAD R12, R29, R12, R3 ;  /* 0x0000000c1d0c7224 */ /* 0x000fc800078e0203 */
[----:B------:R-:W-:-:S04]  /*1130*/  IMAD R12, R12, UR13, RZ ;  /* 0x0000000d0c0c7c24 */ /* 0x000fc8000f8e02ff */
[----:B------:R-:W-:Y:S01]  /*1140*/  IMAD R21, R21, UR14, R12 ;  /* 0x0000000e15157c24 */ /* 0x000fe2000f8e020c */
[----:B------:R-:W-:Y:S01]  /*1150*/  DMUL R12, R14, R10 ;  /* 0x0000000a0e0c7228 */ /* 0x000fe20000000000 */
[----:B------:R-:W1:Y:S02]  /*1160*/  LDC.64 R10, c[0x0][0x210] ;  /* 0x00008400ff0a7b82 */ /* 0x000e640000000a00 */
[----:B-1----:R-:W-:-:S05]  /*1170*/  IMAD.WIDE R10, R21, 0x8, R10 ;  /* 0x00000008150a7825 */ /* 0x002fca00078e020a */
[----:B------:R1:W-:Y:S02]  /*1180*/  STG.E.64 desc[UR6][R10.64], R12 ;  /* 0x0000000c0a007986 */ /* 0x0003e4000c101b06 */
[----:B-1----:R-:W-:-:S04]  /*1190*/  LOP3.LUT R10, R4, R29, RZ, 0x3c, !PT ;  /* 0x0000001d040a7212 */ /* 0x002fc800078e3cff */
[----:B------:R-:W-:-:S13]  /*11a0*/  ISETP.GE.AND P5, PT, R10, RZ, PT ;  /* 0x000000ff0a00720c */ /* 0x000fda0003fa6270 */
[----:B------:R-:W-:-:S05]  /*11b0*/  @!P5 IMAD.MOV R20, RZ, RZ, -R20 ;  /* 0x000000ffff14d224 */ /* 0x000fca00078e0a14 */
[----:B------:R-:W-:-:S04]  /*11c0*/  SEL R20, R28, R20, !P6 ;  /* 0x000000141c147207 */ /* 0x000fc80007000000 */
[----:B------:R-:W-:-:S05]  /*11d0*/  IADD3 R10, -R20, RZ, RZ ;  /* 0x000000ff140a7210 */ /* 0x000fca0007ffe1ff */
[----:B------:R-:W-:-:S04]  /*11e0*/  IMAD R10, R29, R10, R4 ;  /* 0x0000000a1d0a7224 */ /* 0x000fc800078e0204 */
[----:B------:R-:W-:-:S04]  /*11f0*/  IMAD R10, R10, UR13, RZ ;  /* 0x0000000d0a0a7c24 */ /* 0x000fc8000f8e02ff */
[----:B------:R-:W-:Y:S01]  /*1200*/  IMAD R20, R20, UR14, R10 ;  /* 0x0000000e14147c24 */ /* 0x000fe2000f8e020a */
[----:B------:R-:W-:Y:S01]  /*1210*/  DMUL R10, R8, R24 ;  /* 0x00000018080a7228 */ /* 0x000fe20000000000 */
[----:B------:R-:W1:Y:S01]  /*1220*/  LDC.64 R24, c[0x0][0x210] ;  /* 0x00008400ff187b82 */ /* 0x000e620000000a00 */
[----:B------:R-:W-:Y:S02]  /*1230*/  @P2 VIADD R0, R0, 0x1 ;  /* 0x0000000100002836 */ /* 0x000fe40000000000 */
[----:B-1----:R-:W-:-:S05]  /*1240*/  IMAD.WIDE R20, R20, 0x8, R24 ;  /* 0x0000000814147825 */ /* 0x002fca00078e0218 */
[----:B------:R1:W-:Y:S02]  /*1250*/  STG.E.64 desc[UR6][R20.64], R10 ;  /* 0x0000000a14007986 */ /* 0x0003e4000c101b06 */
[----:B-1----:R-:W-:-:S04]  /*1260*/  LOP3.LUT R20, R5, R29, RZ, 0x3c, !PT ;  /* 0x0000001d05147212 */ /* 0x002fc800078e3cff */
[----:B------:R-:W-:-:S13]  /*1270*/  ISETP.GE.AND P3, PT, R20, RZ, PT ;  /* 0x000000ff1400720c */ /* 0x000fda0003f66270 */
[----:B------:R-:W-:-:S04]  /*1280*/  @!P3 IADD3 R0, -R0, RZ, RZ ;  /* 0x000000ff0000b210 */ /* 0x000fc80007ffe1ff */
[----:B------:R-:W-:-:S04]  /*1290*/  SEL R0, R28, R0, !P6 ;  /* 0x000000001c007207 */ /* 0x000fc80007000000 */
[----:B------:R-:W-:-:S05]  /*12a0*/  IADD3 R24, -R0, RZ, RZ ;  /* 0x000000ff00187210 */ /* 0x000fca0007ffe1ff */
[----:B------:R-:W-:Y:S02]  /*12b0*/  IMAD R24, R29, R24, R5 ;  /* 0x000000181d187224 */ /* 0x000fe400078e0205 */
[----:B------:R-:W2:Y:S01]  /*12c0*/  LDL.LU R29, [R1] ;  /* 0x00000000011d7983 */ /* 0x000ea20000300800 */
[----:B0-----:R-:W-:-:S04]  /*12d0*/  IABS R23, R26 ;  /* 0x0000001a00177213 */ /* 0x001fc80000000000 */
[----:B------:R-:W0:Y:S08]  /*12e0*/  I2F.RP R27, R23 ;  /* 0x00000017001b7306 */ /* 0x000e300000209400 */
[----:B0-----:R-:W0:Y:S02]  /*12f0*/  MUFU.RCP R27, R27 ;  /* 0x0000001b001b7308 */ /* 0x001e240000001000 */
[----:B0-----:R-:W-:-:S06]  /*1300*/  VIADD R27, R27, 0xffffffe ;  /* 0x0ffffffe1b1b7836 */ /* 0x001fcc0000000000 */
[----:B------:R0:W1:Y:S01]  /*1310*/  F2I.FTZ.U32.TRUNC.NTZ R21, R27 ;  /* 0x0000001b00157305 */ /* 0x000062000021f000 */
[----:B------:R-:W-:Y:S01]  /*1320*/  IMAD.MOV.U32 R20, RZ, RZ, RZ ;  /* 0x000000ffff147224 */ /* 0x000fe200078e00ff */
[----:B0-----:R-:W0:Y:S01]  /*1330*/  LDC R27, c[0x0][0x4a4] ;  /* 0x00012900ff1b7b82 */ /* 0x001e220000000800 */
[----:B-1----:R-:W-:-:S04]  /*1340*/  IMAD.MOV R25, RZ, RZ, -R21 ;  /* 0x000000ffff197224 */ /* 0x002fc800078e0a15 */
[----:B------:R-:W-:-:S04]  /*1350*/  IMAD R25, R25, R23, RZ ;  /* 0x0000001719197224 */ /* 0x000fc800078e02ff */
[----:B------:R-:W-:Y:S01]  /*1360*/  IMAD.HI.U32 R21, R21, R25, R20 ;  /* 0x0000001915157227 */ /* 0x000fe200078e0014 */
[----:B------:R-:W-:-:S05]  /*1370*/  DMUL R8, R18, R8 ;  /* 0x0000000812087228 */ /* 0x000fca0000000000 */
[----:B------:R-:W-:-:S04]  /*1380*/  IMAD.HI.U32 R20, R21, R6, RZ ;  /* 0x0000000615147227 */ /* 0x000fc800078e00ff */
[----:B------:R-:W-:Y:S01]  /*1390*/  IMAD.HI.U32 R18, R21, R7, RZ ;  /* 0x0000000715127227 */ /* 0x000fe200078e00ff */
[----:B------:R-:W-:-:S03]  /*13a0*/  IADD3 R19, -R20, RZ, RZ ;  /* 0x000000ff14137210 */ /* 0x000fc60007ffe1ff */
[----:B------:R-:W-:Y:S02]  /*13b0*/  IMAD.MOV R25, RZ, RZ, -R18 ;  /* 0x000000ffff197224 */ /* 0x000fe400078e0a12 */
[----:B------:R-:W-:-:S04]  /*13c0*/  IMAD.HI.U32 R21, R21, R22, RZ ;  /* 0x0000001615157227 */ /* 0x000fc800078e00ff */
[----:B------:R-:W-:Y:S01]  /*13d0*/  IMAD R25, R23, R25, R7 ;  /* 0x0000001917197224 */ /* 0x000fe200078e0207 */
[----:B------:R-:W-:Y:S01]  /*13e0*/  IADD3 R7, -R21, RZ, RZ ;  /* 0x000000ff15077210 */ /* 0x000fe20007ffe1ff */
[----:B------:R-:W-:Y:S01]  /*13f0*/  IMAD R6, R23, R19, R6 ;  /* 0x0000001317067224 */ /* 0x000fe200078e0206 */
[----:B0-----:R-:W-:-:S03]  /*1400*/  IABS R19, R27 ;  /* 0x0000001b00137213 */ /* 0x001fc60000000000 */
[C---:B------:R-:W-:Y:S02]  /*1410*/  IMAD R22, R23.reuse, R7, R22 ;  /* 0x0000000717167224 */ /* 0x040fe400078e0216 */
[----:B------:R-:W0:Y:S08]  /*1420*/  I2F.RP R7, R19 ;  /* 0x0000001300077306 */ /* 0x000e300000209400 */
[----:B0-----:R-:W0:Y:S01]  /*1430*/  MUFU.RCP R7, R7 ;  /* 0x0000000700077308 */ /* 0x001e220000001000 */
[----:B------:R-:W-:-:S02]  /*1440*/  ISETP.GT.U32.AND P3, PT, R23, R6, PT ;  /* 0x000000061700720c */ /* 0x000fc40003f64070 */
[----:B------:R-:W-:Y:S01]  /*1450*/  ISETP.GT.U32.AND P4, PT, R23, R22, PT ;  /* 0x000000161700720c */ /* 0x000fe20003f84070 */
[----:B0-----:R-:W-:-:S06]  /*1460*/  VIADD R7, R7, 0xffffffe ;  /* 0x0ffffffe07077836 */ /* 0x001fcc0000000000 */
[----:B------:R-:W0:Y:S04]  /*1470*/  F2I.FTZ.U32.TRUNC.NTZ R7, R7 ;  /* 0x0000000700077305 */ /* 0x000e28000021f000 */
[-C--:B------:R-:W-:Y:S02]  /*1480*/  @!P3 IADD3 R6, R6, -R23.reuse, RZ ;  /* 0x800000170606b210 */ /* 0x080fe40007ffe0ff */
[----:B------:R-:W-:Y:S02]  /*1490*/  @!P4 IMAD.IADD R22, R22, 0x1, -R23 ;  /* 0x000000011616c824 */ /* 0x000fe400078e0a17 */
[----:B------:R-:W-:-:S03]  /*14a0*/  ISETP.GE.U32.AND P1, PT, R6, R23, PT ;  /* 0x000000170600720c */ /* 0x000fc60003f26070 */
[----:B------:R-:W-:Y:S01]  /*14b0*/  ISETP.GE.U32.AND P2, PT, R22, R23, PT ;  /* 0x000000171600720c */ /* 0x000fe20003f46070 */
[----:B0-----:R-:W-:-:S04]  /*14c0*/  IMAD.MOV R6, RZ, RZ, -R7 ;  /* 0x000000ffff067224 */ /* 0x001fc800078e0a07 */
[----:B------:R-:W-:Y:S01]  /*14d0*/  IMAD R22, R6, R19, RZ ;  /* 0x0000001306167224 */ /* 0x000fe200078e02ff */
[----:B------:R-:W-:-:S05]  /*14e0*/  MOV R6, RZ ;  /* 0x000000ff00067202 */ /* 0x000fca0000000f00 */
[----:B------:R-:W-:Y:S01]  /*14f0*/  IMAD.HI.U32 R22, R7, R22, R6 ;  /* 0x0000001607167227 */ /* 0x000fe200078e0006 */
[----:B------:R-:W-:Y:S02]  /*1500*/  ISETP.GT.U32.AND P6, PT, R23, R25, PT ;  /* 0x000000191700720c */ /* 0x000fe40003fc4070 */
[----:B------:R-:W-:Y:S02]  /*1510*/  @!P3 IADD3 R20, R20, 0x1, RZ ;  /* 0x000000011414b810 */ /* 0x000fe40007ffe0ff */
[----:B------:R-:W-:-:S03]  /*1520*/  LOP3.LUT R7, R3, R26, RZ, 0x3c, !PT ;  /* 0x0000001a03077212 */ /* 0x000fc600078e3cff */
[----:B------:R-:W-:Y:S01]  /*1530*/  @P1 VIADD R20, R20, 0x1 ;  /* 0x0000000114141836 */ /* 0x000fe20000000000 */
[----:B------:R-:W-:-:S05]  /*1540*/  ISETP.GE.AND P3, PT, R7, RZ, PT ;  /* 0x000000ff0700720c */ /* 0x000fca0003f66270 */
[----:B------:R-:W-:-:S04]  /*1550*/  @!P6 IADD3 R25, R25, -R23, RZ ;  /* 0x800000171919e210 */ /* 0x000fc80007ffe0ff */
[----:B------:R-:W-:Y:S02]  /*1560*/  ISETP.GE.U32.AND P5, PT, R25, R23, PT ;  /* 0x000000171900720c */ /* 0x000fe40003fa6070 */
[----:B------:R-:W-:Y:S02]  /*1570*/  MOV R7, R20 ;  /* 0x0000001400077202 */ /* 0x000fe40000000f00 */
[-C--:B------:R-:W-:Y:S02]  /*1580*/  LOP3.LUT R20, R4, R26.reuse, RZ, 0x3c, !PT ;  /* 0x0000001a04147212 */ /* 0x080fe400078e3cff */
[----:B------:R-:W-:Y:S01]  /*1590*/  @!P6 IADD3 R18, R18, 0x1, RZ ;  /* 0x000000011212e810 */ /* 0x000fe20007ffe0ff */
[----:B------:R-:W-:Y:S01]  /*15a0*/  @!P3 IMAD.MOV R7, RZ, RZ, -R7 ;  /* 0x000000ffff07b224 */ /* 0x000fe200078e0a07 */
[----:B------:R-:W-:Y:S01]  /*15b0*/  ISETP.GE.AND P3, PT, R20, RZ, PT ;  /* 0x000000ff1400720c */ /* 0x000fe20003f66270 */
[----:B------:R-:W-:Y:S01]  /*15c0*/  @!P4 VIADD R21, R21, 0x1 ;  /* 0x000000011515c836 */ /* 0x000fe20000000000 */
[----:B------:R-:W-:-:S03]  /*15d0*/  LOP3.LUT R20, R5, R26, RZ, 0x3c, !PT ;  /* 0x0000001a05147212 */ /* 0x000fc600078e3cff */
[----:B------:R-:W-:Y:S02]  /*15e0*/  @P5 IADD3 R18, R18, 0x1, RZ ;  /* 0x0000000112125810 */ /* 0x000fe40007ffe0ff */
[----:B------:R-:W-:Y:S02]  /*15f0*/  ISETP.GE.AND P6, PT, R20, RZ, PT ;  /* 0x000000ff1400720c */ /* 0x000fe40003fc6270 */
[----:B------:R-:W-:Y:S02]  /*1600*/  ISETP.NE.AND P4, PT, R26, RZ, PT ;  /* 0x000000ff1a00720c */ /* 0x000fe40003f85270 */
[----:B------:R-:W-:Y:S02]  /*1610*/  LOP3.LUT R20, RZ, R26, RZ, 0x33, !PT ;  /* 0x0000001aff147212 */ /* 0x000fe400078e33ff */
[----:B------:R-:W-:Y:S01]  /*1620*/  @P2 IADD3 R21, R21, 0x1, RZ ;  /* 0x0000000115152810 */ /* 0x000fe20007ffe0ff */
[----:B------:R-:W-:-:S04]  /*1630*/  @!P3 IMAD.MOV R18, RZ, RZ, -R18 ;  /* 0x000000ffff12b224 */ /* 0x000fc800078e0a12 */
[----:B------:R-:W-:Y:S01]  /*1640*/  IMAD.MOV.U32 R23, RZ, RZ, R21 ;  /* 0x000000ffff177224 */ /* 0x000fe200078e0015 */
[----:B------:R-:W-:-:S04]  /*1650*/  SEL R21, R20, R18, !P4 ;  /* 0x0000001214157207 */ /* 0x000fc80006000000 */
[----:B------:R-:W-:Y:S02]  /*1660*/  @!P6 IADD3 R23, -R23, RZ, RZ ;  /* 0x000000ff1717e210 */ /* 0x000fe40007ffe1ff */
[----:B------:R-:W-:Y:S01]  /*1670*/  LOP3.LUT R25, RZ, UR18, RZ, 0x33, !PT ;  /* 0x00000012ff197c12 */ /* 0x000fe2000f8e33ff */
[----:B------:R-:W-:Y:S01]  /*1680*/  DMUL R14, R16, R14 ;  /* 0x0000000e100e7228 */ /* 0x000fe20000000000 */
[----:B--2---:R-:W-:-:S04]  /*1690*/  IMAD.HI.U32 R22, R22, R29, RZ ;  /* 0x0000001d16167227 */ /* 0x004fc800078e00ff */
[----:B------:R-:W-:-:S04]  /*16a0*/  IMAD.MOV R6, RZ, RZ, -R22 ;  /* 0x000000ffff067224 */ /* 0x000fc800078e0a16 */
[C---:B------:R-:W-:Y:S02]  /*16b0*/  IMAD R6, R19.reuse, R6, R29 ;  /* 0x0000000613067224 */ /* 0x040fe400078e021d */
[----:B------:R-:W0:Y:S03]  /*16c0*/  LDC.64 R28, c[0x0][0x210] ;  /* 0x00008400ff1c7b82 */ /* 0x000e260000000a00 */
[----:B------:R-:W-:-:S13]  /*16d0*/  ISETP.GT.U32.AND P1, PT, R19, R6, PT ;  /* 0x000000061300720c */ /* 0x000fda0003f24070 */
[----:B------:R-:W-:-:S05]  /*16e0*/  @!P1 IMAD.IADD R6, R6, 0x1, -R19 ;  /* 0x0000000106069824 */ /* 0x000fca00078e0a13 */
[----:B------:R-:W-:Y:S01]  /*16f0*/  ISETP.GE.U32.AND P5, PT, R6, R19, PT ;  /* 0x000000130600720c */ /* 0x000fe20003fa6070 */
[----:B------:R-:W-:Y:S01]  /*1700*/  IMAD R6, R24, UR13, RZ ;  /* 0x0000000d18067c24 */ /* 0x000fe2000f8e02ff */
[----:B------:R-:W-:Y:S01]  /*1710*/  LOP3.LUT R19, R2, R27, RZ, 0x3c, !PT ;  /* 0x0000001b02137212 */ /* 0x000fe200078e3cff */
[----:B------:R-:W-:Y:S02]  /*1720*/  @!P1 VIADD R22, R22, 0x1 ;  /* 0x0000000116169836 */ /* 0x000fe40000000000 */
[----:B------:R-:W-:Y:S01]  /*1730*/  IMAD R6, R0, UR14, R6 ;  /* 0x0000000e00067c24 */ /* 0x000fe2000f8e0206 */
[----:B------:R-:W-:Y:S02]  /*1740*/  ISETP.GE.AND P2, PT, R19, RZ, PT ;  /* 0x000000ff1300720c */ /* 0x000fe40003f46270 */
[----:B------:R-:W-:-:S04]  /*1750*/  SEL R0, R20, R7, !P4 ;  /* 0x0000000714007207 */ /* 0x000fc80006000000 */
[----:B------:R-:W-:Y:S02]  /*1760*/  IADD3 R19, -R0, RZ, RZ ;  /* 0x000000ff00137210 */ /* 0x000fe40007ffe1ff */
[----:B------:R-:W-:-:S03]  /*1770*/  @P5 IADD3 R22, R22, 0x1, RZ ;  /* 0x0000000116165810 */ /* 0x000fc60007ffe0ff */
[----:B------:R-:W-:Y:S02]  /*1780*/  IMAD R3, R26, R19, R3 ;  /* 0x000000131a037224 */ /* 0x000fe400078e0203 */
[----:B------:R-:W1:Y:S01]  /*1790*/  LDC.64 R18, c[0x0][0x2e8] ;  /* 0x0000ba00ff127b82 */ /* 0x000e620000000a00 */
[----:B------:R-:W-:Y:S01]  /*17a0*/  @!P2 IMAD.MOV R22, RZ, RZ, -R22 ;  /* 0x000000ffff16a224 */ /* 0x000fe200078e0a16 */
[----:B------:R-:W-:Y:S01]  /*17b0*/  SEL R20, R20, R23, !P4 ;  /* 0x0000001714147207 */ /* 0x000fe20006000000 */
[----:B0-----:R-:W-:Y:S01]  /*17c0*/  IMAD.WIDE R6, R6, 0x8, R28 ;  /* 0x0000000806067825 */ /* 0x001fe200078e021c */
[----:B------:R-:W-:-:S04]  /*17d0*/  IADD3 R23, -R21, RZ, RZ ;  /* 0x000000ff15177210 */ /* 0x000fc80007ffe1ff */
[----:B------:R-:W0:Y:S01]  /*17e0*/  LDC.64 R28, c[0x0][0x498] ;  /* 0x00012600ff1c7b82 */ /* 0x000e220000000a00 */
[----:B------:R-:W-:Y:S01]  /*17f0*/  SEL R22, R25, R22, !P0 ;  /* 0x0000001619167207 */ /* 0x000fe20004000000 */
[----:B------:R-:W-:Y:S02]  /*1800*/  IMAD R23, R26, R23, R4 ;  /* 0x000000171a177224 */ /* 0x000fe400078e0204 */
[----:B------:R-:W-:Y:S01]  /*1810*/  IMAD.MOV R4, RZ, RZ, -R20 ;  /* 0x000000ffff047224 */ /* 0x000fe200078e0a14 */
[----:B------:R-:W-:Y:S01]  /*1820*/  IADD3 R24, -R22, RZ, RZ ;  /* 0x000000ff16187210 */ /* 0x000fe20007ffe1ff */
[----:B------:R-:W-:Y:S02]  /*1830*/  IMAD R3, R3, UR5, RZ ;  /* 0x0000000503037c24 */ /* 0x000fe4000f8e02ff */
[----:B------:R-:W-:Y:S02]  /*1840*/  IMAD R4, R26, R4, R5 ;  /* 0x000000041a047224 */ /* 0x000fe400078e0205 */
[----:B------:R-:W-:-:S02]  /*1850*/  IMAD R24, R27, R24, R2 ;  /* 0x000000181b187224 */ /* 0x000fc400078e0202 */
[----:B------:R-:W-:Y:S02]  /*1860*/  IMAD R23, R23, UR5, RZ ;  /* 0x0000000517177c24 */ /* 0x000fe4000f8e02ff */
[----:B------:R-:W-:Y:S02]  /*1870*/  IMAD R4, R4, UR5, RZ ;  /* 0x0000000504047c24 */ /* 0x000fe4000f8e02ff */
[----:B------:R-:W-:Y:S02]  /*1880*/  IMAD R24, R24, UR8, RZ ;  /* 0x0000000818187c24 */ /* 0x000fe4000f8e02ff */
[----:B------:R-:W-:Y:S02]  /*1890*/  IMAD R3, R0, UR15, R3 ;  /* 0x0000000f00037c24 */ /* 0x000fe4000f8e0203 */
[----:B------:R-:W-:Y:S02]  /*18a0*/  IMAD R23, R21, UR15, R23 ;  /* 0x0000000f15177c24 */ /* 0x000fe4000f8e0217 */
[----:B------:R-:W-:-:S02]  /*18b0*/  IMAD R4, R20, UR15, R4 ;  /* 0x0000000f14047c24 */ /* 0x000fc4000f8e0204 */
[----:B------:R-:W-:Y:S02]  /*18c0*/  IMAD R24, R22, UR16, R24 ;  /* 0x0000001016187c24 */ /* 0x000fe4000f8e0218 */
[--C-:B-1----:R-:W-:Y:S01]  /*18d0*/  IMAD.WIDE R20, R3, 0x8, R18.reuse ;  /* 0x0000000803147825 */ /* 0x102fe200078e0212 */
[----:B------:R1:W-:Y:S03]  /*18e0*/  STG.E.64 desc[UR6][R6.64], R16 ;  /* 0x0000001006007986 */ /* 0x0003e6000c101b06 */
[--C-:B------:R-:W-:Y:S01]  /*18f0*/  IMAD.WIDE R22, R23, 0x8, R18.reuse ;  /* 0x0000000817167825 */ /* 0x100fe200078e0212 */
[----:B------:R1:W-:Y:S03]  /*1900*/  STG.E.64 desc[UR6][R20.64], R12 ;  /* 0x0000000c14007986 */ /* 0x0003e6000c101b06 */
[----:B------:R-:W-:Y:S01]  /*1910*/  IMAD.WIDE R4, R4, 0x8, R18 ;  /* 0x0000000804047825 */ /* 0x000fe200078e0212 */
[----:B------:R1:W-:Y:S03]  /*1920*/  STG.E.64 desc[UR6][R22.64], R10 ;  /* 0x0000000a16007986 */ /* 0x0003e6000c101b06 */
[----:B0-----:R-:W-:Y:S01]  /*1930*/  IMAD.WIDE R24, R24, 0x8, R28 ;  /* 0x0000000818187825 */ /* 0x001fe200078e021c */
[----:B------:R1:W-:Y:S03]  /*1940*/  STG.E.64 desc[UR6][R4.64], R14 ;  /* 0x0000000e04007986 */ /* 0x0003e6000c101b06 */
[----:B------:R-:W-:Y:S01]  /*1950*/  VIADD R2, R2, UR4 ;  /* 0x0000000402027c36 */ /* 0x000fe20008000000 */
[----:B------:R1:W-:Y:S04]  /*1960*/  STG.E.64 desc[UR6][R24.64], R8 ;  /* 0x0000000818007986 */ /* 0x0003e8000c101b06 */
[----:B------:R-:W-:-:S13]  /*1970*/  ISETP.GE.AND P1, PT, R2, UR17, PT ;  /* 0x0000001102007c0c */ /* 0x000fda000bf26270 */
[----:B-1----:R-:W-:Y:S05]  /*1980*/  @!P1 BRA `(.L_x_240) ;  /* 0xffffffe800389947 */ /* 0x002fea000383ffff */
[----:B------:R-:W-:Y:S05]  /*1990*/  BSYNC B0 ;  /* 0x0000000000007941 */ /* 0x000fea0003800000 */
.L_x_239:
[----:B------:R-:W-:Y:S05]  /*19a0*/  EXIT ;  /* 0x000000000000794d */ /* 0x000fea0003800000 */
.L_x_241:
        /* <DEDUP_REMOVED lines=13> */
.L_x_1268:


//--------------------- .text._ZN2at6native38_GLOBAL__N__9a469cfd_6_RNN_cu_eca79a6d6kernel17gru_cell_backwardIddiLi1EEEvNS_4cuda6detail10TensorInfoIT_T1_EES9_S9_S9_S9_S8_S8_ --------------------------
	.section	.text._ZN2at6native38_GLOBAL__N__9a469cfd_6_RNN_cu_eca79a6d6kernel17gru_cell_backwardIddiLi1EEEvNS_4cuda6detail10TensorInfoIT_T1_EES9_S9_S9_S9_S8_S8_,"ax",@progbits
	.align	128
.text._ZN2at6native38_GLOBAL__N__9a469cfd_6_RNN_cu_eca79a6d6kernel17gru_cell_backwardIddiLi1EEEvNS_4cuda6detail10TensorInfoIT_T1_EES9_S9_S9_S9_S8_S8_:
        .type           _ZN2at6native38_GLOBAL__N__9a469cfd_6_RNN_cu_eca79a6d6kernel17gru_cell_backwardIddiLi1EEEvNS_4cuda6detail10TensorInfoIT_T1_EES9_S9_S9_S9_S8_S8_,@function
        .size           _ZN2at6native38_GLOBAL__N__9a469cfd_6_RNN_cu_eca79a6d6kernel17gru_cell_backwardIddiLi1EEEvNS_4cuda6detail10TensorInfoIT_T1_EES9_S9_S9_S9_S8_S8_,(.L_x_1269 - _ZN2at6native38_GLOBAL__N__9a469cfd_6_RNN_cu_eca79a6d6kernel17gru_cell_backwardIddiLi1EEEvNS_4cuda6detail10TensorInfoIT_T1_EES9_S9_S9_S9_S8_S8_)
        .other          _ZN2at6native38_GLOBAL__N__9a469cfd_6_RNN_cu_eca79a6d6kernel17gru_cell_backwardIddiLi1EEEvNS_4cuda6detail10TensorInfoIT_T1_EES9_S9_S9_S9_S8_S8_,@"STO_CUDA_ENTRY STV_DEFAULT"
_ZN2at6native38_GLOBAL__N__9a469cfd_6_RNN_cu_eca79a6d6kernel17gru_cell_backwardIddiLi1EEEvNS_4cuda6detail10TensorInfoIT_T1_EES9_S9_S9_S9_S8_S8_:
        /* <DEDUP_REMOVED lines=37> */
.L_x_242:
[----:B------:R-:W0:Y:S01]  /*0250*/  LDC R12, c[0x0][0x648] ;  /* 0x00019200ff0c7b82 */ /* 0x000e220000000800 */
[----:B------:R-:W-:Y:S01]  /*0260*/  IABS R9, R25 ;  /* 0x0000001900097213 */ /* 0x000fe20000000000 */
[----:B------:R-:W-:-:S04]  /*0270*/  IMAD R15, R25, UR5, RZ ;  /* 0x00000005190f7c24 */ /* 0x000fc8000f8e02ff */
[----:B------:R-:W-:-:S05]  /*0280*/  IMAD.HI.U32 R8, R2, R9, RZ ;  /* 0x0000000902087227 */ /* 0x000fca00078e00ff */
[----:B------:R-:W-:Y:S02]  /*0290*/  IADD3 R10, -R8, RZ, RZ ;  /* 0x000000ff080a7210 */ /* 0x000fe40007ffe1ff */
[----:B0-----:R-:W-:-:S05]  /*02a0*/  IABS R14, R12 ;  /* 0x0000000c000e7213 */ /* 0x001fca0000000000 */
[----:B------:R-:W-:-:S05]  /*02b0*/  IMAD R9, R14, R10, R9 ;  /* 0x0000000a0e097224 */ /* 0x000fca00078e0209 */
[----:B------:R-:W-:-:S13]  /*02c0*/  ISETP.GT.U32.AND P2, PT, R0, R9, PT ;  /* 0x000000090000720c */ /* 0x000fda0003f44070 */
[----:B------:R-:W-:Y:S02]  /*02d0*/  @!P2 IADD3 R9, R9, -R14, RZ ;  /* 0x8000000e0909a210 */ /* 0x000fe40007ffe0ff */
[----:B------:R-:W-:Y:S02]  /*02e0*/  @!P2 IADD3 R8, R8, 0x1, RZ ;  /* 0x000000010808a810 */ /* 0x000fe40007ffe0ff */
[----:B------:R-:W-:Y:S02]  /*02f0*/  ISETP.GE.U32.AND P1, PT, R9, R0, PT ;  /* 0x000000000900720c */ /* 0x000fe40003f26070 */
[----:B------:R-:W-:-:S04]  /*0300*/  LOP3.LUT R9, R25, R12, RZ, 0x3c, !PT ;  /* 0x0000000c19097212 */ /* 0x000fc800078e3cff */
[----:B------:R-:W-:-:S07]  /*0310*/  ISETP.GE.AND P3, PT, R9, RZ, PT ;  /* 0x000000ff0900720c */ /* 0x000fce0003f66270 */
[----:B------:R-:W-:-:S04]  /*0320*/  @P1 IADD3 R8, R8, 0x1, RZ ;  /* 0x0000000108081810 */ /* 0x000fc80007ffe0ff */
[----:B------:R-:W-:Y:S02]  /*0330*/  MOV R26, R8 ;  /* 0x00000008001a7202 */ /* 0x000fe40000000f00 */
[----:B------:R-:W0:Y:S02]  /*0340*/  LDC.64 R8, c[0x0][0x570] ;  /* 0x00015c00ff087b82 */ /* 0x000e240000000a00 */
[----:B------:R-:W-:-:S04]  /*0350*/  @!P3 IADD3 R26, -R26, RZ, RZ ;  /* 0x000000ff1a1ab210 */ /* 0x000fc80007ffe1ff */
[----:B------:R-:W-:-:S04]  /*0360*/  SEL R26, R3, R26, !P0 ;  /* 0x0000001a031a7207 */ /* 0x000fc80004000000 */
[----:B------:R-:W-:-:S05]  /*0370*/  IADD3 R10, -R26, RZ, RZ ;  /* 0x000000ff1a0a7210 */ /* 0x000fca0007ffe1ff */
[----:B------:R-:W-:Y:S02]  /*0380*/  IMAD R27, R12, R10, R25 ;  /* 0x0000000a0c1b7224 */ /* 0x000fe400078e0219 */
[----:B------:R-:W1:Y:S02]  /*0390*/  LDC.64 R12, c[0x0][0x3c0] ;  /* 0x0000f000ff0c7b82 */ /* 0x000e640000000a00 */
[----:B------:R-:W-:-:S04]  /*03a0*/  IMAD R10, R24, R26, R27 ;  /* 0x0000001a180a7224 */ /* 0x000fc800078e021b */
[----:B------:R-:W-:-:S04]  /*03b0*/  IMAD R11, R10, UR11, RZ ;  /* 0x0000000b0a0b7c24 */ /* 0x000fc8000f8e02ff */
[----:B0-----:R-:W-:-:S04]  /*03c0*/  IMAD.WIDE R8, R11, 0x8, R8 ;  /* 0x000000080b087825 */ /* 0x001fc800078e0208 */
[C---:B------:R-:W-:Y:S02]  /*03d0*/  IMAD.WIDE R22, R7.reuse, 0x8, R8 ;  /* 0x0000000807167825 */ /* 0x040fe400078e0208 */
[----:B------:R-:W2:Y:S02]  /*03e0*/  LDG.E.64 R8, desc[UR6][R8.64] ;  /* 0x0000000608087981 */ /* 0x000ea4000c1e1b00 */
[C---:B------:R-:W-:Y:S02]  /*03f0*/  IMAD.WIDE R10, R7.reuse, 0x8, R22 ;  /* 0x00000008070a7825 */ /* 0x040fe400078e0216 */
[----:B------:R-:W3:Y:S02]  /*0400*/  LDG.E.64 R22, desc[UR6][R22.64] ;  /* 0x0000000616167981 */ /* 0x000ee4000c1e1b00 */
[----:B------:R-:W-:Y:S02]  /*0410*/  IMAD.WIDE R20, R7, 0x8, R10 ;  /* 0x0000000807147825 */ /* 0x000fe400078e020a */
[----:B------:R-:W4:Y:S02]  /*0420*/  LDG.E.64 R10, desc[UR6][R10.64] ;  /* 0x000000060a0a7981 */ /* 0x000f24000c1e1b00 */
[----:B-1----:R-:W-:-:S02]  /*0430*/  IMAD.WIDE R14, R15, 0x8, R12 ;  /* 0x000000080f0e7825 */ /* 0x002fc400078e020c */
[----:B------:R0:W4:Y:S04]  /*0440*/  LDG.E.64 R16, desc[UR6][R20.64] ;  /* 0x0000000614107981 */ /* 0x000128000c1e1b00 */
[----:B------:R-:W5:Y:S01]  /*0450*/  LDG.E.64 R14, desc[UR6][R14.64] ;  /* 0x000000060e0e7981 */ /* 0x000f62000c1e1b00 */
[----:B------:R-:W-:-:S05]  /*0460*/  IMAD.WIDE R28, R7, 0x8, R20 ;  /* 0x00000008071c7825 */ /* 0x000fca00078e0214 */
[----:B------:R1:W2:Y:S01]  /*0470*/  LDG.E.64 R12, desc[UR6][R28.64] ;  /* 0x000000061c0c7981 */ /* 0x0002a2000c1e1b00 */
[----:B0-----:R-:W0:Y:S01]  /*0480*/  LDC.64 R20, c[0x0][0x210] ;  /* 0x00008400ff147b82 */ /* 0x001e220000000a00 */
[----:B------:R-:W-:-:S04]  /*0490*/  IMAD R26, R4, R26, R27 ;  /* 0x0000001a041a7224 */ /* 0x000fc800078e021b */
[----:B-1----:R-:W-:Y:S01]  /*04a0*/  IMAD R29, R26, UR13, RZ ;  /* 0x0000000d1a1d7c24 */ /* 0x002fe2000f8e02ff */
[----:B---3--:R-:W-:Y:S02]  /*04b0*/  DADD R18, -R22, 1 ;  /* 0x3ff0000016127429 */ /* 0x008fe40000000100 */
[----:B----4-:R-:W-:-:S08]  /*04c0*/  DADD R16, R16, -R10 ;  /* 0x0000000010107229 */ /* 0x010fd0000000080a */
[----:B-----5:R-:W-:Y:S02]  /*04d0*/  DMUL R16, R16, R14 ;  /* 0x0000000e10107228 */ /* 0x020fe40000000000 */
[----:B------:R-:W-:-:S06]  /*04e0*/  DFMA R10, -R10, R10, 1 ;  /* 0x3ff000000a0a742b */ /* 0x000fcc000000010a */
[-C--:B------:R-:W-:Y:S02]  /*04f0*/  DMUL R16, R16, R18.reuse ;  /* 0x0000001210107228 */ /* 0x080fe40000000000 */
[----:B------:R-:W-:-:S08]  /*0500*/  DMUL R18, R14, R18 ;  /* 0x000000120e127228 */ /* 0x000fd00000000000 */
[----:B------:R-:W-:Y:S02]  /*0510*/  DMUL R10, R18, R10 ;  /* 0x0000000a120a7228 */ /* 0x000fe40000000000 */
[----:B--2---:R-:W-:-:S06]  /*0520*/  DADD R18, -R8, 1 ;  /* 0x3ff0000008127429 */ /* 0x004fcc0000000100 */
[----:B------:R-:W-:Y:S02]  /*0530*/  DMUL R12, R10, R12 ;  /* 0x0000000c0a0c7228 */ /* 0x000fe40000000000 */
[----:B------:R-:W-:-:S06]  /*0540*/  DMUL R14, R14, R22 ;  /* 0x000000160e0e7228 */ /* 0x000fcc0000000000 */
[----:B------:R-:W-:Y:S02]  /*0550*/  DMUL R18, R12, R18 ;  /* 0x000000120c127228 */ /* 0x000fe40000000000 */
[----:B------:R-:W1:Y:S01]  /*0560*/  LDC.64 R12, c[0x0][0x2e8] ;  /* 0x0000ba00ff0c7b82 */ /* 0x000e620000000a00 */
[----:B------:R-:W-:Y:S01]  /*0570*/  DMUL R16, R22, R16 ;  /* 0x0000001016107228 */ /* 0x000fe20000000000 */
[----:B------:R-:W-:-:S04]  /*0580*/  IMAD R23, R26, UR12, RZ ;  /* 0x0000000c1a177c24 */ /* 0x000fc8000f8e02ff */
[----:B0-----:R-:W-:Y:S02]  /*0590*/  IMAD.WIDE R20, R23, 0x8, R20 ;  /* 0x0000000817147825 */ /* 0x001fe400078e0214 */
[----:B------:R-:W0:Y:S01]  /*05a0*/  LDC.64 R22, c[0x0][0x498] ;  /* 0x00012600ff167b82 */ /* 0x000e220000000a00 */
[----:B------:R-:W-:Y:S01]  /*05b0*/  DMUL R18, R8, R18 ;  /* 0x0000001208127228 */ /* 0x000fe20000000000 */
[----:B------:R-:W-:-:S06]  /*05c0*/  IMAD.WIDE R26, R5, 0x8, R20 ;  /* 0x00000008051a7825 */ /* 0x000fcc00078e0214 */
[----:B------:R-:W-:Y:S04]  /*05d0*/  STG.E.64 desc[UR6][R20.64], R18 ;  /* 0x0000001214007986 */ /* 0x000fe8000c101b06 */
[----:B------:R2:W-:Y:S01]  /*05e0*/  STG.E.64 desc[UR6][R26.64], R16 ;  /* 0x000000101a007986 */ /* 0x0005e2000c101b06 */
[----:B-1----:R-:W-:Y:S01]  /*05f0*/  IMAD.WIDE R12, R29, 0x8, R12 ;  /* 0x000000081d0c7825 */ /* 0x002fe200078e020c */
[----:B------:R-:W-:-:S03]  /*0600*/  DMUL R28, R10, R8 ;  /* 0x000000080a1c7228 */ /* 0x000fc60000000000 */
[----:B------:R-:W-:-:S04]  /*0610*/  IMAD.WIDE R8, R6, 0x8, R12 ;  /* 0x0000000806087825 */ /* 0x000fc800078e020c */
[----:B--2---:R-:W-:-:S05]  /*0620*/  IMAD.WIDE R26, R5, 0x8, R26 ;  /* 0x00000008051a7825 */ /* 0x004fca00078e021a */
[----:B------:R1:W-:Y:S04]  /*0630*/  STG.E.64 desc[UR6][R26.64], R10 ;  /* 0x0000000a1a007986 */ /* 0x0003e8000c101b06 */
[----:B------:R2:W-:Y:S01]  /*0640*/  STG.E.64 desc[UR6][R12.64], R18 ;  /* 0x000000120c007986 */ /* 0x0005e2000c101b06 */
[----:B-1----:R-:W-:-:S04]  /*0650*/  IMAD R11, R25, UR8, RZ ;  /* 0x00000008190b7c24 */ /* 0x002fc8000f8e02ff */
[----:B0-----:R-:W-:-:S04]  /*0660*/  IMAD.WIDE R22, R11, 0x8, R22 ;  /* 0x000000080b167825 */ /* 0x001fc800078e0216 */
[----:B------:R-:W-:Y:S01]  /*0670*/  IMAD.WIDE R10, R6, 0x8, R8 ;  /* 0x00000008060a7825 */ /* 0x000fe200078e0208 */
[----:B------:R2:W-:Y:S01]  /*0680*/  STG.E.64 desc[UR6][R8.64], R16 ;  /* 0x0000001008007986 */ /* 0x0005e2000c101b06 */
[----:B------:R-:W-:-:S03]  /*0690*/  IADD3 R25, R25, UR4, RZ ;  /* 0x0000000419197c10 */ /* 0x000fc6000fffe0ff */
[----:B------:R2:W-:Y:S04]  /*06a0*/  STG.E.64 desc[UR6][R10.64], R28 ;  /* 0x0000001c0a007986 */ /* 0x0005e8000c101b06 */
[----:B------:R2:W-:Y:S01]  /*06b0*/  STG.E.64 desc[UR6][R22.64], R14 ;  /* 0x0000000e16007986 */ /* 0x0005e2000c101b06 */
[----:B------:R-:W-:-:S13]  /*06c0*/  ISETP.GE.AND P1, PT, R25, UR14, PT ;  /* 0x0000000e19007c0c */ /* 0x000fda000bf26270 */
[----:B--2---:R-:W-:Y:S05]  /*06d0*/  @!P1 BRA `(.L_x_242) ;  /* 0xfffffff800dc9947 */ /* 0x004fea000383ffff */
[----:B------:R-:W-:Y:S05]  /*06e0*/  EXIT ;  /* 0x000000000000794d */ /* 0x000fea0003800000 */
.L_x_243:
        /* <DEDUP_REMOVED lines=9> */
.L_x_1269:


//--------------------- .text._ZN2at6native38_GLOBAL__N__9a469cfd_6_RNN_cu_eca79a6d6kernel16gru_cell_forwardIN3c108BFloat16EflLi2EEEvNS_4cuda6detail10TensorInfoIT_T1_EESB_SB_SB_SB_SB_SB_SA_SA_ --------------------------
	.section	.text._ZN2at6native38_GLOBAL__N__9a469cfd_6_RNN_cu_eca79a6d6kernel16gru_cell_forwardIN3c108BFloat16EflLi2EEEvNS_4cuda6detail10TensorInfoIT_T1_EESB_SB_SB_SB_SB_SB_SA_SA_,"ax",@progbits
	.align	128
.text._ZN2at6native38_GLOBAL__N__9a469cfd_6_RNN_cu_eca79a6d6kernel16gru_cell_forwardIN3c108BFloat16EflLi2EEEvNS_4cuda6detail10TensorInfoIT_T1_EESB_SB_SB_SB_SB_SB_SA_SA_:
        .type           _ZN2at6native38_GLOBAL__N__9a469cfd_6_RNN_cu_eca79a6d6kernel16gru_cell_forwardIN3c108BFloat16EflLi2EEEvNS_4cuda6detail10TensorInfoIT_T1_EESB_SB_SB_SB_SB_SB_SA_SA_,@function
        .size           _ZN2at6native38_GLOBAL__N__9a469cfd_6_RNN_cu_eca79a6d6kernel16gru_cell_forwardIN3c108BFloat16EflLi2EEEvNS_4cuda6detail10TensorInfoIT_T1_EESB_SB_SB_SB_SB_SB_SA_SA_,(.L_x_1270 - _ZN2at6native38_GLOBAL__N__9a469cfd_6_RNN_cu_eca79a6d6kernel16gru_cell_forwardIN3c108BFloat16EflLi2EEEvNS_4cuda6detail10TensorInfoIT_T1_EESB_SB_SB_SB_SB_SB_SA_SA_)
        .other          _ZN2at6native38_GLOBAL__N__9a469cfd_6_RNN_cu_eca79a6d6kernel16gru_cell_forwardIN3c108BFloat16EflLi2EEEvNS_4cuda6detail10TensorInfoIT_T1_EESB_SB_SB_SB_SB_SB_SA_SA_,@"STO_CUDA_ENTRY STV_DEFAULT"
_ZN2at6native38_GLOBAL__N__9a469cfd_6_RNN_cu_eca79a6d6kernel16gru_cell_forwardIN3c108BFloat16EflLi2EEEvNS_4cuda6detail10TensorInfoIT_T1_EESB_SB_SB_SB_SB_SB_SA_SA_:
        /* <DEDUP_REMOVED lines=43> */
.L_x_289:
        /* <DEDUP_REMOVED lines=11> */
[----:B------:R-:W-:Y:S05]  /*0360*/  CALL.REL.NOINC `($__internal_10_$__cuda_sm20_div_s64) ;  /* 0x0000003800747944 */ /* 0x000fea0003c00000 */
        /* <DEDUP_REMOVED lines=11> */
[----:B------:R-:W-:-:S04]  /*0420*/  IMAD R7, R11, R3, R0 ;  /* 0x000000030b077224 */ /* 0x000fc800078e0200 */
[----:B------:R-:W-:Y:S01]  /*0430*/  IMAD.IADD R21, R21, 0x1, R7 ;  /* 0x0000000115157824 */ /* 0x000fe200078e0207 */
[----:B------:R-:W-:Y:S06]  /*0440*/  BRA `(.L_x_247) ;  /* 0x00000000005c7947 */ /* 0x000fec0003800000 */
.L_x_246:
[----:B------:R-:W-:Y:S02]  /*0450*/  IMAD.U32 R26, RZ, RZ, UR58 ;  /* 0x0000003aff1a7e24 */ /* 0x000fe4000f8e00ff */
[----:B------:R-:W-:Y:S02]  /*0460*/  IMAD.MOV.U32 R21, RZ, RZ, RZ ;  /* 0x000000ffff157224 */ /* 0x000fe400078e00ff */
[----:B------:R-:W0:Y:S01]  /*0470*/  I2F.U32.RP R0, R26 ;  /* 0x0000001a00007306 */ /* 0x000e220000209000 */
[----:B------:R-:W-:-:S07]  /*0480*/  ISETP.NE.U32.AND P2, PT, R26, RZ, PT ;  /* 0x000000ff1a00720c */ /* 0x000fce0003f45070 */
[----:B0-----:R-:W0:Y:S02]  /*0490*/  MUFU.RCP R0, R0 ;  /* 0x0000000000007308 */ /* 0x001e240000001000 */
[----:B0-----:R-:W-:-:S06]  /*04a0*/  IADD3 R6, R0, 0xffffffe, RZ ;  /* 0x0ffffffe00067810 */ /* 0x001fcc0007ffe0ff */
[----:B------:R0:W1:Y:S02]  /*04b0*/  F2I.FTZ.U32.TRUNC.NTZ R7, R6 ;  /* 0x0000000600077305 */ /* 0x000064000021f000 */
[----:B0-----:R-:W-:Y:S02]  /*04c0*/  IMAD.MOV.U32 R6, RZ, RZ, RZ ;  /* 0x000000ffff067224 */ /* 0x001fe400078e00ff */
[----:B-1----:R-:W-:-:S04]  /*04d0*/  IMAD R2, R7, R26, RZ ;  /* 0x0000001a07027224 */ /* 0x002fc800078e02ff */
[----:B------:R-:W-:-:S04]  /*04e0*/  IMAD.MOV R9, RZ, RZ, -R2 ;  /* 0x000000ffff097224 */ /* 0x000fc800078e0a02 */
[----:B------:R-:W-:Y:S01]  /*04f0*/  IMAD.HI.U32 R2, R7, R9, R6 ;  /* 0x0000000907027227 */ /* 0x000fe200078e0006 */
[----:B------:R-:W-:-:S05]  /*0500*/  HFMA2.MMA R9, -RZ, RZ, 0, 0 ;  /* 0x00000000ff097435 */ /* 0x000fca00000001ff */
[----:B------:R-:W-:-:S05]  /*0510*/  IMAD.HI.U32 R8, R2, R5, RZ ;  /* 0x0000000502087227 */ /* 0x000fca00078e00ff */
[----:B------:R-:W-:-:S05]  /*0520*/  IADD3 R7, -R8, RZ, RZ ;  /* 0x000000ff08077210 */ /* 0x000fca0007ffe1ff */
[----:B------:R-:W-:-:S05]  /*0530*/  IMAD R7, R26, R7, R5 ;  /* 0x000000071a077224 */ /* 0x000fca00078e0205 */
[----:B------:R-:W-:-:S13]  /*0540*/  ISETP.GE.U32.AND P0, PT, R7, R26, PT ;  /* 0x0000001a0700720c */ /* 0x000fda0003f06070 */
[----:B------:R-:W-:Y:S02]  /*0550*/  @P0 IMAD.IADD R7, R7, 0x1, -R26 ;  /* 0x0000000107070824 */ /* 0x000fe400078e0a1a */
[----:B------:R-:W-:-:S03]  /*0560*/  @P0 VIADD R8, R8, 0x1 ;  /* 0x0000000108080836 */ /* 0x000fc60000000000 */
[----:B------:R-:W-:-:S13]  /*0570*/  ISETP.GE.U32.AND P1, PT, R7, R26, PT ;  /* 0x0000001a0700720c */ /* 0x000fda0003f26070 */
[----:B------:R-:W-:Y:S02]  /*0580*/  @P1 IADD3 R8, R8, 0x1, RZ ;  /* 0x0000000108081810 */ /* 0x000fe40007ffe0ff */
[----:B------:R-:W-:-:S05]  /*0590*/  @!P2 LOP3.LUT R8, RZ, R26, RZ, 0x33, !PT ;  /* 0x0000001aff08a212 */ /* 0x000fca00078e33ff */
[----:B------:R-:W-:-:S04]  /*05a0*/  IMAD.MOV R20, RZ, RZ, -R8 ;  /* 0x000000ffff147224 */ /* 0x000fc800078e0a08 */
[----:B------:R-:W-:-:S07]  /*05b0*/  IMAD R20, R26, R20, R5 ;  /* 0x000000141a147224 */ /* 0x000fce00078e0205 */
.L_x_247:
[----:B------:R-:W-:Y:S05]  /*05c0*/  BSYNC B1 ;  /* 0x0000000000017941 */ /* 0x000fea0003800000 */
.L_x_245:
[-C--:B------:R-:W-:Y:S01]  /*05d0*/  IMAD R0, R9, R26.reuse, RZ ;  /* 0x0000001a09007224 */ /* 0x080fe200078e02ff */
[----:B------:R-:W-:Y:S01]  /*05e0*/  BSSY B1, `(.L_x_248) ;  /* 0x0000037000017945 */ /* 0x000fe20003800000 */
[----:B------:R-:W-:-:S04]  /*05f0*/  IMAD.WIDE.U32 R26, R8, R26, RZ ;  /* 0x0000001a081a7225 */ /* 0x000fc800078e00ff */
[----:B------:R-:W-:Y:S02]  /*0600*/  IMAD R3, R8, R3, R0 ;  /* 0x0000000308037224 */ /* 0x000fe400078e0200 */
[----:B------:R-:W-:-:S04]  /*0610*/  IMAD.WIDE.U32 R12, R26, 0x3, R20 ;  /* 0x000000031a0c7825 */ /* 0x000fc800078e0014 */
[----:B------:R-:W-:Y:S02]  /*0620*/  IMAD.IADD R28, R27, 0x1, R3 ;  /* 0x000000011b1c7824 */ /* 0x000fe400078e0203 */
[----:B------:R-:W-:Y:S02]  /*0630*/  IMAD.U32 R11, RZ, RZ, UR57 ;  /* 0x00000039ff0b7e24 */ /* 0x000fe4000f8e00ff */
        /* <DEDUP_REMOVED lines=27> */
.L_x_249:
        /* <DEDUP_REMOVED lines=22> */
.L_x_250:
[----:B------:R-:W-:Y:S05]  /*0950*/  BSYNC B1 ;  /* 0x0000000000017941 */ /* 0x000fea0003800000 */
.L_x_248:
        /* <DEDUP_REMOVED lines=19> */
[----:B------:R-:W-:Y:S01]  /*0a90*/  MOV R7, R14 ;  /* 0x0000000e00077202 */ /* 0x000fe20000000f00 */
[----:B------:R-:W-:Y:S01]  /*0aa0*/  IMAD.U32 R3, RZ, RZ, UR50 ;  /* 0x00000032ff037e24 */ /* 0x000fe2000f8e00ff */
[----:B0-----:R-:W-:Y:S01]  /*0ab0*/  MOV R2, UR51 ;  /* 0x0000003300027c02 */ /* 0x001fe20008000f00 */
[----:B------:R-:W-:Y:S01]  /*0ac0*/  IMAD.MOV.U32 R0, RZ, RZ, R15 ;  /* 0x000000ffff007224 */ /* 0x000fe200078e000f */
[----:B------:R-:W-:-:S07]  /*0ad0*/  MOV R6, 0xaf0 ;  /* 0x00000af000067802 */ /* 0x000fce0000000f00 */
[----:B------:R-:W-:Y:S05]  /*0ae0*/  CALL.REL.NOINC `($__internal_10_$__cuda_sm20_div_s64) ;  /* 0x0000003000947944 */ /* 0x000fea0003c00000 */
[----:B------:R-:W-:Y:S02]  /*0af0*/  IADD3 R0, P0, RZ, -R9, RZ ;  /* 0x80000009ff007210 */ /* 0x000fe40007f1e0ff */
[----:B------:R-:W-:Y:S02]  /*0b00*/  MOV R7, UR22 ;  /* 0x0000001600077c02 */ /* 0x000fe40008000f00 */
[----:B------:R-:W-:Y:S01]  /*0b10*/  MOV R11, UR23 ;  /* 0x00000017000b7c02 */ /* 0x000fe20008000f00 */
[----:B------:R-:W-:Y:S01]  /*0b20*/  IMAD.X R2, RZ, RZ, ~R8, P0 ;  /* 0x000000ffff027224 */ /* 0x000fe200000e0e08 */
[----:B------:R-:W-:-:S03]  /*0b30*/  LOP3.LUT R9, R9, R8, RZ, 0x3c, !PT ;  /* 0x0000000809097212 */ /* 0x000fc600078e3cff */
[-C--:B------:R-:W-:Y:S01]  /*0b40*/  IMAD R6, R2, R7.reuse, RZ ;  /* 0x0000000702067224 */ /* 0x080fe200078e02ff */
[----:B------:R-:W-:Y:S01]  /*0b50*/  LOP3.LUT R8, R9, R8, RZ, 0x3c, !PT ;  /* 0x0000000809087212 */ /* 0x000fe200078e3cff */
[----:B------:R-:W-:-:S03]  /*0b60*/  IMAD.WIDE.U32 R2, R0, R7, R14 ;  /* 0x0000000700027225 */ /* 0x000fc600078e000e */
[----:B------:R-:W-:Y:S01]  /*0b70*/  LOP3.LUT R9, R9, R8, RZ, 0x3c, !PT ;  /* 0x0000000809097212 */ /* 0x000fe200078e3cff */
[----:B------:R-:W-:Y:S02]  /*0b80*/  IMAD R17, R0, R11, R6 ;  /* 0x0000000b00117224 */ /* 0x000fe400078e0206 */
[----:B------:R-:W-:-:S03]  /*0b90*/  IMAD.MOV.U32 R0, RZ, RZ, R2 ;  /* 0x000000ffff007224 */ /* 0x000fc600078e0002 */
[----:B------:R-:W-:Y:S01]  /*0ba0*/  IADD3 R2, R17, R3, RZ ;  /* 0x0000000311027210 */ /* 0x000fe20007ffe0ff */
[----:B------:R-:W-:Y:S06]  /*0bb0*/  BRA `(.L_x_253) ;  /* 0x0000000000547947 */ /* 0x000fec0003800000 */
.L_x_252:
[----:B------:R-:W1:Y:S01]  /*0bc0*/  I2F.U32.RP R6, R7 ;  /* 0x0000000700067306 */ /* 0x000e620000209000 */
[----:B------:R-:W-:-:S07]  /*0bd0*/  ISETP.NE.U32.AND P2, PT, R7, RZ, PT ;  /* 0x000000ff0700720c */ /* 0x000fce0003f45070 */
        /* <DEDUP_REMOVED lines=19> */
.L_x_253:
[----:B------:R-:W-:Y:S05]  /*0d10*/  BSYNC B1 ;  /* 0x0000000000017941 */ /* 0x000fea0003800000 */
.L_x_251:
        /* <DEDUP_REMOVED lines=16> */
[----:B--2---:R0:W-:-:S12]  /*0e20*/  STL [R1], R0 ;  /* 0x0000000001007387 */ /* 0x0041d80000100800 */
[----:B------:R-:W-:Y:S05]  /*0e30*/  @!P0 BRA `(.L_x_255) ;  /* 0x0000000000488947 */ /* 0x000fea0003800000 */
[----:B------:R-:W-:Y:S01]  /*0e40*/  ULDC.64 UR50, c[0x0][0x220] ;  /* 0x0000880000327ab9 */ /* 0x000fe20000000a00 */
[----:B------:R-:W-:Y:S01]  /*0e50*/  MOV R7, R16 ;  /* 0x0000001000077202 */ /* 0x000fe20000000f00 */
[----:B------:R-:W-:Y:S01]  /*0e60*/  IMAD.U32 R3, RZ, RZ, UR50 ;  /* 0x00000032ff037e24 */ /* 0x000fe2000f8e00ff */
[----:B------:R-:W-:Y:S01]  /*0e70*/  MOV R2, UR51 ;  /* 0x0000003300027c02 */ /* 0x000fe20008000f00 */
[----:B0-----:R-:W-:Y:S01]  /*0e80*/  IMAD.MOV.U32 R0, RZ, RZ, R17 ;  /* 0x000000ffff007224 */ /* 0x001fe200078e0011 */
[----:B------:R-:W-:-:S07]  /*0e90*/  MOV R6, 0xeb0 ;  /* 0x00000eb000067802 */ /* 0x000fce0000000f00 */
[----:B------:R-:W-:Y:S05]  /*0ea0*/  CALL.REL.NOINC `($__internal_10_$__cuda_sm20_div_s64) ;  /* 0x0000002c00a47944 */ /* 0x000fea0003c00000 */
[----:B------:R-:W-:Y:S02]  /*0eb0*/  IADD3 R7, P0, RZ, -R9, RZ ;  /* 0x80000009ff077210 */ /* 0x000fe40007f1e0ff */
[-C--:B------:R-:W-:Y:S02]  /*0ec0*/  LOP3.LUT R9, R9, R8.reuse, RZ, 0x3c, !PT ;  /* 0x0000000809097212 */ /* 0x080fe400078e3cff */
[-C--:B------:R-:W-:Y:S01]  /*0ed0*/  IADD3.X R0, RZ, ~R8.reuse, RZ, P0, !PT ;  /* 0x80000008ff007210 */ /* 0x080fe200007fe4ff */
[----:B------:R-:W-:Y:S01]  /*0ee0*/  IMAD.WIDE.U32 R2, R7, UR22, R16 ;  /* 0x0000001607027c25 */ /* 0x000fe2000f8e0010 */
[----:B------:R-:W-:-:S03]  /*0ef0*/  LOP3.LUT R8, R9, R8, RZ, 0x3c, !PT ;  /* 0x0000000809087212 */ /* 0x000fc600078e3cff */
[----:B------:R-:W-:Y:S01]  /*0f00*/  IMAD R0, R0, UR22, RZ ;  /* 0x0000001600007c24 */ /* 0x000fe2000f8e02ff */
[----:B------:R-:W-:-:S03]  /*0f10*/  LOP3.LUT R9, R9, R8, RZ, 0x3c, !PT ;  /* 0x0000000809097212 */ /* 0x000fc600078e3cff */
[----:B------:R-:W-:Y:S02]  /*0f20*/  IMAD R11, R7, UR23, R0 ;  /* 0x00000017070b7c24 */ /* 0x000fe4000f8e0200 */
[----:B------:R-:W-:-:S03]  /*0f30*/  IMAD.MOV.U32 R7, RZ, RZ, R2 ;  /* 0x000000ffff077224 */ /* 0x000fc600078e0002 */
[----:B------:R-:W-:Y:S01]  /*0f40*/  IADD3 R0, R11, R3, RZ ;  /* 0x000000030b007210 */ /* 0x000fe20007ffe0ff */
[----:B------:R-:W-:Y:S06]  /*0f50*/  BRA `(.L_x_256) ;  /* 0x0000000000587947 */ /* 0x000fec0003800000 */
.L_x_255:
[----:B------:R-:W1:Y:S01]  /*0f60*/  I2F.U32.RP R6, R7 ;  /* 0x0000000700067306 */ /* 0x000e620000209000 */
[----:B------:R-:W-:-:S07]  /*0f70*/  ISETP.NE.U32.AND P2, PT, R7, RZ, PT ;  /* 0x000000ff0700720c */ /* 0x000fce0003f45070 */
[----:B-1----:R-:W1:Y:S02]  /*0f80*/  MUFU.RCP R6, R6 ;  /* 0x0000000600067308 */ /* 0x002e640000001000 */
[----:B-1----:R-:W-:-:S06]  /*0f90*/  VIADD R2, R6, 0xffffffe ;  /* 0x0ffffffe06027836 */ /* 0x002fcc0000000000 */
[----:B------:R1:W0:Y:S02]  /*0fa0*/  F2I.FTZ.U32.TRUNC.NTZ R3, R2 ;  /* 0x0000000200037305 */ /* 0x000224000021f000 */
[----:B-1----:R-:W-:Y:S01]  /*0fb0*/  IMAD.MOV.U32 R2, RZ, RZ, RZ ;  /* 0x000000ffff027224 */ /* 0x002fe200078e00ff */
[----:B0-----:R-:W-:-:S05]  /*0fc0*/  IADD3 R0, RZ, -R3, RZ ;  /* 0x80000003ff007210 */ /* 0x001fca0007ffe0ff */
        /* <DEDUP_REMOVED lines=15> */
.L_x_256:
[----:B------:R-:W-:Y:S05]  /*10c0*/  BSYNC B1 ;  /* 0x0000000000017941 */ /* 0x000fea0003800000 */
.L_x_254:
        /* <DEDUP_REMOVED lines=11> */
[----:B------:R-:W-:Y:S01]  /*1180*/  IMAD.U32 R0, RZ, RZ, UR5 ;  /* 0x00000005ff007e24 */ /* 0x000fe2000f8e00ff */
[----:B------:R-:W-:Y:S04]  /*1190*/  BSSY B1, `(.L_x_257) ;  /* 0x000002f000017945 */ /* 0x000fe80003800000 */
        /* <DEDUP_REMOVED lines=9> */
[----:B-----5:R-:W-:Y:S05]  /*1230*/  CALL.REL.NOINC `($__internal_10_$__cuda_sm20_div_s64) ;  /* 0x0000002800c07944 */ /* 0x020fea0003c00000 */
[----:B------:R-:W-:Y:S01]  /*1240*/  IADD3 R7, P0, RZ, -R9, RZ ;  /* 0x80000009ff077210 */ /* 0x000fe20007f1e0ff */
[----:B------:R-:W-:Y:S01]  /*1250*/  IMAD.MOV.U32 R13, RZ, RZ, R22 ;  /* 0x000000ffff0d7224 */ /* 0x000fe200078e0016 */
        /* <DEDUP_REMOVED lines=8> */
[----:B------:R-:W-:-:S05]  /*12e0*/  IMAD R3, R7, R0, R3 ;  /* 0x0000000007037224 */ /* 0x000fca00078e0203 */
[----:B------:R-:W-:Y:S01]  /*12f0*/  IADD3 R3, R13, R3, RZ ;  /* 0x000000030d037210 */ /* 0x000fe20007ffe0ff */
[----:B------:R-:W-:Y:S06]  /*1300*/  BRA `(.L_x_259) ;  /* 0x00000000005c7947 */ /* 0x000fec0003800000 */
.L_x_258:
[----:B------:R-:W-:-:S04]  /*1310*/  IMAD.U32 R2, RZ, RZ, UR6 ;  /* 0x00000006ff027e24 */ /* 0x000fc8000f8e00ff */
[----:B------:R-:W0:Y:S01]  /*1320*/  I2F.U32.RP R3, R2 ;  /* 0x0000000200037306 */ /* 0x000e220000209000 */
[----:B------:R-:W-:-:S07]  /*1330*/  ISETP.NE.U32.AND P2, PT, R2, RZ, PT ;  /* 0x000000ff0200720c */ /* 0x000fce0003f45070 */
[----:B0-----:R-:W0:Y:S02]  /*1340*/  MUFU.RCP R3, R3 ;  /* 0x0000000300037308 */ /* 0x001e240000001000 */
[----:B0-----:R-:W-:Y:S02]  /*1350*/  IADD3 R6, R3, 0xffffffe, RZ ;  /* 0x0ffffffe03067810 */ /* 0x001fe40007ffe0ff */
[----:B------:R-:W-:-:S04]  /*1360*/  MOV R3, RZ ;  /* 0x000000ff00037202 */ /* 0x000fc80000000f00 */
        /* <DEDUP_REMOVED lines=17> */
.L_x_259:
[----:B------:R-:W-:Y:S05]  /*1480*/  BSYNC B1 ;  /* 0x0000000000017941 */ /* 0x000fea0003800000 */
.L_x_257:
        /* <DEDUP_REMOVED lines=10> */
[----:B------:R0:W5:Y:S01]  /*1530*/  LDG.E.U16 R13, desc[UR10][R8.64] ;  /* 0x0000000a080d7981 */ /* 0x000162000c1e1500 */
[----:B------:R-:W-:Y:S01]  /*1540*/  LOP3.LUT R3, R15, R0, RZ, 0xfc, !PT ;  /* 0x000000000f037212 */ /* 0x000fe200078efcff */
[----:B------:R-:W-:Y:S03]  /*1550*/  BSSY B1, `(.L_x_260) ;  /* 0x000002c000017945 */ /* 0x000fe60003800000 */
        /* <DEDUP_REMOVED lines=21> */
.L_x_261:
[----:B------:R-:W0:Y:S01]  /*16b0*/  I2F.U32.RP R9, R2 ;  /* 0x0000000200097306 */ /* 0x000e220000209000 */
[----:B------:R-:W-:-:S07]  /*16c0*/  ISETP.NE.U32.AND P2, PT, R2, RZ, PT ;  /* 0x000000ff0200720c */ /* 0x000fce0003f45070 */
[----:B0-----:R-:W0:Y:S02]  /*16d0*/  MUFU.RCP R9, R9 ;  /* 0x0000000900097308 */ /* 0x001e240000001000 */
[----:B0-----:R-:W-:Y:S01]  /*16e0*/  IADD3 R6, R9, 0xffffffe, RZ ;  /* 0x0ffffffe09067810 */ /* 0x001fe20007ffe0ff */
[----:B------:R-:W-:-:S05]  /*16f0*/  IMAD.MOV.U32 R9, RZ, RZ, RZ ;  /* 0x000000ffff097224 */ /* 0x000fca00078e00ff */
        /* <DEDUP_REMOVED lines=16> */
[----:B------:R-:W-:-:S07]  /*1800*/  IMAD R14, R2, R7, R14 ;  /* 0x00000007020e7224 */ /* 0x000fce00078e020e */
.L_x_262:
[----:B------:R-:W-:Y:S05]  /*1810*/  BSYNC B1 ;  /* 0x0000000000017941 */ /* 0x000fea0003800000 */
.L_x_260:
        /* <DEDUP_REMOVED lines=35> */
.L_x_264:
[----:B------:R-:W0:Y:S01]  /*1a50*/  I2F.U32.RP R0, R2 ;  /* 0x0000000200007306 */ /* 0x000e220000209000 */
[----:B------:R-:W-:Y:S01]  /*1a60*/  ISETP.NE.U32.AND P2, PT, R2, RZ, PT ;  /* 0x000000ff0200720c */ /* 0x000fe20003f45070 */
[----:B------:R-:W-:-:S06]  /*1a70*/  HFMA2.MMA R9, -RZ, RZ, 0, 0 ;  /* 0x00000000ff097435 */ /* 0x000fcc00000001ff */
[----:B0-----:R-:W0:Y:S02]  /*1a80*/  MUFU.RCP R0, R0 ;  /* 0x0000000000007308 */ /* 0x001e240000001000 */
        /* <DEDUP_REMOVED lines=18> */
.L_x_265:
[----:B------:R-:W-:Y:S05]  /*1bb0*/  BSYNC B1 ;  /* 0x0000000000017941 */ /* 0x000fea0003800000 */
.L_x_263:
[----:B------:R-:W-:Y:S01]  /*1bc0*/  IMAD R7, R0, UR32, RZ ;  /* 0x0000002000077c24 */ /* 0x000fe2000f8e02ff */
[----:B------:R-:W-:Y:S01]  /*1bd0*/  ULDC UR50, c[0x0][0x8a4] ;  /* 0x0002290000327ab9 */ /* 0x000fe20000000800 */
        /* <DEDUP_REMOVED lines=20> */
[----:B-----5:R-:W-:Y:S05]  /*1d20*/  CALL.REL.NOINC `($__internal_10_$__cuda_sm20_div_s64) ;  /* 0x0000002000047944 */ /* 0x020fea0003c00000 */
        /* <DEDUP_REMOVED lines=13> */
.L_x_267:
        /* <DEDUP_REMOVED lines=21> */
.L_x_268:
[----:B------:R-:W-:Y:S05]  /*1f50*/  BSYNC B1 ;  /* 0x0000000000017941 */ /* 0x000fea0003800000 */
.L_x_266:
        /* <DEDUP_REMOVED lines=35> */
.L_x_270:
        /* <DEDUP_REMOVED lines=21> */
.L_x_271:
[----:B------:R-:W-:Y:S05]  /*22e0*/  BSYNC B1 ;  /* 0x0000000000017941 */ /* 0x000fea0003800000 */
.L_x_269:
[----:B------:R-:W-:Y:S01]  /*22f0*/  ULDC.64 UR50, c[0x0][0xb08] ;  /* 0x0002c20000327ab9 */ /* 0x000fe20000000a00 */
[----:B------:R-:W-:Y:S01]  /*2300*/  ULDC.64 UR52, c[0x0][0xb00] ;  /* 0x0002c00000347ab9 */ /* 0x000fe20000000a00 */
[----:B------:R-:W-:Y:S02]  /*2310*/  IMAD R7, R2, UR50, RZ ;  /* 0x0000003202077c24 */ /* 0x000fe4000f8e02ff */
[----:B------:R-:W-:-:S04]  /*2320*/  IMAD.WIDE.U32 R2, R0, UR50, RZ ;  /* 0x0000003200027c25 */ /* 0x000fc8000f8e00ff */
[----:B------:R-:W-:Y:S01]  /*2330*/  IMAD R7, R0, UR51, R7 ;  /* 0x0000003300077c24 */ /* 0x000fe2000f8e0207 */
[----:B------:R-:W-:Y:S01]  /*2340*/  ULDC.64 UR50, c[0x0][0x550] ;  /* 0x0001540000327ab9 */ /* 0x000fe20000000a00 */
[----:B------:R-:W-:Y:S01]  /*2350*/  IMAD R9, R9, UR52, RZ ;  /* 0x0000003409097c24 */ /* 0x000fe2000f8e02ff */
[----:B------:R-:W-:Y:S01]  /*2360*/  ISETP.NE.U32.AND P0, PT, RZ, UR50, PT ;  /* 0x00000032ff007c0c */ /* 0x000fe2000bf05070 */
[----:B------:R-:W-:Y:S02]  /*2370*/  IMAD.IADD R3, R3, 0x1, R7 ;  /* 0x0000000103037824 */ /* 0x000fe400078e0207 */
[C---:B------:R-:W-:Y:S01]  /*2380*/  IMAD R9, R8.reuse, UR53, R9 ;  /* 0x0000003508097c24 */ /* 0x040fe2000f8e0209 */
[----:B------:R-:W-:Y:S01]  /*2390*/  ISETP.NE.AND.EX P0, PT, RZ, UR51, PT, P0 ;  /* 0x00000033ff007c0c */ /* 0x000fe2000bf05300 */
[----:B------:R-:W-:-:S05]  /*23a0*/  IMAD.WIDE.U32 R2, R8, UR52, R2 ;  /* 0x0000003408027c25 */ /* 0x000fca000f8e0002 */
[----:B------:R-:W-:-:S07]  /*23b0*/  IADD3 R0, R3, R9, RZ ;  /* 0x0000000903007210 */ /* 0x000fce0007ffe0ff */
[----:B------:R-:W-:Y:S05]  /*23c0*/  @!P0 BRA `(.L_x_272) ;  /* 0x0000000000a88947 */ /* 0x000fea0003800000 */
[----:B------:R-:W-:Y:S02]  /*23d0*/  ULDC.64 UR52, c[0x0][0x620] ;  /* 0x0001880000347ab9 */ /* 0x000fe40000000a00 */
[----:B------:R-:W-:Y:S01]  /*23e0*/  IMAD R7, R21, UR52, RZ ;  /* 0x0000003415077c24 */ /* 0x000fe2000f8e02ff */
[----:B------:R-:W-:Y:S02]  /*23f0*/  UIMAD UR60, UR53, UR12, URZ ;  /* 0x0000000c353c72a4 */ /* 0x000fe4000f8e023f */
[----:B------:R-:W-:Y:S01]  /*2400*/  UIMAD.WIDE.U32 UR54, UR52, UR12, URZ ;  /* 0x0000000c343672a5 */ /* 0x000fe2000f8e003f */
[C---:B------:R-:W-:Y:S01]  /*2410*/  IMAD R9, R20.reuse, UR53, R7 ;  /* 0x0000003514097c24 */ /* 0x040fe2000f8e0207 */
[----:B------:R-:W-:Y:S02]  /*2420*/  UIMAD UR53, UR13, UR52, UR60 ;  /* 0x000000340d3572a4 */ /* 0x000fe4000f8e023c */
[----:B------:R-:W-:Y:S02]  /*2430*/  IMAD.WIDE.U32 R6, R20, UR52, RZ ;  /* 0x0000003414067c25 */ /* 0x000fe4000f8e00ff */
[----:B------:R-:W-:-:S02]  /*2440*/  UIADD3 UR53, UR55, UR53, URZ ;  /* 0x0000003537357290 */ /* 0x000fc4000fffe03f */
[----:B------:R-:W-:Y:S01]  /*2450*/  IMAD.IADD R7, R7, 0x1, R9 ;  /* 0x0000000107077824 */ /* 0x000fe200078e0209 */
[----:B------:R-:W-:Y:S01]  /*2460*/  USHF.L.U32 UR55, UR54, 0x1, URZ ;  /* 0x0000000136377899 */ /* 0x000fe2000800063f */
[----:B------:R-:W-:Y:S01]  /*2470*/  LEA R10, P0, R6, UR50, 0x1 ;  /* 0x00000032060a7c11 */ /* 0x000fe2000f8008ff */
[----:B------:R-:W-:-:S03]  /*2480*/  USHF.L.U64.HI UR54, UR54, 0x1, UR53 ;  /* 0x0000000136367899 */ /* 0x000fc60008010235 */
[----:B------:R-:W-:Y:S01]  /*2490*/  ULDC.64 UR52, c[0x0][0x7c0] ;  /* 0x0001f00000347ab9 */ /* 0x000fe20000000a00 */
[----:B------:R-:W-:Y:S01]  /*24a0*/  LEA.HI.X R11, R6, UR51, R7, 0x1, P0 ;  /* 0x00000033060b7c11 */ /* 0x000fe200080f0c07 */
[----:B------:R-:W-:Y:S01]  /*24b0*/  UIMAD UR60, UR53, UR12, URZ ;  /* 0x0000000c353c72a4 */ /* 0x000fe2000f8e023f */
[----:B------:R-:W-:Y:S01]  /*24c0*/  IMAD R9, R21, UR52, RZ ;  /* 0x0000003415097c24 */ /* 0x000fe2000f8e02ff */
[----:B------:R-:W-:Y:S02]  /*24d0*/  UIMAD.WIDE.U32 UR50, UR52, UR12, URZ ;  /* 0x0000000c343272a5 */ /* 0x000fe4000f8e003f */
[----:B------:R-:W-:Y:S01]  /*24e0*/  IMAD.WIDE.U32 R14, R20, UR52, RZ ;  /* 0x00000034140e7c25 */ /* 0x000fe2000f8e00ff */
[----:B------:R-:W-:Y:S01]  /*24f0*/  UIMAD UR60, UR13, UR52, UR60 ;  /* 0x000000340d3c72a4 */ /* 0x000fe2000f8e023c */
[----:B------:R-:W-:Y:S01]  /*2500*/  IADD3 R6, P0, R10, UR55, RZ ;  /* 0x000000370a067c10 */ /* 0x000fe2000ff1e0ff */
[----:B------:R-:W-:Y:S01]  /*2510*/  USHF.L.U32 UR52, UR50, 0x1, URZ ;  /* 0x0000000132347899 */ /* 0x000fe2000800063f */
[----:B------:R-:W-:Y:S01]  /*2520*/  IMAD R7, R20, UR53, R9 ;  /* 0x0000003514077c24 */ /* 0x000fe2000f8e0209 */
[----:B------:R-:W-:-:S04]  /*2530*/  UIADD3 UR51, UR51, UR60, URZ ;  /* 0x0000003c33337290 */ /* 0x000fc8000fffe03f */
[----:B------:R-:W-:Y:S01]  /*2540*/  USHF.L.U64.HI UR53, UR50, 0x1, UR51 ;  /* 0x0000000132357899 */ /* 0x000fe20008010233 */
[----:B------:R-:W-:Y:S02]  /*2550*/  IADD3 R7, R15, R7, RZ ;  /* 0x000000070f077210 */ /* 0x000fe40007ffe0ff */
[----:B------:R-:W-:Y:S02]  /*2560*/  ULDC.64 UR50, c[0x0][0x6f0] ;  /* 0x0001bc0000327ab9 */ /* 0x000fe40000000a00 */
[----:B------:R-:W-:-:S04]  /*2570*/  LEA R8, P1, R14, UR50, 0x1 ;  /* 0x000000320e087c11 */ /* 0x000fc8000f8208ff */
[----:B------:R-:W-:Y:S02]  /*2580*/  LEA.HI.X R9, R14, UR51, R7, 0x1, P1 ;  /* 0x000000330e097c11 */ /* 0x000fe400088f0c07 */
[----:B------:R-:W-:Y:S02]  /*2590*/  IADD3.X R7, R11, UR54, RZ, P0, !PT ;  /* 0x000000360b077c10 */ /* 0x000fe400087fe4ff */
[----:B------:R-:W-:Y:S01]  /*25a0*/  IADD3 R14, P1, R8, UR52, RZ ;  /* 0x00000034080e7c10 */ /* 0x000fe2000ff3e0ff */
[----:B------:R-:W5:Y:S03]  /*25b0*/  LDG.E.U16 R11, desc[UR10][R10.64] ;  /* 0x0000000a0a0b7981 */ /* 0x000f66000c1e1500 */
[----:B------:R-:W-:Y:S01]  /*25c0*/  IADD3.X R15, R9, UR53, RZ, P1, !PT ;  /* 0x00000035090f7c10 */ /* 0x000fe20008ffe4ff */
[----:B------:R0:W5:Y:S04]  /*25d0*/  LDG.E.U16 R16, desc[UR10][R6.64] ;  /* 0x0000000a06107981 */ /* 0x000168000c1e1500 */
[----:B------:R-:W5:Y:S04]  /*25e0*/  LDG.E.U16 R18, desc[UR10][R14.64] ;  /* 0x0000000a0e127981 */ /* 0x000f68000c1e1500 */
[----:B------:R1:W5:Y:S01]  /*25f0*/  LDG.E.U16 R10, desc[UR10][R8.64] ;  /* 0x0000000a080a7981 */ /* 0x000362000c1e1500 */
[----:B0-----:R-:W-:-:S04]  /*2600*/  IADD3 R6, P0, R6, UR55, RZ ;  /* 0x0000003706067c10 */ /* 0x001fc8000ff1e0ff */
[----:B------:R-:W-:Y:S02]  /*2610*/  IADD3.X R7, R7, UR54, RZ, P0, !PT ;  /* 0x0000003607077c10 */ /* 0x000fe400087fe4ff */
[----:B-1----:R-:W-:-:S03]  /*2620*/  IADD3 R8, P1, R14, UR52, RZ ;  /* 0x000000340e087c10 */ /* 0x002fc6000ff3e0ff */
[----:B------:R0:W5:Y:S01]  /*2630*/  LDG.E.U16 R19, desc[UR10][R6.64] ;  /* 0x0000000a06137981 */ /* 0x000162000c1e1500 */
[----:B------:R-:W-:-:S05]  /*2640*/  IADD3.X R9, R15, UR53, RZ, P1, !PT ;  /* 0x000000350f097c10 */ /* 0x000fca0008ffe4ff */
[----:B------:R0:W5:Y:S01]  /*2650*/  LDG.E.U16 R15, desc[UR10][R8.64] ;  /* 0x0000000a080f7981 */ /* 0x000162000c1e1500 */
[----:B------:R-:W-:Y:S05]  /*2660*/  BRA `(.L_x_273) ;  /* 0x0000000000187947 */ /* 0x000fea0003800000 */
.L_x_272:
[----:B------:R-:W-:Y:S02]  /*2670*/  PRMT R11, RZ, 0x7610, R11 ;  /* 0x00007610ff0b7816 */ /* 0x000fe4000000000b */
[----:B------:R-:W-:Y:S02]  /*2680*/  PRMT R16, RZ, 0x7610, R16 ;  /* 0x00007610ff107816 */ /* 0x000fe40000000010 */
[----:B------:R-:W-:Y:S02]  /*2690*/  PRMT R19, RZ, 0x7610, R19 ;  /* 0x00007610ff137816 */ /* 0x000fe40000000013 */
[----:B------:R-:W-:Y:S02]  /*26a0*/  PRMT R10, RZ, 0x7610, R10 ;  /* 0x00007610ff0a7816 */ /* 0x000fe4000000000a */
[----:B------:R-:W-:Y:S02]  /*26b0*/  PRMT R18, RZ, 0x7610, R18 ;  /* 0x00007610ff127816 */ /* 0x000fe40000000012 */
[----:B------:R-:W-:-:S07]  /*26c0*/  PRMT R15, RZ, 0x7610, R15 ;  /* 0x00007610ff0f7816 */ /* 0x000fce000000000f */
.L_x_273:
[----:B0-----:R-:W2:Y:S01]  /*26d0*/  LDL.LU R6, [R1+0x4] ;  /* 0x0000040001067983 */ /* 0x001ea20000300800 */
[----:B-----5:R-:W-:Y:S01]  /*26e0*/  IMAD.U32 R8, R11, 0x10000, RZ ;  /* 0x000100000b087824 */ /* 0x020fe200078e00ff */
[----:B------:R-:W-:Y:S02]  /*26f0*/  SHF.L.U32 R10, R10, 0x10, RZ ;  /* 0x000000100a0a7819 */ /* 0x000fe400000006ff */
[----:B------:R-:W-:Y:S01]  /*2700*/  SHF.L.U32 R12, R12, 0x10, RZ ;  /* 0x000000100c0c7819 */ /* 0x000fe200000006ff */
[----:B------:R-:W3:Y:S01]  /*2710*/  LDL.LU R7, [R1] ;  /* 0x0000000001077983 */ /* 0x000ee20000300800 */
[----:B------:R-:W-:Y:S01]  /*2720*/  IMAD.U32 R16, R16, 0x10000, RZ ;  /* 0x0001000010107824 */ /* 0x000fe200078e00ff */
[----:B------:R-:W-:Y:S01]  /*2730*/  SHF.L.U32 R9, R15, 0x10, RZ ;  /* 0x000000100f097819 */ /* 0x000fe200000006ff */
[----:B------:R-:W-:Y:S01]  /*2740*/  IMAD.U32 R29, R29, 0x10000, RZ ;  /* 0x000100001d1d7824 */ /* 0x000fe200078e00ff */
[----:B------:R-:W-:Y:S01]  /*2750*/  ULDC.64 UR50, c[0x0][0xa30] ;  /* 0x00028c0000327ab9 */ /* 0x000fe20000000a00 */
[----:B------:R-:W-:Y:S01]  /*2760*/  IMAD.U32 R11, R17, 0x10000, RZ ;  /* 0x00010000110b7824 */ /* 0x000fe200078e00ff */
[----:B------:R-:W-:Y:S01]  /*2770*/  BSSY B1, `(.L_x_274) ;  /* 0x0000053000017945 */ /* 0x000fe20003800000 */
[----:B--2---:R-:W-:Y:S01]  /*2780*/  IMAD.U32 R3, R6, 0x10000, RZ ;  /* 0x0001000006037824 */ /* 0x004fe200078e00ff */
[----:B------:R-:W-:-:S05]  /*2790*/  SHF.L.U32 R6, R13, 0x10, RZ ;  /* 0x000000100d067819 */ /* 0x000fca00000006ff */
[----:B------:R-:W-:-:S04]  /*27a0*/  FADD.FTZ R3, R3, R6 ;  /* 0x0000000603037221 */ /* 0x000fc80000010000 */
[----:B------:R-:W-:Y:S01]  /*27b0*/  FADD.FTZ R3, R3, R8 ;  /* 0x0000000803037221 */ /* 0x000fe20000010000 */
[----:B------:R-:W-:-:S03]  /*27c0*/  IMAD.U32 R8, R22, 0x10000, RZ ;  /* 0x0001000016087824 */ /* 0x000fc600078e00ff */
[----:B------:R-:W-:Y:S01]  /*27d0*/  FADD.FTZ R3, R3, R10 ;  /* 0x0000000a03037221 */ /* 0x000fe20000010000 */
[----:B------:R-:W-:-:S03]  /*27e0*/  FADD.FTZ R9, R8, R9 ;  /* 0x0000000908097221 */ /* 0x000fc60000010000 */
[----:B------:R-:W-:Y:S01]  /*27f0*/  FMUL.FTZ R6, R3, -1.4426950216293334961 ;  /* 0xbfb8aa3b03067820 */ /* 0x000fe20000410000 */
[----:B---3--:R-:W-:Y:S01]  /*2800*/  IMAD.U32 R3, R7, 0x10000, RZ ;  /* 0x0001000007037824 */ /* 0x008fe200078e00ff */
[----:B------:R-:W-:-:S03]  /*2810*/  SHF.L.U32 R7, R18, 0x10, RZ ;  /* 0x0000001012077819 */ /* 0x000fc600000006ff */
[----:B------:R-:W-:Y:S01]  /*2820*/  FADD.FTZ R3, R3, R12 ;  /* 0x0000000c03037221 */ /* 0x000fe20000010000 */
[----:B------:R-:W0:Y:S01]  /*2830*/  MUFU.EX2 R6, R6 ;  /* 0x0000000600067308 */ /* 0x000e220000000800 */
[----:B------:R-:W-:-:S04]  /*2840*/  IMAD.WIDE.U32 R12, R26, 0x5, R20 ;  /* 0x000000051a0c7825 */ /* 0x000fc800078e0014 */
[----:B------:R-:W-:-:S04]  /*2850*/  FADD.FTZ R16, R3, R16 ;  /* 0x0000001003107221 */ /* 0x000fc80000010000 */
[----:B------:R-:W-:-:S04]  /*2860*/  FADD.FTZ R7, R16, R7 ;  /* 0x0000000710077221 */ /* 0x000fc80000010000 */
[----:B------:R-:W-:Y:S01]  /*2870*/  FMUL.FTZ R7, R7, -1.4426950216293334961 ;  /* 0xbfb8aa3b07077820 */ /* 0x000fe20000410000 */
[----:B0-----:R-:W-:-:S05]  /*2880*/  FADD.FTZ R3, R6, 1 ;  /* 0x3f80000006037421 */ /* 0x001fca0000010000 */
[----:B------:R-:W-:Y:S01]  /*2890*/  MUFU.EX2 R7, R7 ;  /* 0x0000000700077308 */ /* 0x000fe20000000800 */
[----:B------:R-:W-:-:S05]  /*28a0*/  SHF.L.U32 R6, R19, 0x10, RZ ;  /* 0x0000001013067819 */ /* 0x000fca00000006ff */
[----:B------:R-:W-:Y:S02]  /*28b0*/  FADD.FTZ R6, R29, R6 ;  /* 0x000000061d067221 */ /* 0x000fe40000010000 */
[----:B------:R-:W0:Y:S02]  /*28c0*/  MUFU.RCP R3, R3 ;  /* 0x0000000300037308 */ /* 0x000e240000001000 */
[----:B0-----:R-:W-:Y:S01]  /*28d0*/  FFMA.FTZ R14, R9, R3, R6 ;  /* 0x00000003090e7223 */ /* 0x001fe20000010006 */
[----:B------:R-:W-:Y:S01]  /*28e0*/  FADD.FTZ R9, R7, 1 ;  /* 0x3f80000007097421 */ /* 0x000fe20000010000 */
[----:B------:R-:W-:Y:S01]  /*28f0*/  FADD.FTZ R16, R3, -RZ ;  /* 0x800000ff03107221 */ /* 0x000fe20000010000 */
[----:B------:R-:W-:Y:S01]  /*2900*/  LEA R6, P0, R2, UR50, 0x1 ;  /* 0x0000003202067c11 */ /* 0x000fe2000f8008ff */
[----:B------:R-:W-:Y:S02]  /*2910*/  IMAD R3, R28, 0x5, RZ ;  /* 0x000000051c037824 */ /* 0x000fe400078e02ff */
[----:B------:R-:W0:Y:S01]  /*2920*/  MUFU.TANH R14, R14 ;  /* 0x0000000e000e7308 */ /* 0x000e220000002400 */
[----:B------:R-:W-:Y:S01]  /*2930*/  LEA.HI.X R7, R2, UR51, R0, 0x1, P0 ;  /* 0x0000003302077c11 */ /* 0x000fe200080f0c00 */
[----:B------:R-:W-:-:S06]  /*2940*/  IMAD.IADD R0, R13, 0x1, R3 ;  /* 0x000000010d007824 */ /* 0x000fcc00078e0203 */
[----:B------:R-:W1:Y:S01]  /*2950*/  MUFU.RCP R9, R9 ;  /* 0x0000000900097308 */ /* 0x000e620000001000 */
[----:B0-----:R-:W-:-:S04]  /*2960*/  FADD.FTZ R11, -R14, R11 ;  /* 0x0000000b0e0b7221 */ /* 0x001fc80000010100 */
[----:B-1----:R-:W-:Y:S01]  /*2970*/  FFMA.FTZ R11, R11, R9, R14 ;  /* 0x000000090b0b7223 */ /* 0x002fe2000001000e */
[----:B------:R-:W-:-:S04]  /*2980*/  FADD.FTZ R20, R9, -RZ ;  /* 0x800000ff09147221 */ /* 0x000fc80000010000 */
[----:B------:R-:W-:Y:S02]  /*2990*/  F2FP.BF16.F32.PACK_AB R16, R16, R11 ;  /* 0x0000000b1010723e */ /* 0x000fe400000010ff */
[----:B------:R-:W-:-:S03]  /*29a0*/  MOV R11, UR9 ;  /* 0x00000009000b7c02 */ /* 0x000fc60008000f00 */
[----:B------:R0:W-:Y:S01]  /*29b0*/  STG.E.U16 desc[UR10][R6.64], R16 ;  /* 0x0000001006007986 */ /* 0x0001e2000c10150a */
[----:B------:R-:W-:-:S04]  /*29c0*/  LOP3.LUT R2, R0, R11, RZ, 0xfc, !PT ;  /* 0x0000000b00027212 */ /* 0x000fc800078efcff */
[----:B------:R-:W-:-:S13]  /*29d0*/  ISETP.NE.U32.AND P0, PT, R2, RZ, PT ;  /* 0x000000ff0200720c */ /* 0x000fda0003f05070 */
[----:B0-----:R-:W-:Y:S05]  /*29e0*/  @!P0 BRA `(.L_x_275) ;  /* 0x0000000000548947 */ /* 0x001fea0003800000 */
[----:B------:R-:W-:Y:S01]  /*29f0*/  ULDC.64 UR50, c[0x0][0xbe0] ;  /* 0x0002f80000327ab9 */ /* 0x000fe20000000a00 */
[----:B------:R-:W-:Y:S01]  /*2a00*/  MOV R7, R12 ;  /* 0x0000000c00077202 */ /* 0x000fe20000000f00 */
[----:B------:R-:W-:Y:S01]  /*2a10*/  IMAD.U32 R3, RZ, RZ, UR50 ;  /* 0x00000032ff037e24 */ /* 0x000fe2000f8e00ff */
[----:B------:R-:W-:Y:S02]  /*2a20*/  MOV R2, UR51 ;  /* 0x0000003300027c02 */ /* 0x000fe40008000f00 */
[----:B------:R-:W-:-:S07]  /*2a30*/  MOV R6, 0x2a50 ;  /* 0x00002a5000067802 */ /* 0x000fce0000000f00 */
        /* <DEDUP_REMOVED lines=16> */
.L_x_275:
        /* <DEDUP_REMOVED lines=22> */
.L_x_276:
[----:B------:R-:W-:Y:S05]  /*2ca0*/  BSYNC B1 ;  /* 0x0000000000017941 */ /* 0x000fea0003800000 */
.L_x_274:
[----:B------:R-:W-:Y:S01]  /*2cb0*/  IMAD R13, R6, UR16, RZ ;  /* 0x00000010060d7c24 */ /* 0x000fe2000f8e02ff */
[----:B------:R-:W-:Y:S01]  /*2cc0*/  BSSY B1, `(.L_x_277) ;  /* 0x000003c000017945 */ /* 0x000fe20003800000 */
[----:B------:R-:W-:-:S04]  /*2cd0*/  IMAD.WIDE.U32 R6, R2, UR16, RZ ;  /* 0x0000001002067c25 */ /* 0x000fc8000f8e00ff */
[----:B------:R-:W-:Y:S01]  /*2ce0*/  IMAD R13, R2, UR17, R13 ;  /* 0x00000011020d7c24 */ /* 0x000fe2000f8e020d */
[----:B------:R-:W-:Y:S01]  /*2cf0*/  PRMT R2, R16, 0x7632, R2 ;  /* 0x0000763210027816 */ /* 0x000fe20000000002 */
[----:B------:R-:W-:Y:S01]  /*2d00*/  IMAD R9, R9, UR18, RZ ;  /* 0x0000001209097c24 */ /* 0x000fe2000f8e02ff */
[----:B------:R-:W-:Y:S02]  /*2d10*/  F2FP.BF16.F32.PACK_AB R16, RZ, R20 ;  /* 0x00000014ff10723e */ /* 0x000fe400000010ff */
[----:B------:R-:W-:Y:S01]  /*2d20*/  IADD3 R7, R7, R13, RZ ;  /* 0x0000000d07077210 */ /* 0x000fe20007ffe0ff */
[C---:B------:R-:W-:Y:S02]  /*2d30*/  IMAD R13, R8.reuse, UR19, R9 ;  /* 0x00000013080d7c24 */ /* 0x040fe4000f8e0209 */
[----:B------:R-:W-:-:S04]  /*2d40*/  IMAD.WIDE.U32 R8, R8, UR18, R6 ;  /* 0x0000001208087c25 */ /* 0x000fc8000f8e0006 */
[----:B------:R-:W-:Y:S01]  /*2d50*/  IMAD.IADD R7, R9, 0x1, R13 ;  /* 0x0000000109077824 */ /* 0x000fe200078e020d */
        /* <DEDUP_REMOVED lines=14> */
[----:B------:R-:W-:Y:S05]  /*2e40*/  CALL.REL.NOINC `($__internal_10_$__cuda_sm20_div_s64) ;  /* 0x0000000c00bc7944 */ /* 0x000fea0003c00000 */
        /* <DEDUP_REMOVED lines=9> */
[----:B------:R-:W-:Y:S02]  /*2ee0*/  IMAD R19, R0, R11, R2 ;  /* 0x0000000b00137224 */ /* 0x000fe400078e0202 */
[----:B------:R-:W-:-:S03]  /*2ef0*/  IMAD.MOV.U32 R0, RZ, RZ, R6 ;  /* 0x000000ffff007224 */ /* 0x000fc600078e0006 */
[----:B------:R-:W-:Y:S01]  /*2f00*/  IADD3 R2, R19, R7, RZ ;  /* 0x0000000713027210 */ /* 0x000fe20007ffe0ff */
[----:B------:R-:W-:Y:S06]  /*2f10*/  BRA `(.L_x_279) ;  /* 0x0000000000587947 */ /* 0x000fec0003800000 */
.L_x_278:
[----:B------:R-:W0:Y:S01]  /*2f20*/  I2F.U32.RP R2, R3 ;  /* 0x0000000300027306 */ /* 0x000e220000209000 */
[----:B------:R-:W-:-:S07]  /*2f30*/  ISETP.NE.U32.AND P2, PT, R3, RZ, PT ;  /* 0x000000ff0300720c */ /* 0x000fce0003f45070 */
        /* <DEDUP_REMOVED lines=20> */
.L_x_279:
[----:B------:R-:W-:Y:S05]  /*3080*/  BSYNC B1 ;  /* 0x0000000000017941 */ /* 0x000fea0003800000 */
.L_x_277:
        /* <DEDUP_REMOVED lines=24> */
[----:B------:R-:W-:Y:S05]  /*3210*/  CALL.REL.NOINC `($__internal_10_$__cuda_sm20_div_s64) ;  /* 0x0000000800c87944 */ /* 0x000fea0003c00000 */
        /* <DEDUP_REMOVED lines=13> */
.L_x_281:
        /* <DEDUP_REMOVED lines=11> */
[----:B------:R-:W-:Y:S02]  /*33a0*/  IMAD.MOV R0, RZ, RZ, -R8 ;  /* 0x000000ffff007224 */ /* 0x000fe400078e0a08 */
[----:B------:R-:W-:Y:S02]  /*33b0*/  IMAD.MOV.U32 R9, RZ, RZ, RZ ;  /* 0x000000ffff097224 */ /* 0x000fe400078e00ff */
        /* <DEDUP_REMOVED lines=9> */
.L_x_282:
[----:B------:R-:W-:Y:S05]  /*3450*/  BSYNC B1 ;  /* 0x0000000000017941 */ /* 0x000fea0003800000 */
.L_x_280:
        /* <DEDUP_REMOVED lines=37> */
.L_x_284:
        /* <DEDUP_REMOVED lines=22> */
.L_x_285:
[----:B------:R-:W-:Y:S05]  /*3810*/  BSYNC B1 ;  /* 0x0000000000017941 */ /* 0x000fea0003800000 */
.L_x_283:
[----:B------:R-:W-:Y:S01]  /*3820*/  IMAD R19, R2, UR16, RZ ;  /* 0x0000001002137c24 */ /* 0x000fe2000f8e02ff */
[----:B------:R-:W-:Y:S01]  /*3830*/  SHF.L.U32 R15, R15, 0x10, RZ ;  /* 0x000000100f0f7819 */ /* 0x000fe200000006ff */
[C---:B------:R-:W-:Y:S01]  /*3840*/  IMAD.WIDE.U32 R6, R0.reuse, UR16, RZ ;  /* 0x0000001000067c25 */ /* 0x040fe2000f8e00ff */
[----:B------:R-:W-:Y:S03]  /*3850*/  BSSY B1, `(.L_x_286) ;  /* 0x0000039000017945 */ /* 0x000fe60003800000 */
[----:B------:R-:W-:Y:S02]  /*3860*/  IMAD R19, R0, UR17, R19 ;  /* 0x0000001100137c24 */ /* 0x000fe4000f8e0213 */
[----:B------:R-:W-:Y:S02]  /*3870*/  IMAD R9, R9, UR18, RZ ;  /* 0x0000001209097c24 */ /* 0x000fe4000f8e02ff */
[----:B------:R-:W-:-:S02]  /*3880*/  IMAD.IADD R7, R7, 0x1, R19 ;  /* 0x0000000107077824 */ /* 0x000fc400078e0213 */
[C---:B------:R-:W-:Y:S02]  /*3890*/  IMAD R19, R8.reuse, UR19, R9 ;  /* 0x0000001308137c24 */ /* 0x040fe4000f8e0209 */
[----:B------:R-:W-:-:S04]  /*38a0*/  IMAD.WIDE.U32 R8, R8, UR18, R6 ;  /* 0x0000001208087c25 */ /* 0x000fc8000f8e0006 */
[----:B------:R-:W-:Y:S01]  /*38b0*/  IMAD.U32 R22, R22, 0x10000, RZ ;  /* 0x0001000016167824 */ /* 0x000fe200078e00ff */
[----:B------:R-:W-:Y:S02]  /*38c0*/  IADD3 R7, R9, R19, RZ ;  /* 0x0000001309077210 */ /* 0x000fe40007ffe0ff */
[----:B------:R-:W-:Y:S01]  /*38d0*/  LEA R6, P0, R8, UR20, 0x1 ;  /* 0x0000001408067c11 */ /* 0x000fe2000f8008ff */
[----:B------:R-:W-:-:S03]  /*38e0*/  FADD.FTZ R14, R22, R15 ;  /* 0x0000000f160e7221 */ /* 0x000fc60000010000 */
[----:B------:R-:W-:Y:S02]  /*38f0*/  LEA.HI.X R7, R8, UR21, R7, 0x1, P0 ;  /* 0x0000001508077c11 */ /* 0x000fe400080f0c07 */
[----:B------:R-:W-:Y:S02]  /*3900*/  IADD3 R12, P0, R12, UR12, RZ ;  /* 0x0000000c0c0c7c10 */ /* 0x000fe4000ff1e0ff */
[----:B------:R-:W-:Y:S01]  /*3910*/  F2FP.BF16.F32.PACK_AB R14, RZ, R14 ;  /* 0x0000000eff0e723e */ /* 0x000fe200000010ff */
        /* <DEDUP_REMOVED lines=22> */
.L_x_287:
        /* <DEDUP_REMOVED lines=22> */
.L_x_288:
[----:B------:R-:W-:Y:S05]  /*3be0*/  BSYNC B1 ;  /* 0x0000000000017941 */ /* 0x000fea0003800000 */
.L_x_286:
[----:B------:R-:W-:Y:S01]  /*3bf0*/  IMAD R7, R0, UR16, RZ ;  /* 0x0000001000077c24 */ /* 0x000fe2000f8e02ff */
[----:B------:R-:W-:Y:S01]  /*3c00*/  ULDC UR50, c[0x0][0x0] ;  /* 0x0000000000327ab9 */ /* 0x000fe20000000800 */
[----:B------:R-:W0:Y:S01]  /*3c10*/  LDC R0, c[0x0][0xc] ;  /* 0x00000300ff007b82 */ /* 0x000e220000000800 */
[----:B------:R-:W-:-:S04]  /*3c20*/  IMAD.WIDE.U32 R2, R12, UR16, RZ ;  /* 0x000000100c027c25 */ /* 0x000fc8000f8e00ff */
[----:B------:R-:W-:Y:S02]  /*3c30*/  IMAD R7, R12, UR17, R7 ;  /* 0x000000110c077c24 */ /* 0x000fe4000f8e0207 */
[----:B------:R-:W-:Y:S02]  /*3c40*/  IMAD R9, R9, UR18, RZ ;  /* 0x0000001209097c24 */ /* 0x000fe4000f8e02ff */
[----:B------:R-:W-:Y:S02]  /*3c50*/  IMAD.IADD R3, R3, 0x1, R7 ;  /* 0x0000000103037824 */ /* 0x000fe400078e0207 */
[C---:B------:R-:W-:Y:S02]  /*3c60*/  IMAD R7, R8.reuse, UR19, R9 ;  /* 0x0000001308077c24 */ /* 0x040fe4000f8e0209 */
[----:B------:R-:W-:-:S05]  /*3c70*/  IMAD.WIDE.U32 R8, R8, UR18, R2 ;  /* 0x0000001208087c25 */ /* 0x000fca000f8e0002 */
[----:B------:R-:W-:Y:S02]  /*3c80*/  IADD3 R3, R9, R7, RZ ;  /* 0x0000000709037210 */ /* 0x000fe40007ffe0ff */
[----:B------:R-:W-:Y:S01]  /*3c90*/  LEA R2, P0, R8, UR20, 0x1 ;  /* 0x0000001408027c11 */ /* 0x000fe2000f8008ff */
[----:B0-----:R-:W-:-:S03]  /*3ca0*/  IMAD R0, R0, UR50, RZ ;  /* 0x0000003200007c24 */ /* 0x001fc6000f8e02ff */
[----:B------:R-:W-:Y:S02]  /*3cb0*/  LEA.HI.X R3, R8, UR21, R3, 0x1, P0 ;  /* 0x0000001508037c11 */ /* 0x000fe400080f0c03 */
[----:B------:R-:W-:-:S03]  /*3cc0*/  IADD3 R5, P0, R0, R5, RZ ;  /* 0x0000000500057210 */ /* 0x000fc60007f1e0ff */
[----:B------:R0:W-:Y:S02]  /*3cd0*/  STG.E.U16 desc[UR10][R2.64], R14 ;  /* 0x0000000e02007986 */ /* 0x0001e4000c10150a */
[----:B------:R-:W-:Y:S01]  /*3ce0*/  IMAD.X R4, RZ, RZ, R4, P0 ;  /* 0x000000ffff047224 */ /* 0x000fe200000e0604 */
[----:B------:R-:W-:-:S04]  /*3cf0*/  ISETP.GE.U32.AND P0, PT, R5, UR38, PT ;  /* 0x0000002605007c0c */ /* 0x000fc8000bf06070 */
[----:B------:R-:W-:-:S13]  /*3d00*/  ISETP.GE.AND.EX P0, PT, R4, UR39, PT, P0 ;  /* 0x0000002704007c0c */ /* 0x000fda000bf06300 */
[----:B0-----:R-:W-:Y:S05]  /*3d10*/  @!P0 BRA `(.L_x_289) ;  /* 0xffffffc400648947 */ /* 0x001fea000383ffff */
[----:B------:R-:W-:Y:S05]  /*3d20*/  BSYNC B0 ;  /* 0x0000000000007941 */ /* 0x000fea0003800000 */
.L_x_244:
[----:B------:R-:W-:Y:S05]  /*3d30*/  EXIT ;  /* 0x000000000000794d */ /* 0x000fea0003800000 */
        .weak           $__internal_10_$__cuda_sm20_div_s64
        .type           $__internal_10_$__cuda_sm20_div_s64,@function
        .size           $__internal_10_$__cuda_sm20_div_s64,(.L_x_1270 - $__internal_10_$__cuda_sm20_div_s64)
$__internal_10_$__cuda_sm20_div_s64:
        /* <DEDUP_REMOVED lines=36> */
[----:B------:R-:W-:-:S05]  /*3f80*/  IMAD.HI.U32 R18, R8, R9, RZ ;  /* 0x0000000908127227 */ /* 0x000fca00078e00ff */
[----:B------:R-:W-:Y:S01]  /*3f90*/  IADD3.X R24, R18, R8, RZ, P1, !PT ;  /* 0x0000000812187210 */ /* 0x000fe20000ffe4ff */
[----:B------:R-:W-:Y:S01]  /*3fa0*/  IMAD R18, R8, R9, RZ ;  /* 0x0000000908127224 */ /* 0x000fe200078e02ff */
[----:B------:R-:W-:-:S04]  /*3fb0*/  MOV R9, RZ ;  /* 0x000000ff00097202 */ /* 0x000fc80000000f00 */
        /* <DEDUP_REMOVED lines=20> */
[----:B------:R-:W-:Y:S02]  /*4100*/  IADD3.X R10, R7, ~R11, RZ, P2, !PT ;  /* 0x8000000b070a7210 */ /* 0x000fe400017fe4ff */
[----:B------:R-:W-:Y:S02]  /*4110*/  IADD3 R18, P2, R8, 0x1, RZ ;  /* 0x0000000108127810 */ /* 0x000fe40007f5e0ff */
[----:B------:R-:W-:Y:S02]  /*4120*/  SEL R10, R10, R7, P0 ;  /* 0x000000070a0a7207 */ /* 0x000fe40000000000 */
[----:B------:R-:W-:Y:S01]  /*4130*/  SEL R8, R18, R8, P0 ;  /* 0x0000000812087207 */ /* 0x000fe20000000000 */
[----:B------:R-:W-:-:S05]  /*4140*/  IMAD.X R7, RZ, RZ, R9, P2 ;  /* 0x000000ffff077224 */ /* 0x000fca00010e0609 */
[----:B------:R-:W-:Y:S02]  /*4150*/  SEL R9, R7, R9, P0 ;  /* 0x0000000907097207 */ /* 0x000fe40000000000 */
[----:B------:R-:W-:Y:S02]  /*4160*/  ISETP.GE.U32.AND.EX P0, PT, R10, R11, PT, P1 ;  /* 0x0000000b0a00720c */ /* 0x000fe40003f06110 */
[----:B------:R-:W-:-:S04]  /*4170*/  IADD3 R10, P1, R8, 0x1, RZ ;  /* 0x00000001080a7810 */ /* 0x000fc80007f3e0ff */
[-C--:B------:R-:W-:Y:S02]  /*4180*/  IADD3.X R7, RZ, R9.reuse, RZ, P1, !PT ;  /* 0x00000009ff077210 */ /* 0x080fe40000ffe4ff */
[----:B------:R-:W-:Y:S02]  /*4190*/  SEL R10, R10, R8, P0 ;  /* 0x000000080a0a7207 */ /* 0x000fe40000000000 */
[----:B------:R-:W-:Y:S02]  /*41a0*/  SEL R7, R7, R9, P0 ;  /* 0x0000000907077207 */ /* 0x000fe40000000000 */
[----:B------:R-:W-:Y:S02]  /*41b0*/  IADD3 R9, P2, RZ, -R10, RZ ;  /* 0x8000000aff097210 */ /* 0x000fe40007f5e0ff */
[----:B------:R-:W-:Y:S02]  /*41c0*/  LOP3.LUT R8, R2, R0, RZ, 0x3c, !PT ;  /* 0x0000000002087212 */ /* 0x000fe400078e3cff */
[----:B------:R-:W-:Y:S01]  /*41d0*/  ISETP.NE.U32.AND P0, PT, R3, RZ, PT ;  /* 0x000000ff0300720c */ /* 0x000fe20003f05070 */
[----:B------:R-:W-:Y:S01]  /*41e0*/  IMAD.X R3, RZ, RZ, ~R7, P2 ;  /* 0x000000ffff037224 */ /* 0x000fe200010e0e07 */
[----:B------:R-:W-:-:S02]  /*41f0*/  ISETP.GE.AND P1, PT, R8, RZ, PT ;  /* 0x000000ff0800720c */ /* 0x000fc40003f26270 */
[----:B------:R-:W-:Y:S02]  /*4200*/  ISETP.NE.AND.EX P0, PT, R2, RZ, PT, P0 ;  /* 0x000000ff0200720c */ /* 0x000fe40003f05300 */
[----:B------:R-:W-:Y:S01]  /*4210*/  SEL R3, R3, R7, !P1 ;  /* 0x0000000703037207 */ /* 0x000fe20004800000 */
[----:B------:R-:W-:Y:S01]  /*4220*/  HFMA2.MMA R7, -RZ, RZ, 0, 0 ;  /* 0x00000000ff077435 */ /* 0x000fe200000001ff */
[----:B------:R-:W-:Y:S02]  /*4230*/  SEL R9, R9, R10, !P1 ;  /* 0x0000000a09097207 */ /* 0x000fe40004800000 */
[----:B------:R-:W-:Y:S02]  /*4240*/  SEL R8, R3, 0xffffffff, P0 ;  /* 0xffffffff03087807 */ /* 0x000fe40000000000 */
[----:B------:R-:W-:Y:S01]  /*4250*/  SEL R9, R9, 0xffffffff, P0 ;  /* 0xffffffff09097807 */ /* 0x000fe20000000000 */
[----:B------:R-:W-:Y:S06]  /*4260*/  RET.REL.NODEC R6 `(_ZN2at6native38_GLOBAL__N__9a469cfd_6_RNN_cu_eca79a6d6kernel16gru_cell_forwardIN3c108BFloat16EflLi2EEEvNS_4cuda6detail10TensorInfoIT_T1_EESB_SB_SB_SB_SB_SB_SA_SA_) ;  /* 0xffffffbc06647950 */ /* 0x000fec0003c3ffff */
.L_x_290:
        /* <DEDUP_REMOVED lines=9> */
.L_x_1270:


//--------------------- .text._ZN2at6native38_GLOBAL__N__9a469cfd_6_RNN_cu_eca79a6d6kernel16gru_cell_forwardIN3c108BFloat16EflLi1EEEvNS_4cuda6detail10TensorInfoIT_T1_EESB_SB_SB_SB_SB_SB_SA_SA_ --------------------------
	.section	.text._ZN2at6native38_GLOBAL__N__9a469cfd_6_RNN_cu_eca79a6d6kernel16gru_cell_forwardIN3c108BFloat16EflLi1EEEvNS_4cuda6detail10TensorInfoIT_T1_EESB_SB_SB_SB_SB_SB_SA_SA_,"ax",@progbits
	.align	128
.text._ZN2at6native38_GLOBAL__N__9a469cfd_6_RNN_cu_eca79a6d6kernel16gru_cell_forwardIN3c108BFloat16EflLi1EEEvNS_4cuda6detail10TensorInfoIT_T1_EESB_SB_SB_SB_SB_SB_SA_SA_:
        .type           _ZN2at6native38_GLOBAL__N__9a469cfd_6_RNN_cu_eca79a6d6kernel16gru_cell_forwardIN3c108BFloat16EflLi1EEEvNS_4cuda6detail10TensorInfoIT_T1_EESB_SB_SB_SB_SB_SB_SA_SA_,@function
        .size           _ZN2at6native38_GLOBAL__N__9a469cfd_6_RNN_cu_eca79a6d6kernel16gru_cell_forwardIN3c108BFloat16EflLi1EEEvNS_4cuda6detail10TensorInfoIT_T1_EESB_SB_SB_SB_SB_SB_SA_SA_,(.L_x_1272 - _ZN2at6native38_GLOBAL__N__9a469cfd_6_RNN_cu_eca79a6d6kernel16gru_cell_forwardIN3c108BFloat16EflLi1EEEvNS_4cuda6detail10TensorInfoIT_T1_EESB_SB_SB_SB_SB_SB_SA_SA_)
        .other          _ZN2at6native38_GLOBAL__N__9a469cfd_6_RNN_cu_eca79a6d6kernel16gru_cell_forwardIN3c108BFloat16EflLi1EEEvNS_4cuda6detail10TensorInfoIT_T1_EESB_SB_SB_SB_SB_SB_SA_SA_,@"STO_CUDA_ENTRY STV_DEFAULT"
_ZN2at6native38_GLOBAL__N__9a469cfd_6_RNN_cu_eca79a6d6kernel16gru_cell_forwardIN3c108BFloat16EflLi1EEEvNS_4cuda6detail10TensorInfoIT_T1_EESB_SB_SB_SB_SB_SB_SA_SA_:
        /* <DEDUP_REMOVED lines=10> */
[----:B------:R-:W-:Y:S01]  /*00a0*/  BSSY B0, `(.L_x_291) ;  /* 0x00000f7000007945 */ /* 0x000fe20003800000 */
[----:B------:R-:W-:Y:S01]  /*00b0*/  ULDC UR4, c[0x0][0xc] ;  /* 0x0000030000047ab9 */ /* 0x000fe20000000800 */
        /* <DEDUP_REMOVED lines=12> */
[----:B------:R-:W-:Y:S01]  /*0180*/  UIMAD UR6, UR6, UR4, URZ ;  /* 0x00000004060672a4 */ /* 0x000fe2000f8e023f */
[----:B------:R-:W-:Y:S01]  /*0190*/  ULDC.64 UR24, c[0x0][0x620] ;  /* 0x0001880000187ab9 */ /* 0x000fe20000000a00 */
[----:B------:R-:W-:Y:S01]  /*01a0*/  ULDC.64 UR26, c[0x0][0x7c0] ;  /* 0x0001f000001a7ab9 */ /* 0x000fe20000000a00 */
[----:B------:R-:W-:Y:S01]  /*01b0*/  ULDC.64 UR28, c[0x0][0x6f0] ;  /* 0x0001bc00001c7ab9 */ /* 0x000fe20000000a00 */
[----:B------:R-:W-:Y:S01]  /*01c0*/  ULDC.64 UR30, c[0x0][0xb00] ;  /* 0x0002c000001e7ab9 */ /* 0x000fe20000000a00 */
[----:B------:R-:W-:Y:S01]  /*01d0*/  ULDC.64 UR32, c[0x0][0xa30] ;  /* 0x00028c0000207ab9 */ /* 0x000fe20000000a00 */
[----:B------:R-:W-:Y:S01]  /*01e0*/  ULDC.64 UR34, c[0x0][0xca0] ;  /* 0x0003280000227ab9 */ /* 0x000fe20000000a00 */
[----:B------:R-:W-:-:S05]  /*01f0*/  ULDC.64 UR36, c[0x0][0xbd0] ;  /* 0x0002f40000247ab9 */ /* 0x000fca0000000a00 */
.L_x_297:
[----:B0-----:R-:W-:Y:S01]  /*0200*/  MOV R2, UR7 ;  /* 0x0000000700027c02 */ /* 0x001fe20008000f00 */
[----:B------:R-:W-:Y:S03]  /*0210*/  BSSY B1, `(.L_x_292) ;  /* 0x000002a000017945 */ /* 0x000fe60003800000 */
[----:B------:R-:W-:-:S04]  /*0220*/  LOP3.LUT R4, R3, R2, RZ, 0xfc, !PT ;  /* 0x0000000203047212 */ /* 0x000fc800078efcff */
[----:B------:R-:W-:-:S13]  /*0230*/  ISETP.NE.U32.AND P0, PT, R4, RZ, PT ;  /* 0x000000ff0400720c */ /* 0x000fda0003f05070 */
[----:B------:R-:W-:Y:S05]  /*0240*/  @!P0 BRA `(.L_x_293) ;  /* 0x00000000003c8947 */ /* 0x000fea0003800000 */
[----:B------:R-:W-:-:S07]  /*0250*/  MOV R2, 0x270 ;  /* 0x0000027000027802 */ /* 0x000fce0000000f00 */
[----:B------:R-:W-:Y:S05]  /*0260*/  CALL.REL.NOINC `($__internal_11_$__cuda_sm20_div_s64) ;  /* 0x0000000c00707944 */ /* 0x000fea0003c00000 */
        /* <DEDUP_REMOVED lines=8> */
[----:B------:R-:W-:Y:S01]  /*02f0*/  IMAD.WIDE.U32 R10, R4, R5, R6 ;  /* 0x00000005040a7225 */ /* 0x000fe200078e0006 */
[----:B------:R-:W-:-:S03]  /*0300*/  MOV R7, R9 ;  /* 0x0000000900077202 */ /* 0x000fc60000000f00 */
[----:B------:R-:W-:Y:S01]  /*0310*/  IMAD.MOV.U32 R6, RZ, RZ, R8 ;  /* 0x000000ffff067224 */ /* 0x000fe200078e0008 */
[----:B------:R-:W-:Y:S01]  /*0320*/  IADD3 R11, R11, R13, RZ ;  /* 0x0000000d0b0b7210 */ /* 0x000fe20007ffe0ff */
[----:B------:R-:W-:Y:S06]  /*0330*/  BRA `(.L_x_294) ;  /* 0x00000000005c7947 */ /* 0x000fec0003800000 */
.L_x_293:
[----:B------:R-:W-:Y:S01]  /*0340*/  IMAD.U32 R5, RZ, RZ, UR44 ;  /* 0x0000002cff057e24 */ /* 0x000fe2000f8e00ff */
[----:B------:R-:W-:-:S03]  /*0350*/  MOV R11, RZ ;  /* 0x000000ff000b7202 */ /* 0x000fc60000000f00 */
        /* <DEDUP_REMOVED lines=21> */
.L_x_294:
[----:B------:R-:W-:Y:S05]  /*04b0*/  BSYNC B1 ;  /* 0x0000000000017941 */ /* 0x000fea0003800000 */
.L_x_292:
[-C--:B------:R-:W-:Y:S02]  /*04c0*/  IMAD R7, R7, R5.reuse, RZ ;  /* 0x0000000507077224 */ /* 0x080fe400078e02ff */
[----:B------:R-:W-:-:S04]  /*04d0*/  IMAD.WIDE.U32 R12, R6, R5, RZ ;  /* 0x00000005060c7225 */ /* 0x000fc800078e00ff */
[----:B------:R-:W-:Y:S02]  /*04e0*/  IMAD R7, R6, R2, R7 ;  /* 0x0000000206077224 */ /* 0x000fe400078e0207 */
[----:B------:R-:W-:-:S03]  /*04f0*/  IMAD.WIDE.U32 R14, R12, 0x3, R10 ;  /* 0x000000030c0e7825 */ /* 0x000fc600078e000a */
[----:B------:R-:W-:Y:S01]  /*0500*/  IADD3 R4, R13, R7, RZ ;  /* 0x000000070d047210 */ /* 0x000fe20007ffe0ff */
[----:B------:R-:W-:Y:S02]  /*0510*/  IMAD R9, R3, UR18, RZ ;  /* 0x0000001203097c24 */ /* 0x000fe4000f8e02ff */
[----:B------:R-:W-:Y:S02]  /*0520*/  IMAD R21, R5, UR15, RZ ;  /* 0x0000000f05157c24 */ /* 0x000fe4000f8e02ff */
[----:B------:R-:W-:Y:S02]  /*0530*/  IMAD R7, R4, 0x3, RZ ;  /* 0x0000000304077824 */ /* 0x000fe400078e02ff */
[C---:B------:R-:W-:Y:S02]  /*0540*/  IMAD R19, R0.reuse, UR19, R9 ;  /* 0x0000001300137c24 */ /* 0x040fe4000f8e0209 */
[----:B------:R-:W-:Y:S02]  /*0550*/  IMAD.IADD R15, R15, 0x1, R7 ;  /* 0x000000010f0f7824 */ /* 0x000fe400078e0207 */
[----:B------:R-:W-:-:S04]  /*0560*/  IMAD.WIDE.U32 R6, R0, UR18, RZ ;  /* 0x0000001200067c25 */ /* 0x000fc8000f8e00ff */
[----:B------:R-:W-:Y:S01]  /*0570*/  IMAD R17, R15, UR10, RZ ;  /* 0x0000000a0f117c24 */ /* 0x000fe2000f8e02ff */
[----:B------:R-:W-:Y:S01]  /*0580*/  LEA R28, P1, R6, UR20, 0x1 ;  /* 0x00000014061c7c11 */ /* 0x000fe2000f8208ff */
[----:B------:R-:W-:Y:S01]  /*0590*/  IMAD.WIDE.U32 R8, R14, UR10, RZ ;  /* 0x0000000a0e087c25 */ /* 0x000fe2000f8e00ff */
[----:B------:R-:W-:-:S03]  /*05a0*/  IADD3 R7, R7, R19, RZ ;  /* 0x0000001307077210 */ /* 0x000fc60007ffe0ff */
[----:B------:R-:W-:Y:S01]  /*05b0*/  IMAD R17, R14, UR11, R17 ;  /* 0x0000000b0e117c24 */ /* 0x000fe2000f8e0211 */
[----:B------:R-:W-:Y:S01]  /*05c0*/  LEA R26, P0, R8, UR12, 0x1 ;  /* 0x0000000c081a7c11 */ /* 0x000fe2000f8008ff */
[----:B------:R-:W-:Y:S01]  /*05d0*/  IMAD R19, R15, UR14, RZ ;  /* 0x0000000e0f137c24 */ /* 0x000fe2000f8e02ff */
[----:B------:R-:W-:Y:S01]  /*05e0*/  LEA.HI.X R29, R6, UR21, R7, 0x1, P1 ;  /* 0x00000015061d7c11 */ /* 0x000fe200088f0c07 */
[----:B------:R-:W-:Y:S02]  /*05f0*/  IMAD.IADD R9, R9, 0x1, R17 ;  /* 0x0000000109097824 */ /* 0x000fe400078e0211 */
[C---:B------:R-:W-:Y:S02]  /*0600*/  IMAD R7, R5.reuse, UR11, RZ ;  /* 0x0000000b05077c24 */ /* 0x040fe4000f8e02ff */
[----:B------:R-:W-:Y:S01]  /*0610*/  IMAD R19, R14, UR15, R19 ;  /* 0x0000000f0e137c24 */ /* 0x000fe2000f8e0213 */
[----:B------:R-:W-:Y:S01]  /*0620*/  LEA.HI.X R27, R8, UR13, R9, 0x1, P0 ;  /* 0x0000000d081b7c11 */ /* 0x000fe200080f0c09 */
[----:B------:R-:W-:-:S04]  /*0630*/  IMAD.WIDE.U32 R8, R5, UR10, RZ ;  /* 0x0000000a05087c25 */ /* 0x000fc8000f8e00ff */
[----:B------:R-:W-:Y:S02]  /*0640*/  IMAD R17, R2, UR10, R7 ;  /* 0x0000000a02117c24 */ /* 0x000fe4000f8e0207 */
[----:B------:R-:W-:-:S03]  /*0650*/  IMAD.WIDE.U32 R14, R14, UR14, RZ ;  /* 0x0000000e0e0e7c25 */ /* 0x000fc6000f8e00ff */
[----:B------:R-:W-:Y:S01]  /*0660*/  IADD3 R9, R9, R17, RZ ;  /* 0x0000001109097210 */ /* 0x000fe20007ffe0ff */
[----:B------:R-:W-:Y:S01]  /*0670*/  IMAD.WIDE.U32 R6, R5, UR14, RZ ;  /* 0x0000000e05067c25 */ /* 0x000fe2000f8e00ff */
[----:B------:R-:W-:Y:S02]  /*0680*/  LEA R20, P0, R14, UR16, 0x1 ;  /* 0x000000100e147c11 */ /* 0x000fe4000f8008ff */
[----:B------:R-:W-:Y:S01]  /*0690*/  SHF.L.U32 R17, R8, 0x1, RZ ;  /* 0x0000000108117819 */ /* 0x000fe200000006ff */
[----:B------:R-:W-:Y:S01]  /*06a0*/  IMAD R21, R2, UR14, R21 ;  /* 0x0000000e02157c24 */ /* 0x000fe2000f8e0215 */
[----:B------:R-:W-:Y:S01]  /*06b0*/  SHF.L.U32 R25, R6, 0x1, RZ ;  /* 0x0000000106197819 */ /* 0x000fe200000006ff */
[----:B------:R-:W-:Y:S01]  /*06c0*/  IMAD.IADD R19, R15, 0x1, R19 ;  /* 0x000000010f137824 */ /* 0x000fe200078e0213 */
[----:B------:R-:W-:Y:S01]  /*06d0*/  SHF.L.U64.HI R9, R8, 0x1, R9 ;  /* 0x0000000108097819 */ /* 0x000fe20000010209 */
[----:B------:R-:W-:Y:S01]  /*06e0*/  IMAD.IADD R23, R7, 0x1, R21 ;  /* 0x0000000107177824 */ /* 0x000fe200078e0215 */
[----:B------:R-:W-:Y:S01]  /*06f0*/  IADD3 R16, P2, R25, R20, RZ ;  /* 0x0000001419107210 */ /* 0x000fe20007f5e0ff */
[----:B------:R0:W5:Y:S01]  /*0700*/  LDG.E.U16 R7, desc[UR8][R26.64] ;  /* 0x000000081a077981 */ /* 0x000162000c1e1500 */
[----:B------:R-:W-:-:S02]  /*0710*/  LEA.HI.X R21, R14, UR17, R19, 0x1, P0 ;  /* 0x000000110e157c11 */ /* 0x000fc400080f0c13 */
[----:B------:R-:W-:Y:S02]  /*0720*/  IADD3 R18, P0, R17, R26, RZ ;  /* 0x0000001a11127210 */ /* 0x000fe40007f1e0ff */
[----:B------:R-:W-:Y:S01]  /*0730*/  SHF.L.U64.HI R23, R6, 0x1, R23 ;  /* 0x0000000106177819 */ /* 0x000fe20000010217 */
[----:B------:R0:W5:Y:S01]  /*0740*/  LDG.E.U16 R8, desc[UR8][R20.64] ;  /* 0x0000000814087981 */ /* 0x000162000c1e1500 */
[----:B------:R-:W-:Y:S01]  /*0750*/  IADD3 R14, P1, R18, R17, RZ ;  /* 0x00000011120e7210 */ /* 0x000fe20007f3e0ff */
[----:B------:R-:W-:Y:S01]  /*0760*/  IMAD.X R19, R9, 0x1, R27, P0 ;  /* 0x0000000109137824 */ /* 0x000fe200000e061b */
[----:B------:R-:W-:Y:S01]  /*0770*/  IADD3 R24, P0, R16, R25, RZ ;  /* 0x0000001910187210 */ /* 0x000fe20007f1e0ff */
[----:B------:R0:W5:Y:S01]  /*0780*/  LDG.E.U16 R6, desc[UR8][R28.64] ;  /* 0x000000081c067981 */ /* 0x000162000c1e1500 */
[----:B------:R-:W-:Y:S01]  /*0790*/  IADD3.X R17, R23, R21, RZ, P2, !PT ;  /* 0x0000001517117210 */ /* 0x000fe200017fe4ff */
[----:B------:R-:W-:Y:S02]  /*07a0*/  IMAD.X R15, R19, 0x1, R9, P1 ;  /* 0x00000001130f7824 */ /* 0x000fe400008e0609 */
[----:B------:R0:W5:Y:S01]  /*07b0*/  LDG.E.U16 R9, desc[UR8][R18.64] ;  /* 0x0000000812097981 */ /* 0x000162000c1e1500 */
[----:B------:R-:W-:-:S03]  /*07c0*/  IADD3.X R25, R17, R23, RZ, P0, !PT ;  /* 0x0000001711197210 */ /* 0x000fc600007fe4ff */
[----:B------:R0:W5:Y:S04]  /*07d0*/  LDG.E.U16 R22, desc[UR8][R16.64] ;  /* 0x0000000810167981 */ /* 0x000168000c1e1500 */
[----:B------:R0:W5:Y:S04]  /*07e0*/  LDG.E.U16 R23, desc[UR8][R14.64] ;  /* 0x000000080e177981 */ /* 0x000168000c1e1500 */
[----:B------:R0:W5:Y:S01]  /*07f0*/  LDG.E.U16 R24, desc[UR8][R24.64] ;  /* 0x0000000818187981 */ /* 0x000162000c1e1500 */
[----:B------:R-:W-:-:S04]  /*0800*/  ISETP.NE.U32.AND P0, PT, RZ, UR22, PT ;  /* 0x00000016ff007c0c */ /* 0x000fc8000bf05070 */
[----:B------:R-:W-:-:S13]  /*0810*/  ISETP.NE.AND.EX P0, PT, RZ, UR23, PT, P0 ;  /* 0x00000017ff007c0c */ /* 0x000fda000bf05300 */
[----:B0-----:R-:W-:Y:S05]  /*0820*/  @!P0 BRA `(.L_x_295) ;  /* 0x00000000009c8947 */ /* 0x001fea0003800000 */
[----:B------:R-:W-:Y:S02]  /*0830*/  IMAD R17, R11, UR24, RZ ;  /* 0x000000180b117c24 */ /* 0x000fe4000f8e02ff */
[----:B------:R-:W-:-:S04]  /*0840*/  IMAD.WIDE.U32 R14, R10, UR24, RZ ;  /* 0x000000180a0e7c25 */ /* 0x000fc8000f8e00ff */
[----:B------:R-:W-:Y:S01]  /*0850*/  IMAD R17, R10, UR25, R17 ;  /* 0x000000190a117c24 */ /* 0x000fe2000f8e0211 */
[----:B------:R-:W-:Y:S01]  /*0860*/  LEA R28, P0, R14, UR22, 0x1 ;  /* 0x000000160e1c7c11 */ /* 0x000fe2000f8008ff */
[----:B------:R-:W-:Y:S02]  /*0870*/  IMAD R19, R11, UR26, RZ ;  /* 0x0000001a0b137c24 */ /* 0x000fe4000f8e02ff */
[----:B------:R-:W-:Y:S02]  /*0880*/  IMAD.IADD R15, R15, 0x1, R17 ;  /* 0x000000010f0f7824 */ /* 0x000fe400078e0211 */
[C---:B------:R-:W-:Y:S02]  /*0890*/  IMAD R25, R10.reuse, UR27, R19 ;  /* 0x0000001b0a197c24 */ /* 0x040fe4000f8e0213 */
[----:B------:R-:W-:Y:S01]  /*08a0*/  IMAD.WIDE.U32 R18, R10, UR26, RZ ;  /* 0x0000001a0a127c25 */ /* 0x000fe2000f8e00ff */
[----:B------:R-:W-:-:S03]  /*08b0*/  LEA.HI.X R29, R14, UR23, R15, 0x1, P0 ;  /* 0x000000170e1d7c11 */ /* 0x000fc600080f0c0f */
[----:B------:R-:W-:Y:S01]  /*08c0*/  IMAD R21, R5, UR25, RZ ;  /* 0x0000001905157c24 */ /* 0x000fe2000f8e02ff */
[----:B------:R-:W-:Y:S01]  /*08d0*/  IADD3 R15, R19, R25, RZ ;  /* 0x00000019130f7210 */ /* 0x000fe20007ffe0ff */
[C---:B------:R-:W-:Y:S01]  /*08e0*/  IMAD.WIDE.U32 R16, R5.reuse, UR24, RZ ;  /* 0x0000001805107c25 */ /* 0x040fe2000f8e00ff */
[----:B------:R-:W-:Y:S01]  /*08f0*/  LEA R14, P0, R18, UR28, 0x1 ;  /* 0x0000001c120e7c11 */ /* 0x000fe2000f8008ff */
[----:B------:R0:W5:Y:S02]  /*0900*/  LDG.E.U16 R25, desc[UR8][R28.64] ;  /* 0x000000081c197981 */ /* 0x000164000c1e1500 */
[----:B------:R-:W-:Y:S01]  /*0910*/  IMAD R21, R2, UR24, R21 ;  /* 0x0000001802157c24 */ /* 0x000fe2000f8e0215 */
[----:B------:R-:W-:Y:S01]  /*0920*/  LEA.HI.X R15, R18, UR29, R15, 0x1, P0 ;  /* 0x0000001d120f7c11 */ /* 0x000fe200080f0c0f */
[----:B------:R-:W-:Y:S01]  /*0930*/  IMAD R19, R5, UR27, RZ ;  /* 0x0000001b05137c24 */ /* 0x000fe2000f8e02ff */
[----:B------:R-:W-:Y:S01]  /*0940*/  SHF.L.U32 R27, R16, 0x1, RZ ;  /* 0x00000001101b7819 */ /* 0x000fe200000006ff */
[----:B------:R-:W-:-:S02]  /*0950*/  IMAD.IADD R17, R17, 0x1, R21 ;  /* 0x0000000111117824 */ /* 0x000fc400078e0215 */
[----:B------:R-:W-:Y:S02]  /*0960*/  IMAD R21, R2, UR26, R19 ;  /* 0x0000001a02157c24 */ /* 0x000fe4000f8e0213 */
[----:B------:R-:W-:Y:S01]  /*0970*/  IMAD.WIDE.U32 R18, R5, UR26, RZ ;  /* 0x0000001a05127c25 */ /* 0x000fe2000f8e00ff */
[----:B------:R-:W-:Y:S02]  /*0980*/  IADD3 R26, P0, R27, R28, RZ ;  /* 0x0000001c1b1a7210 */ /* 0x000fe40007f1e0ff */
[----:B------:R-:W-:Y:S01]  /*0990*/  SHF.L.U64.HI R17, R16, 0x1, R17 ;  /* 0x0000000110117819 */ /* 0x000fe20000010211 */
[----:B------:R-:W-:Y:S02]  /*09a0*/  IMAD.IADD R21, R19, 0x1, R21 ;  /* 0x0000000113157824 */ /* 0x000fe400078e0215 */
[----:B------:R-:W-:Y:S01]  /*09b0*/  IMAD.SHL.U32 R19, R18, 0x2, RZ ;  /* 0x0000000212137824 */ /* 0x000fe200078e00ff */
[----:B------:R-:W-:Y:S02]  /*09c0*/  IADD3 R16, P1, R26, R27, RZ ;  /* 0x0000001b1a107210 */ /* 0x000fe40007f3e0ff */
[----:B------:R-:W-:-:S02]  /*09d0*/  IADD3.X R27, R17, R29, RZ, P0, !PT ;  /* 0x0000001d111b7210 */ /* 0x000fc400007fe4ff */
[----:B------:R-:W-:Y:S02]  /*09e0*/  SHF.L.U64.HI R21, R18, 0x1, R21 ;  /* 0x0000000112157819 */ /* 0x000fe40000010215 */
[----:B------:R-:W-:Y:S01]  /*09f0*/  IADD3 R18, P0, R19, R14, RZ ;  /* 0x0000000e13127210 */ /* 0x000fe20007f1e0ff */
[----:B------:R0:W5:Y:S01]  /*0a00*/  LDG.E.U16 R26, desc[UR8][R26.64] ;  /* 0x000000081a1a7981 */ /* 0x000162000c1e1500 */
[----:B------:R-:W-:Y:S02]  /*0a10*/  IADD3.X R17, R27, R17, RZ, P1, !PT ;  /* 0x000000111b117210 */ /* 0x000fe40000ffe4ff */
[----:B------:R-:W-:Y:S01]  /*0a20*/  IADD3 R20, P1, R18, R19, RZ ;  /* 0x0000001312147210 */ /* 0x000fe20007f3e0ff */
[----:B------:R-:W-:Y:S01]  /*0a30*/  IMAD.X R19, R21, 0x1, R15, P0 ;  /* 0x0000000115137824 */ /* 0x000fe200000e060f */
[----:B------:R0:W5:Y:S04]  /*0a40*/  LDG.E.U16 R14, desc[UR8][R14.64] ;  /* 0x000000080e0e7981 */ /* 0x000168000c1e1500 */
[----:B------:R-:W-:Y:S01]  /*0a50*/  IADD3.X R21, R19, R21, RZ, P1, !PT ;  /* 0x0000001513157210 */ /* 0x000fe20000ffe4ff */
[----:B------:R0:W5:Y:S04]  /*0a60*/  LDG.E.U16 R18, desc[UR8][R18.64] ;  /* 0x0000000812127981 */ /* 0x000168000c1e1500 */
[----:B------:R0:W5:Y:S04]  /*0a70*/  LDG.E.U16 R16, desc[UR8][R16.64] ;  /* 0x0000000810107981 */ /* 0x000168000c1e1500 */
[----:B------:R0:W5:Y:S01]  /*0a80*/  LDG.E.U16 R20, desc[UR8][R20.64] ;  /* 0x0000000814147981 */ /* 0x000162000c1e1500 */
[----:B------:R-:W-:Y:S05]  /*0a90*/  BRA `(.L_x_296) ;  /* 0x0000000000187947 */ /* 0x000fea0003800000 */
.L_x_295:
[----:B------:R-:W-:Y:S02]  /*0aa0*/  PRMT R25, RZ, 0x7610, R25 ;  /* 0x00007610ff197816 */ /* 0x000fe40000000019 */
[----:B------:R-:W-:Y:S02]  /*0ab0*/  PRMT R26, RZ, 0x7610, R26 ;  /* 0x00007610ff1a7816 */ /* 0x000fe4000000001a */
[----:B------:R-:W-:Y:S02]  /*0ac0*/  PRMT R16, RZ, 0x7610, R16 ;  /* 0x00007610ff107816 */ /* 0x000fe40000000010 */
[----:B------:R-:W-:Y:S02]  /*0ad0*/  PRMT R14, RZ, 0x7610, R14 ;  /* 0x00007610ff0e7816 */ /* 0x000fe4000000000e */
[----:B------:R-:W-:Y:S02]  /*0ae0*/  PRMT R18, RZ, 0x7610, R18 ;  /* 0x00007610ff127816 */ /* 0x000fe40000000012 */
[----:B------:R-:W-:-:S07]  /*0af0*/  PRMT R20, RZ, 0x7610, R20 ;  /* 0x00007610ff147816 */ /* 0x000fce0000000014 */
.L_x_296:
[----:B-----5:R-:W-:Y:S01]  /*0b00*/  SHF.L.U32 R8, R8, 0x10, RZ ;  /* 0x0000001008087819 */ /* 0x020fe200000006ff */
[----:B------:R-:W-:Y:S01]  /*0b10*/  IMAD.U32 R7, R7, 0x10000, RZ ;  /* 0x0001000007077824 */ /* 0x000fe200078e00ff */
[----:B------:R-:W-:Y:S01]  /*0b20*/  SHF.L.U32 R14, R14, 0x10, RZ ;  /* 0x000000100e0e7819 */ /* 0x000fe200000006ff */
[----:B0-----:R-:W-:Y:S01]  /*0b30*/  IMAD.U32 R28, R25, 0x10000, RZ ;  /* 0x00010000191c7824 */ /* 0x001fe200078e00ff */
[----:B------:R-:W-:Y:S01]  /*0b40*/  SHF.L.U32 R22, R22, 0x10, RZ ;  /* 0x0000001016167819 */ /* 0x000fe200000006ff */
[----:B------:R-:W-:Y:S01]  /*0b50*/  FADD.FTZ R7, R7, R8 ;  /* 0x0000000807077221 */ /* 0x000fe20000010000 */
[----:B------:R-:W-:Y:S01]  /*0b60*/  IMAD.U32 R9, R9, 0x10000, RZ ;  /* 0x0001000009097824 */ /* 0x000fe200078e00ff */
[----:B------:R-:W-:Y:S01]  /*0b70*/  SHF.L.U32 R18, R18, 0x10, RZ ;  /* 0x0000001012127819 */ /* 0x000fe200000006ff */
[----:B------:R-:W-:Y:S02]  /*0b80*/  IMAD.U32 R26, R26, 0x10000, RZ ;  /* 0x000100001a1a7824 */ /* 0x000fe400078e00ff */
[----:B------:R-:W-:Y:S01]  /*0b90*/  FADD.FTZ R7, R7, R28 ;  /* 0x0000001c07077221 */ /* 0x000fe20000010000 */
[----:B------:R-:W-:Y:S01]  /*0ba0*/  FADD.FTZ R9, R9, R22 ;  /* 0x0000001609097221 */ /* 0x000fe20000010000 */
[----:B------:R-:W-:Y:S01]  /*0bb0*/  SHF.L.U32 R16, R16, 0x10, RZ ;  /* 0x0000001010107819 */ /* 0x000fe200000006ff */
[----:B------:R-:W-:-:S02]  /*0bc0*/  IMAD.U32 R23, R23, 0x10000, RZ ;  /* 0x0001000017177824 */ /* 0x000fc400078e00ff */
[----:B------:R-:W-:Y:S01]  /*0bd0*/  FADD.FTZ R7, R7, R14 ;  /* 0x0000000e07077221 */ /* 0x000fe20000010000 */
[----:B------:R-:W-:Y:S01]  /*0be0*/  FADD.FTZ R9, R9, R26 ;  /* 0x0000001a09097221 */ /* 0x000fe20000010000 */
[----:B------:R-:W-:Y:S01]  /*0bf0*/  SHF.L.U32 R20, R20, 0x10, RZ ;  /* 0x0000001014147819 */ /* 0x000fe200000006ff */
[----:B------:R-:W-:Y:S01]  /*0c00*/  FADD.FTZ R16, R23, R16 ;  /* 0x0000001017107221 */ /* 0x000fe20000010000 */
[----:B------:R-:W-:Y:S01]  /*0c10*/  FMUL.FTZ R7, R7, -1.4426950216293334961 ;  /* 0xbfb8aa3b07077820 */ /* 0x000fe20000410000 */
[----:B------:R-:W-:Y:S01]  /*0c20*/  FADD.FTZ R9, R9, R18 ;  /* 0x0000001209097221 */ /* 0x000fe20000010000 */
[----:B------:R-:W-:-:S04]  /*0c30*/  IMAD.WIDE.U32 R10, R12, 0x5, R10 ;  /* 0x000000050c0a7825 */ /* 0x000fc800078e000a */
[----:B------:R-:W-:Y:S01]  /*0c40*/  FMUL.FTZ R13, R9, -1.4426950216293334961 ;  /* 0xbfb8aa3b090d7820 */ /* 0x000fe20000410000 */
[----:B------:R-:W0:Y:S01]  /*0c50*/  MUFU.EX2 R7, R7 ;  /* 0x0000000700077308 */ /* 0x000e220000000800 */
[----:B------:R-:W-:Y:S02]  /*0c60*/  IMAD R17, R4, 0x5, RZ ;  /* 0x0000000504117824 */ /* 0x000fe400078e02ff */
[----:B------:R-:W-:Y:S02]  /*0c70*/  IMAD R19, R3, UR30, RZ ;  /* 0x0000001e03137c24 */ /* 0x000fe4000f8e02ff */
[----:B------:R-:W-:Y:S01]  /*0c80*/  IMAD.U32 R15, R6, 0x10000, RZ ;  /* 0x00010000060f7824 */ /* 0x000fe200078e00ff */
[----:B------:R-:W-:Y:S01]  /*0c90*/  IADD3 R11, R11, R17, RZ ;  /* 0x000000110b0b7210 */ /* 0x000fe20007ffe0ff */
[----:B------:R-:W-:Y:S01]  /*0ca0*/  IMAD R19, R0, UR31, R19 ;  /* 0x0000001f00137c24 */ /* 0x000fe2000f8e0213 */
[----:B------:R-:W1:Y:S01]  /*0cb0*/  MUFU.EX2 R13, R13 ;  /* 0x0000000d000d7308 */ /* 0x000e620000000800 */
[----:B------:R-:W-:-:S04]  /*0cc0*/  IMAD R21, R5, UR35, RZ ;  /* 0x0000002305157c24 */ /* 0x000fc8000f8e02ff */
[----:B------:R-:W-:Y:S02]  /*0cd0*/  IMAD R23, R2, UR34, R21 ;  /* 0x0000002202177c24 */ /* 0x000fe4000f8e0215 */
[----:B0-----:R-:W-:Y:S01]  /*0ce0*/  FADD.FTZ R14, R7, 1 ;  /* 0x3f800000070e7421 */ /* 0x001fe20000010000 */
[----:B------:R-:W-:-:S04]  /*0cf0*/  IMAD.U32 R7, R24, 0x10000, RZ ;  /* 0x0001000018077824 */ /* 0x000fc800078e00ff */
[----:B------:R-:W-:Y:S01]  /*0d00*/  FADD.FTZ R7, R7, R20 ;  /* 0x0000001407077221 */ /* 0x000fe20000010000 */
[----:B------:R-:W0:Y:S01]  /*0d10*/  MUFU.RCP R14, R14 ;  /* 0x0000000e000e7308 */ /* 0x000e220000001000 */
[----:B-1----:R-:W-:Y:S01]  /*0d20*/  FADD.FTZ R9, R13, 1 ;  /* 0x3f8000000d097421 */ /* 0x002fe20000010000 */
[----:B------:R-:W-:-:S04]  /*0d30*/  IMAD.WIDE.U32 R12, R0, UR30, RZ ;  /* 0x0000001e000c7c25 */ /* 0x000fc8000f8e00ff */
[----:B------:R-:W-:Y:S02]  /*0d40*/  IMAD.IADD R13, R13, 0x1, R19 ;  /* 0x000000010d0d7824 */ /* 0x000fe400078e0213 */
[----:B------:R-:W-:Y:S01]  /*0d50*/  MUFU.RCP R9, R9 ;  /* 0x0000000900097308 */ /* 0x000fe20000001000 */
[----:B------:R-:W-:Y:S01]  /*0d60*/  IMAD R19, R11, UR34, RZ ;  /* 0x000000220b137c24 */ /* 0x000fe2000f8e02ff */
[----:B------:R-:W-:-:S03]  /*0d70*/  LEA R4, P0, R12, UR32, 0x1 ;  /* 0x000000200c047c11 */ /* 0x000fc6000f8008ff */
[----:B------:R-:W-:Y:S02]  /*0d80*/  IMAD R21, R10, UR35, R19 ;  /* 0x000000230a157c24 */ /* 0x000fe4000f8e0213 */
[----:B0-----:R-:W-:Y:S01]  /*0d90*/  FFMA.FTZ R8, R7, R14, R16 ;  /* 0x0000000e07087223 */ /* 0x001fe20000010010 */
[----:B------:R-:W-:Y:S01]  /*0da0*/  FADD.FTZ R2, R14, -RZ ;  /* 0x800000ff0e027221 */ /* 0x000fe20000010000 */
[----:B------:R-:W-:Y:S01]  /*0db0*/  IMAD.WIDE.U32 R16, R5, UR34, RZ ;  /* 0x0000002205107c25 */ /* 0x000fe2000f8e00ff */
[----:B------:R-:W-:Y:S02]  /*0dc0*/  LEA.HI.X R5, R12, UR33, R13, 0x1, P0 ;  /* 0x000000210c057c11 */ /* 0x000fe400080f0c0d */
[----:B------:R-:W-:Y:S01]  /*0dd0*/  F2FP.BF16.F32.PACK_AB R7, RZ, R7 ;  /* 0x00000007ff07723e */ /* 0x000fe200000010ff */
[----:B------:R-:W0:Y:S01]  /*0de0*/  MUFU.TANH R8, R8 ;  /* 0x0000000800087308 */ /* 0x000e220000002400 */
[----:B------:R-:W-:Y:S02]  /*0df0*/  IADD3 R19, R17, R23, RZ ;  /* 0x0000001711137210 */ /* 0x000fe40007ffe0ff */
[----:B------:R-:W-:-:S02]  /*0e00*/  SHF.L.U32 R17, R16, 0x1, RZ ;  /* 0x0000000110117819 */ /* 0x000fc400000006ff */
[----:B------:R-:W-:Y:S01]  /*0e10*/  SHF.L.U64.HI R19, R16, 0x1, R19 ;  /* 0x0000000110137819 */ /* 0x000fe20000010213 */
[----:B0-----:R-:W-:-:S04]  /*0e20*/  FADD.FTZ R15, -R8, R15 ;  /* 0x0000000f080f7221 */ /* 0x001fc80000010100 */
[----:B------:R-:W-:Y:S01]  /*0e30*/  FFMA.FTZ R11, R15, R9, R8 ;  /* 0x000000090f0b7223 */ /* 0x000fe20000010008 */
[----:B------:R-:W-:-:S04]  /*0e40*/  IMAD.WIDE.U32 R14, R10, UR34, RZ ;  /* 0x000000220a0e7c25 */ /* 0x000fc8000f8e00ff */
[----:B------:R-:W-:Y:S01]  /*0e50*/  FADD.FTZ R9, R9, -RZ ;  /* 0x800000ff09097221 */ /* 0x000fe20000010000 */
[----:B------:R-:W-:Y:S01]  /*0e60*/  F2FP.BF16.F32.PACK_AB R2, R2, R11 ;  /* 0x0000000b0202723e */ /* 0x000fe200000010ff */
[----:B------:R-:W-:Y:S01]  /*0e70*/  IMAD.IADD R11, R15, 0x1, R21 ;  /* 0x000000010f0b7824 */ /* 0x000fe200078e0215 */
[----:B------:R-:W-:-:S03]  /*0e80*/  LEA R12, P0, R14, UR36, 0x1 ;  /* 0x000000240e0c7c11 */ /* 0x000fc6000f8008ff */
[----:B------:R0:W-:Y:S01]  /*0e90*/  STG.E.U16 desc[UR8][R4.64], R2 ;  /* 0x0000000204007986 */ /* 0x0001e2000c101508 */
[----:B------:R-:W-:Y:S02]  /*0ea0*/  LEA.HI.X R13, R14, UR37, R11, 0x1, P0 ;  /* 0x000000250e0d7c11 */ /* 0x000fe400080f0c0b */
[----:B------:R-:W-:-:S04]  /*0eb0*/  IADD3 R10, P0, R17, R12, RZ ;  /* 0x0000000c110a7210 */ /* 0x000fc80007f1e0ff */
[----:B------:R-:W-:Y:S01]  /*0ec0*/  IADD3 R14, P1, R10, R17, RZ ;  /* 0x000000110a0e7210 */ /* 0x000fe20007f3e0ff */
[----:B------:R-:W-:Y:S01]  /*0ed0*/  IMAD.X R11, R19, 0x1, R13, P0 ;  /* 0x00000001130b7824 */ /* 0x000fe200000e060d */
[----:B0-----:R-:W-:Y:S02]  /*0ee0*/  PRMT R5, R2, 0x7632, R5 ;  /* 0x0000763202057816 */ /* 0x001fe40000000005 */
[----:B------:R-:W-:Y:S02]  /*0ef0*/  F2FP.BF16.F32.PACK_AB R2, R8, R9 ;  /* 0x000000090802723e */ /* 0x000fe400000010ff */
[----:B------:R-:W-:Y:S01]  /*0f00*/  IADD3 R8, P0, R14, R17, RZ ;  /* 0x000000110e087210 */ /* 0x000fe20007f1e0ff */
[----:B------:R0:W-:Y:S01]  /*0f10*/  STG.E.U16 desc[UR8][R12.64], R5 ;  /* 0x000000050c007986 */ /* 0x0001e2000c101508 */
[----:B------:R-:W-:Y:S02]  /*0f20*/  IADD3.X R15, R11, R19, RZ, P1, !PT ;  /* 0x000000130b0f7210 */ /* 0x000fe40000ffe4ff */
[----:B------:R-:W-:-:S03]  /*0f30*/  IADD3 R4, P1, R8, R17, RZ ;  /* 0x0000001108047210 */ /* 0x000fc60007f3e0ff */
[----:B------:R-:W-:Y:S01]  /*0f40*/  IMAD.X R9, R15, 0x1, R19, P0 ;  /* 0x000000010f097824 */ /* 0x000fe200000e0613 */
[----:B------:R-:W-:Y:S02]  /*0f50*/  IADD3 R0, P0, R0, UR6, RZ ;  /* 0x0000000600007c10 */ /* 0x000fe4000ff1e0ff */
[----:B0-----:R-:W-:-:S03]  /*0f60*/  PRMT R13, R2, 0x7610, R13 ;  /* 0x00007610020d7816 */ /* 0x001fc6000000000d */
[----:B------:R-:W-:Y:S01]  /*0f70*/  IMAD.X R3, RZ, RZ, R3, P0 ;  /* 0x000000ffff037224 */ /* 0x000fe200000e0603 */
[----:B------:R-:W-:Y:S02]  /*0f80*/  PRMT R2, R2, 0x7632, R2 ;  /* 0x0000763202027816 */ /* 0x000fe40000000002 */
[----:B------:R-:W-:Y:S01]  /*0f90*/  IADD3.X R5, R9, R19, RZ, P1, !PT ;  /* 0x0000001309057210 */ /* 0x000fe20000ffe4ff */
[----:B------:R0:W-:Y:S01]  /*0fa0*/  STG.E.U16 desc[UR8][R10.64], R13 ;  /* 0x0000000d0a007986 */ /* 0x0001e2000c101508 */
[----:B------:R-:W-:-:S03]  /*0fb0*/  ISETP.GE.U32.AND P0, PT, R0, UR40, PT ;  /* 0x0000002800007c0c */ /* 0x000fc6000bf06070 */
[----:B------:R0:W-:Y:S01]  /*0fc0*/  STG.E.U16 desc[UR8][R14.64], R2 ;  /* 0x000000020e007986 */ /* 0x0001e2000c101508 */
[----:B------:R-:W-:-:S03]  /*0fd0*/  ISETP.GE.AND.EX P0, PT, R3, UR41, PT, P0 ;  /* 0x0000002903007c0c */ /* 0x000fc6000bf06300 */
[----:B------:R0:W-:Y:S04]  /*0fe0*/  STG.E.U16 desc[UR8][R8.64], R6 ;  /* 0x0000000608007986 */ /* 0x0001e8000c101508 */
[----:B------:R0:W-:Y:S06]  /*0ff0*/  STG.E.U16 desc[UR8][R4.64], R7 ;  /* 0x0000000704007986 */ /* 0x0001ec000c101508 */
[----:B------:R-:W-:Y:S05]  /*1000*/  @!P0 BRA `(.L_x_297) ;  /* 0xfffffff0007c8947 */ /* 0x000fea000383ffff */
[----:B------:R-:W-:Y:S05]  /*1010*/  BSYNC B0 ;  /* 0x0000000000007941 */ /* 0x000fea0003800000 */
.L_x_291:
[----:B------:R-:W-:Y:S05]  /*1020*/  EXIT ;  /* 0x000000000000794d */ /* 0x000fea0003800000 */
        .weak           $__internal_11_$__cuda_sm20_div_s64
        .type           $__internal_11_$__cuda_sm20_div_s64,@function
        .size           $__internal_11_$__cuda_sm20_div_s64,(.L_x_1272 - $__internal_11_$__cuda_sm20_div_s64)
$__internal_11_$__cuda_sm20_div_s64:
        /* <DEDUP_REMOVED lines=21> */
[----:B------:R-:W-:-:S05]  /*1180*/  IMAD.HI.U32 R6, P1, R5, R9, R6 ;  /* 0x0000000905067227 */ /* 0x000fca0007820006 */
[----:B------:R-:W-:Y:S01]  /*1190*/  IADD3 R7, P2, R13, R6, RZ ;  /* 0x000000060d077210 */ /* 0x000fe20007f5e0ff */
[----:B------:R-:W-:Y:S01]  /*11a0*/  IMAD.X R6, R11, 0x1, R5, P0 ;  /* 0x000000010b067824 */ /* 0x000fe200000e0605 */
[----:B------:R-:W-:-:S03]  /*11b0*/  IADD3 R11, P4, RZ, -R0, RZ ;  /* 0x80000000ff0b7210 */ /* 0x000fc60007f9e0ff */
[----:B------:R-:W-:Y:S01]  /*11c0*/  IMAD.WIDE.U32 R4, R7, UR4, RZ ;  /* 0x0000000407047c25 */ /* 0x000fe2000f8e00ff */
[----:B------:R-:W-:Y:S02]  /*11d0*/  IADD3.X R9, RZ, RZ, R6, P2, P1 ;  /* 0x000000ffff097210 */ /* 0x000fe400017e2406 */
[----:B------:R-:W-:Y:S01]  /*11e0*/  SEL R11, R11, R0, !P3 ;  /* 0x000000000b0b7207 */ /* 0x000fe20005800000 */
[----:B------:R-:W-:Y:S01]  /*11f0*/  IMAD R6, R7, UR5, R5 ;  /* 0x0000000507067c24 */ /* 0x000fe2000f8e0205 */
[----:B------:R-:W-:Y:S01]  /*1200*/  IADD3 R5, P0, RZ, -R4, RZ ;  /* 0x80000004ff057210 */ /* 0x000fe20007f1e0ff */
[----:B------:R-:W-:Y:S02]  /*1210*/  IMAD.X R10, RZ, RZ, ~R3, P4 ;  /* 0x000000ffff0a7224 */ /* 0x000fe400020e0e03 */
[----:B------:R-:W-:Y:S02]  /*1220*/  IMAD R4, R9, UR4, R6 ;  /* 0x0000000409047c24 */ /* 0x000fe4000f8e0206 */
[----:B------:R-:W-:Y:S01]  /*1230*/  IMAD.HI.U32 R6, R7, R5, RZ ;  /* 0x0000000507067227 */ /* 0x000fe200078e00ff */
[----:B------:R-:W-:-:S02]  /*1240*/  SEL R10, R10, R3, !P3 ;  /* 0x000000030a0a7207 */ /* 0x000fc40005800000 */
[----:B------:R-:W-:-:S05]  /*1250*/  IADD3.X R4, RZ, ~R4, RZ, P0, !PT ;  /* 0x80000004ff047210 */ /* 0x000fca00007fe4ff */
[----:B------:R-:W-:-:S04]  /*1260*/  IMAD.WIDE.U32 R6, P0, R7, R4, R6 ;  /* 0x0000000407067225 */ /* 0x000fc80007800006 */
[----:B------:R-:W-:-:S04]  /*1270*/  IMAD.HI.U32 R7, P1, R9, R5, R6 ;  /* 0x0000000509077227 */ /* 0x000fc80007820006 */
[CC--:B------:R-:W-:Y:S02]  /*1280*/  IMAD R6, R9.reuse, R4.reuse, RZ ;  /* 0x0000000409067224 */ /* 0x0c0fe400078e02ff */
[----:B------:R-:W-:-:S03]  /*1290*/  IMAD.HI.U32 R4, R9, R4, RZ ;  /* 0x0000000409047227 */ /* 0x000fc600078e00ff */
[----:B------:R-:W-:Y:S01]  /*12a0*/  IADD3 R7, P2, R6, R7, RZ ;  /* 0x0000000706077210 */ /* 0x000fe20007f5e0ff */
[----:B------:R-:W-:Y:S01]  /*12b0*/  IMAD.MOV.U32 R5, RZ, RZ, RZ ;  /* 0x000000ffff057224 */ /* 0x000fe200078e00ff */
[----:B------:R-:W-:-:S03]  /*12c0*/  IADD3.X R9, R4, R9, RZ, P0, !PT ;  /* 0x0000000904097210 */ /* 0x000fc600007fe4ff */
[----:B------:R-:W-:Y:S01]  /*12d0*/  IMAD.HI.U32 R4, R7, R11, RZ ;  /* 0x0000000b07047227 */ /* 0x000fe200078e00ff */
        /* <DEDUP_REMOVED lines=10> */
[C---:B------:R-:W-:Y:S01]  /*1380*/  IMAD R5, R7.reuse, UR5, R5 ;  /* 0x0000000507057c24 */ /* 0x040fe2000f8e0205 */
[----:B------:R-:W-:Y:S02]  /*1390*/  IADD3 R4, P2, R7, 0x1, RZ ;  /* 0x0000000107047810 */ /* 0x000fe40007f5e0ff */
[----:B------:R-:W-:Y:S01]  /*13a0*/  ISETP.GE.U32.AND P0, PT, R11, UR4, PT ;  /* 0x000000040b007c0c */ /* 0x000fe2000bf06070 */
[----:B------:R-:W-:-:S05]  /*13b0*/  IMAD R5, R6, UR4, R5 ;  /* 0x0000000406057c24 */ /* 0x000fca000f8e0205 */
[----:B------:R-:W-:Y:S01]  /*13c0*/  IADD3.X R10, ~R5, R10, RZ, P1, !PT ;  /* 0x0000000a050a7210 */ /* 0x000fe20000ffe5ff */
[----:B------:R-:W-:Y:S01]  /*13d0*/  IMAD.X R5, RZ, RZ, R6, P2 ;  /* 0x000000ffff057224 */ /* 0x000fe200010e0606 */
[----:B------:R-:W-:Y:S02]  /*13e0*/  IADD3 R8, P1, R11, -UR4, RZ ;  /* 0x800000040b087c10 */ /* 0x000fe4000ff3e0ff */
[C---:B------:R-:W-:Y:S02]  /*13f0*/  ISETP.GE.U32.AND.EX P0, PT, R10.reuse, UR5, PT, P0 ;  /* 0x000000050a007c0c */ /* 0x040fe4000bf06100 */
[----:B------:R-:W-:Y:S02]  /*1400*/  IADD3.X R9, R10, ~UR5, RZ, P1, !PT ;  /* 0x800000050a097c10 */ /* 0x000fe40008ffe4ff */
[----:B------:R-:W-:Y:S02]  /*1410*/  SEL R8, R8, R11, P0 ;  /* 0x0000000b08087207 */ /* 0x000fe40000000000 */
        /* <DEDUP_REMOVED lines=21> */
[----:B------:R-:W-:Y:S06]  /*1570*/  RET.REL.NODEC R4 `(_ZN2at6native38_GLOBAL__N__9a469cfd_6_RNN_cu_eca79a6d6kernel16gru_cell_forwardIN3c108BFloat16EflLi1EEEvNS_4cuda6detail10TensorInfoIT_T1_EESB_SB_SB_SB_SB_SB_SA_SA_) ;  /* 0xffffffe804a07950 */ /* 0x000fec0003c3ffff */
.L_x_298:
        /* <DEDUP_REMOVED lines=16> */
.L_x_1272:


//--------------------- .text._ZN2at6native38_GLOBAL__N__9a469cfd_6_RNN_cu_eca79a6d6kernel16gru_cell_forwardIN3c108BFloat16EfiLi2EEEvNS_4cuda6detail10TensorInfoIT_T1_EESB_SB_SB_SB_SB_SB_SA_SA_ --------------------------
	.section	.text._ZN2at6native38_GLOBAL__N__9a469cfd_6_RNN_cu_eca79a6d6kernel16gru_cell_forwardIN3c108BFloat16EfiLi2EEEvNS_4cuda6detail10TensorInfoIT_T1_EESB_SB_SB_SB_SB_SB_SA_SA_,"ax",@progbits
	.align	128
.text._ZN2at6native38_GLOBAL__N__9a469cfd_6_RNN_cu_eca79a6d6kernel16gru_cell_forwardIN3c108BFloat16EfiLi2EEEvNS_4cuda6detail10TensorInfoIT_T1_EESB_SB_SB_SB_SB_SB_SA_SA_:
        .type           _ZN2at6native38_GLOBAL__N__9a469cfd_6_RNN_cu_eca79a6d6kernel16gru_cell_forwardIN3c108BFloat16EfiLi2EEEvNS_4cuda6detail10TensorInfoIT_T1_EESB_SB_SB_SB_SB_SB_SA_SA_,@function
        .size           _ZN2at6native38_GLOBAL__N__9a469cfd_6_RNN_cu_eca79a6d6kernel16gru_cell_forwardIN3c108BFloat16EfiLi2EEEvNS_4cuda6detail10TensorInfoIT_T1_EESB_SB_SB_SB_SB_SB_SA_SA_,(.L_x_1274 - _ZN2at6native38_GLOBAL__N__9a469cfd_6_RNN_cu_eca79a6d6kernel16gru_cell_forwardIN3c108BFloat16EfiLi2EEEvNS_4cuda6detail10TensorInfoIT_T1_EESB_SB_SB_SB_SB_SB_SA_SA_)
        .other          _ZN2at6native38_GLOBAL__N__9a469cfd_6_RNN_cu_eca79a6d6kernel16gru_cell_forwardIN3c108BFloat16EfiLi2EEEvNS_4cuda6detail10TensorInfoIT_T1_EESB_SB_SB_SB_SB_SB_SA_SA_,@"STO_CUDA_ENTRY STV_DEFAULT"
_ZN2at6native38_GLOBAL__N__9a469cfd_6_RNN_cu_eca79a6d6kernel16gru_cell_forwardIN3c108BFloat16EfiLi2EEEvNS_4cuda6detail10TensorInfoIT_T1_EESB_SB_SB_SB_SB_SB_SA_SA_:
        /* <DEDUP_REMOVED lines=25> */
[----:B0-----:R-:W-:-:S04]  /*0190*/  IABS R0, R7 ;  /* 0x0000000700007213 */ /* 0x001fc80000000000 */
[----:B------:R-:W0:Y:S08]  /*01a0*/  I2F.RP R6, R0 ;  /* 0x0000000000067306 */ /* 0x000e300000209400 */
[----:B0-----:R-:W0:Y:S02]  /*01b0*/  MUFU.RCP R6, R6 ;  /* 0x0000000600067308 */ /* 0x001e240000001000 */
[----:B0-----:R-:W-:-:S06]  /*01c0*/  IADD3 R4, R6, 0xffffffe, RZ ;  /* 0x0ffffffe06047810 */ /* 0x001fcc0007ffe0ff */
[----:B------:R0:W1:Y:S02]  /*01d0*/  F2I.FTZ.U32.TRUNC.NTZ R5, R4 ;  /* 0x0000000400057305 */ /* 0x000064000021f000 */
[----:B0-----:R-:W-:Y:S01]  /*01e0*/  HFMA2.MMA R4, -RZ, RZ, 0, 0 ;  /* 0x00000000ff047435 */ /* 0x001fe200000001ff */
[----:B-1----:R-:W-:-:S04]  /*01f0*/  IMAD.MOV R3, RZ, RZ, -R5 ;  /* 0x000000ffff037224 */ /* 0x002fc800078e0a05 */
[----:B------:R-:W-:-:S05]  /*0200*/  IMAD R3, R3, R0, RZ ;  /* 0x0000000003037224 */ /* 0x000fca00078e02ff */
[----:B------:R-:W-:-:S04]  /*0210*/  IMAD.HI.U32 R3, R5, R3, R4 ;  /* 0x0000000305037227 */ /* 0x000fc800078e0004 */
[----:B------:R-:W-:-:S07]  /*0220*/  IMAD R4, R7, 0x3, RZ ;  /* 0x0000000307047824 */ /* 0x000fce00078e02ff */
.L_x_302:
[----:B------:R-:W0:Y:S01]  /*0230*/  LDC R5, c[0x0][0x7f8] ;  /* 0x0001fe00ff057b82 */ /* 0x000e220000000800 */
[----:B------:R-:W-:-:S05]  /*0240*/  IABS R20, R2 ;  /* 0x0000000200147213 */ /* 0x000fca0000000000 */
[----:B------:R-:W-:Y:S02]  /*0250*/  IMAD.HI.U32 R7, R3, R20, RZ ;  /* 0x0000001403077227 */ /* 0x000fe400078e00ff */
[----:B------:R-:W1:Y:S02]  /*0260*/  LDC R14, c[0x0][0x21c] ;  /* 0x00008700ff0e7b82 */ /* 0x000e640000000800 */
[----:B------:R-:W-:-:S06]  /*0270*/  IMAD.MOV R9, RZ, RZ, -R7 ;  /* 0x000000ffff097224 */ /* 0x000fcc00078e0a07 */
[----:B------:R-:W2:Y:S01]  /*0280*/  LDC R10, c[0x0][0x2f4] ;  /* 0x0000bd00ff0a7b82 */ /* 0x000ea20000000800 */
[----:B0-----:R-:W-:-:S05]  /*0290*/  IABS R6, R5 ;  /* 0x0000000500067213 */ /* 0x001fca0000000000 */
[----:B------:R-:W-:Y:S01]  /*02a0*/  IMAD R9, R6, R9, R20 ;  /* 0x0000000906097224 */ /* 0x000fe200078e0214 */
[----:B-1----:R-:W-:-:S04]  /*02b0*/  IABS R16, R14 ;  /* 0x0000000e00107213 */ /* 0x002fc80000000000 */
[----:B------:R-:W-:Y:S01]  /*02c0*/  ISETP.GT.U32.AND P1, PT, R0, R9, PT ;  /* 0x000000090000720c */ /* 0x000fe20003f24070 */
[----:B------:R-:W0:Y:S01]  /*02d0*/  I2F.RP R11, R16 ;  /* 0x00000010000b7306 */ /* 0x000e220000209400 */
[----:B--2---:R-:W-:-:S07]  /*02e0*/  IABS R12, R10 ;  /* 0x0000000a000c7213 */ /* 0x004fce0000000000 */
[----:B------:R-:W1:Y:S04]  /*02f0*/  I2F.RP R22, R12 ;  /* 0x0000000c00167306 */ /* 0x000e680000209400 */
[----:B------:R-:W-:Y:S01]  /*0300*/  @!P1 IADD3 R9, R9, -R6, RZ ;  /* 0x8000000609099210 */ /* 0x000fe20007ffe0ff */
[----:B------:R-:W-:Y:S01]  /*0310*/  @!P1 VIADD R7, R7, 0x1 ;  /* 0x0000000107079836 */ /* 0x000fe20000000000 */
[----:B------:R-:W-:Y:S02]  /*0320*/  LOP3.LUT R6, R2, R5, RZ, 0x3c, !PT ;  /* 0x0000000502067212 */ /* 0x000fe400078e3cff */
[----:B------:R-:W-:Y:S01]  /*0330*/  ISETP.GE.U32.AND P0, PT, R9, R0, PT ;  /* 0x000000000900720c */ /* 0x000fe20003f06070 */
[----:B0-----:R-:W0:Y:S01]  /*0340*/  MUFU.RCP R11, R11 ;  /* 0x0000000b000b7308 */ /* 0x001e220000001000 */
[----:B------:R-:W-:-:S02]  /*0350*/  ISETP.GE.AND P2, PT, R6, RZ, PT ;  /* 0x000000ff0600720c */ /* 0x000fc40003f46270 */
[----:B------:R-:W-:-:S05]  /*0360*/  ISETP.NE.AND P1, PT, R5, RZ, PT ;  /* 0x000000ff0500720c */ /* 0x000fca0003f25270 */
[----:B-1----:R-:W-:Y:S04]  /*0370*/  MUFU.RCP R22, R22 ;  /* 0x0000001600167308 */ /* 0x002fe80000001000 */
[----:B------:R-:W-:Y:S01]  /*0380*/  @P0 VIADD R7, R7, 0x1 ;  /* 0x0000000107070836 */ /* 0x000fe20000000000 */
[----:B0-----:R-:W-:-:S04]  /*0390*/  IADD3 R8, R11, 0xffffffe, RZ ;  /* 0x0ffffffe0b087810 */ /* 0x001fc80007ffe0ff */
[----:B------:R-:W-:Y:S01]  /*03a0*/  @!P2 IADD3 R7, -R7, RZ, RZ ;  /* 0x000000ff0707a210 */ /* 0x000fe20007ffe1ff */
[----:B------:R0:W1:Y:S01]  /*03b0*/  F2I.FTZ.U32.TRUNC.NTZ R9, R8 ;  /* 0x0000000800097305 */ /* 0x000062000021f000 */
[----:B------:R-:W-:-:S05]  /*03c0*/  @!P1 LOP3.LUT R7, RZ, R5, RZ, 0x33, !PT ;  /* 0x00000005ff079212 */ /* 0x000fca00078e33ff */
[----:B------:R-:W-:Y:S02]  /*03d0*/  IMAD.MOV R6, RZ, RZ, -R7 ;  /* 0x000000ffff067224 */ /* 0x000fe400078e0a07 */
[----:B0-----:R-:W-:Y:S02]  /*03e0*/  IMAD.MOV.U32 R8, RZ, RZ, RZ ;  /* 0x000000ffff087224 */ /* 0x001fe400078e00ff */
[----:B------:R-:W-:Y:S01]  /*03f0*/  IMAD R6, R5, R6, R2 ;  /* 0x0000000605067224 */ /* 0x000fe200078e0202 */
[----:B-1----:R-:W-:-:S03]  /*0400*/  IADD3 R15, RZ, -R9, RZ ;  /* 0x80000009ff0f7210 */ /* 0x002fc60007ffe0ff */
[----:B------:R-:W-:Y:S02]  /*0410*/  IMAD R11, R4, R7, R6 ;  /* 0x00000007040b7224 */ /* 0x000fe400078e0206 */
[----:B------:R-:W-:-:S03]  /*0420*/  IMAD R15, R15, R16, RZ ;  /* 0x000000100f0f7224 */ /* 0x000fc600078e02ff */
[----:B------:R-:W-:Y:S02]  /*0430*/  IADD3 R13, R11, R5, RZ ;  /* 0x000000050b0d7210 */ /* 0x000fe40007ffe0ff */
[----:B------:R-:W-:Y:S01]  /*0440*/  IABS R27, R11 ;  /* 0x0000000b001b7213 */ /* 0x000fe20000000000 */
[----:B------:R-:W-:Y:S01]  /*0450*/  IMAD.HI.U32 R8, R9, R15, R8 ;  /* 0x0000000f09087227 */ /* 0x000fe200078e0008 */
[----:B------:R-:W-:-:S03]  /*0460*/  IABS R21, R13 ;  /* 0x0000000d00157213 */ /* 0x000fc60000000000 */
[----:B------:R-:W-:Y:S02]  /*0470*/  IMAD.IADD R15, R13, 0x1, R5 ;  /* 0x000000010d0f7824 */ /* 0x000fe400078e0205 */
[----:B------:R-:W-:-:S03]  /*0480*/  IMAD.HI.U32 R18, R8, R27, RZ ;  /* 0x0000001b08127227 */ /* 0x000fc600078e00ff */
[----:B------:R-:W-:Y:S01]  /*0490*/  IABS R19, R15 ;  /* 0x0000000f00137213 */ /* 0x000fe20000000000 */
[----:B------:R-:W-:Y:S01]  /*04a0*/  IMAD.HI.U32 R17, R8, R21, RZ ;  /* 0x0000001508117227 */ /* 0x000fe200078e00ff */
[----:B------:R-:W-:-:S03]  /*04b0*/  IADD3 R23, -R18, RZ, RZ ;  /* 0x000000ff12177210 */ /* 0x000fc60007ffe1ff */
[----:B------:R-:W-:-:S04]  /*04c0*/  IMAD.HI.U32 R8, R8, R19, RZ ;  /* 0x0000001308087227 */ /* 0x000fc800078e00ff */
[----:B------:R-:W-:Y:S01]  /*04d0*/  IMAD.MOV R25, RZ, RZ, -R17 ;  /* 0x000000ffff197224 */ /* 0x000fe200078e0a11 */
[----:B------:R-:W-:Y:S01]  /*04e0*/  IADD3 R29, -R8, RZ, RZ ;  /* 0x000000ff081d7210 */ /* 0x000fe20007ffe1ff */
[C---:B------:R-:W-:Y:S02]  /*04f0*/  IMAD R23, R16.reuse, R23, R27 ;  /* 0x0000001710177224 */ /* 0x040fe400078e021b */
[C---:B------:R-:W-:Y:S02]  /*0500*/  IMAD R25, R16.reuse, R25, R21 ;  /* 0x0000001910197224 */ /* 0x040fe400078e0215 */
[C---:B------:R-:W-:Y:S01]  /*0510*/  IMAD R29, R16.reuse, R29, R19 ;  /* 0x0000001d101d7224 */ /* 0x040fe200078e0213 */
[----:B------:R-:W-:Y:S01]  /*0520*/  ISETP.GT.U32.AND P5, PT, R16, R23, PT ;  /* 0x000000171000720c */ /* 0x000fe20003fa4070 */
[----:B------:R-:W-:Y:S01]  /*0530*/  VIADD R9, R22, 0xffffffe ;  /* 0x0ffffffe16097836 */ /* 0x000fe20000000000 */
[C---:B------:R-:W-:Y:S02]  /*0540*/  ISETP.GT.U32.AND P6, PT, R16.reuse, R25, PT ;  /* 0x000000191000720c */ /* 0x040fe40003fc4070 */
[----:B------:R-:W-:-:S02]  /*0550*/  ISETP.GT.U32.AND P0, PT, R16, R29, PT ;  /* 0x0000001d1000720c */ /* 0x000fc40003f04070 */
[-C--:B------:R-:W-:Y:S01]  /*0560*/  LOP3.LUT R22, R11, R14.reuse, RZ, 0x3c, !PT ;  /* 0x0000000e0b167212 */ /* 0x080fe200078e3cff */
[----:B------:R-:W0:Y:S03]  /*0570*/  F2I.FTZ.U32.TRUNC.NTZ R9, R9 ;  /* 0x0000000900097305 */ /* 0x000e26000021f000 */
[----:B------:R-:W-:Y:S02]  /*0580*/  ISETP.GE.AND P4, PT, R22, RZ, PT ;  /* 0x000000ff1600720c */ /* 0x000fe40003f86270 */
[----:B------:R-:W-:Y:S01]  /*0590*/  LOP3.LUT R22, R15, R14, RZ, 0x3c, !PT ;  /* 0x0000000e0f167212 */ /* 0x000fe200078e3cff */
[----:B------:R-:W-:Y:S01]  /*05a0*/  @!P5 VIADD R18, R18, 0x1 ;  /* 0x000000011212d836 */ /* 0x000fe20000000000 */
[----:B------:R-:W-:Y:S01]  /*05b0*/  @!P5 IADD3 R23, R23, -R16, RZ ;  /* 0x800000101717d210 */ /* 0x000fe20007ffe0ff */
[----:B------:R-:W-:Y:S01]  /*05c0*/  @!P6 IMAD.IADD R25, R25, 0x1, -R16 ;  /* 0x000000011919e824 */ /* 0x000fe200078e0a10 */
[----:B------:R-:W-:-:S02]  /*05d0*/  @!P6 IADD3 R17, R17, 0x1, RZ ;  /* 0x000000011111e810 */ /* 0x000fc40007ffe0ff */
[-C--:B------:R-:W-:Y:S02]  /*05e0*/  @!P0 IADD3 R29, R29, -R16.reuse, RZ ;  /* 0x800000101d1d8210 */ /* 0x080fe40007ffe0ff */
[-C--:B------:R-:W-:Y:S02]  /*05f0*/  ISETP.GE.U32.AND P1, PT, R23, R16.reuse, PT ;  /* 0x000000101700720c */ /* 0x080fe40003f26070 */
[-C--:B------:R-:W-:Y:S01]  /*0600*/  ISETP.GE.U32.AND P2, PT, R25, R16.reuse, PT ;  /* 0x000000101900720c */ /* 0x080fe20003f46070 */
[----:B0-----:R-:W-:Y:S01]  /*0610*/  IMAD.MOV R23, RZ, RZ, -R9 ;  /* 0x000000ffff177224 */ /* 0x001fe200078e0a09 */
[----:B------:R-:W-:Y:S02]  /*0620*/  ISETP.GE.U32.AND P3, PT, R29, R16, PT ;  /* 0x000000101d00720c */ /* 0x000fe40003f66070 */
[----:B------:R-:W-:Y:S02]  /*0630*/  LOP3.LUT R16, R13, R14, RZ, 0x3c, !PT ;  /* 0x0000000e0d107212 */ /* 0x000fe400078e3cff */
[----:B------:R-:W-:Y:S01]  /*0640*/  ISETP.GE.AND P6, PT, R22, RZ, PT ;  /* 0x000000ff1600720c */ /* 0x000fe20003fc6270 */
[----:B------:R-:W-:Y:S01]  /*0650*/  IMAD R22, R23, R12, RZ ;  /* 0x0000000c17167224 */ /* 0x000fe200078e02ff */
[----:B------:R-:W-:-:S02]  /*0660*/  ISETP.GE.AND P5, PT, R16, RZ, PT ;  /* 0x000000ff1000720c */ /* 0x000fc40003fa6270 */
[----:B------:R-:W-:Y:S01]  /*0670*/  @!P0 IADD3 R8, R8, 0x1, RZ ;  /* 0x0000000108088810 */ /* 0x000fe20007ffe0ff */
[----:B------:R-:W-:Y:S01]  /*0680*/  @P1 VIADD R18, R18, 0x1 ;  /* 0x0000000112121836 */ /* 0x000fe20000000000 */
[----:B------:R-:W-:Y:S02]  /*0690*/  ISETP.NE.AND P0, PT, R14, RZ, PT ;  /* 0x000000ff0e00720c */ /* 0x000fe40003f05270 */
[----:B------:R-:W-:Y:S01]  /*06a0*/  @P2 IADD3 R17, R17, 0x1, RZ ;  /* 0x0000000111112810 */ /* 0x000fe20007ffe0ff */
[----:B------:R-:W-:Y:S01]  /*06b0*/  @P3 VIADD R8, R8, 0x1 ;  /* 0x0000000108083836 */ /* 0x000fe20000000000 */
[----:B------:R-:W-:Y:S02]  /*06c0*/  LOP3.LUT R25, RZ, R14, RZ, 0x33, !PT ;  /* 0x0000000eff197212 */ /* 0x000fe400078e33ff */
[----:B------:R-:W-:Y:S02]  /*06d0*/  @!P4 IADD3 R18, -R18, RZ, RZ ;  /* 0x000000ff1212c210 */ /* 0x000fe40007ffe1ff */
[----:B------:R-:W-:Y:S01]  /*06e0*/  @!P6 IADD3 R8, -R8, RZ, RZ ;  /* 0x000000ff0808e210 */ /* 0x000fe20007ffe1ff */
[----:B------:R-:W-:Y:S01]  /*06f0*/  @!P5 IMAD.MOV R17, RZ, RZ, -R17 ;  /* 0x000000ffff11d224 */ /* 0x000fe200078e0a11 */
[----:B------:R-:W-:-:S04]  /*0700*/  SEL R29, R25, R18, !P0 ;  /* 0x00000012191d7207 */ /* 0x000fc80004000000 */
[C---:B------:R-:W-:Y:S02]  /*0710*/  SEL R23, R25.reuse, R17, !P0 ;  /* 0x0000001119177207 */ /* 0x040fe40004000000 */
[----:B------:R-:W-:Y:S01]  /*0720*/  SEL R25, R25, R8, !P0 ;  /* 0x0000000819197207 */ /* 0x000fe20004000000 */
[----:B------:R-:W-:Y:S01]  /*0730*/  IMAD.MOV.U32 R8, RZ, RZ, RZ ;  /* 0x000000ffff087224 */ /* 0x000fe200078e00ff */
[----:B------:R-:W0:Y:S03]  /*0740*/  LDC R17, c[0x0][0x57c] ;  /* 0x00015f00ff117b82 */ /* 0x000e260000000800 */
[----:B------:R-:W-:Y:S01]  /*0750*/  IMAD.HI.U32 R22, R9, R22, R8 ;  /* 0x0000001609167227 */ /* 0x000fe200078e0008 */
[----:B------:R-:W-:-:S03]  /*0760*/  IADD3 R8, -R29, RZ, RZ ;  /* 0x000000ff1d087210 */ /* 0x000fc60007ffe1ff */
[----:B------:R-:W-:Y:S02]  /*0770*/  IMAD.MOV R9, RZ, RZ, -R23 ;  /* 0x000000ffff097224 */ /* 0x000fe400078e0a17 */
[C---:B------:R-:W-:Y:S02]  /*0780*/  IMAD R8, R14.reuse, R8, R11 ;  /* 0x000000080e087224 */ /* 0x040fe400078e020b */
[----:B------:R-:W-:Y:S02]  /*0790*/  IMAD R9, R14, R9, R13 ;  /* 0x000000090e097224 */ /* 0x000fe400078e020d */
[----:B------:R-:W-:Y:S02]  /*07a0*/  IMAD R16, R8, UR5, RZ ;  /* 0x0000000508107c24 */ /* 0x000fe4000f8e02ff */
[----:B------:R-:W-:-:S04]  /*07b0*/  IMAD.HI.U32 R8, R22, R27, RZ ;  /* 0x0000001b16087227 */ /* 0x000fc800078e00ff */
[----:B------:R-:W-:Y:S01]  /*07c0*/  IMAD R18, R9, UR5, RZ ;  /* 0x0000000509127c24 */ /* 0x000fe2000f8e02ff */
[----:B------:R-:W-:Y:S01]  /*07d0*/  IADD3 R9, -R8, RZ, RZ ;  /* 0x000000ff08097210 */ /* 0x000fe20007ffe1ff */
[----:B------:R-:W-:Y:S02]  /*07e0*/  IMAD R29, R29, UR8, R16 ;  /* 0x000000081d1d7c24 */ /* 0x000fe4000f8e0210 */
[----:B------:R-:W-:Y:S02]  /*07f0*/  IMAD R23, R23, UR8, R18 ;  /* 0x0000000817177c24 */ /* 0x000fe4000f8e0212 */
[----:B------:R-:W-:-:S04]  /*0800*/  IMAD.HI.U32 R18, R22, R21, RZ ;  /* 0x0000001516127227 */ /* 0x000fc800078e00ff */
[----:B------:R-:W-:-:S04]  /*0810*/  IMAD.HI.U32 R22, R22, R19, RZ ;  /* 0x0000001316167227 */ /* 0x000fc800078e00ff */
[----:B------:R-:W-:Y:S01]  /*0820*/  IMAD R27, R12, R9, R27 ;  /* 0x000000090c1b7224 */ /* 0x000fe200078e021b */
[----:B------:R-:W-:Y:S01]  /*0830*/  IADD3 R16, -R22, RZ, RZ ;  /* 0x000000ff16107210 */ /* 0x000fe20007ffe1ff */
[----:B------:R-:W-:-:S03]  /*0840*/  IMAD.MOV R9, RZ, RZ, -R18 ;  /* 0x000000ffff097224 */ /* 0x000fc600078e0a12 */
[C---:B------:R-:W-:Y:S01]  /*0850*/  ISETP.GT.U32.AND P2, PT, R12.reuse, R27, PT ;  /* 0x0000001b0c00720c */ /* 0x040fe20003f44070 */
[C---:B------:R-:W-:Y:S01]  /*0860*/  IMAD R9, R12.reuse, R9, R21 ;  /* 0x000000090c097224 */ /* 0x040fe200078e0215 */
[----:B0-----:R-:W-:Y:S01]  /*0870*/  IABS R21, R17 ;  /* 0x0000001100157213 */ /* 0x001fe20000000000 */
[----:B------:R-:W-:-:S03]  /*0880*/  IMAD R19, R12, R16, R19 ;  /* 0x000000100c137224 */ /* 0x000fc600078e0213 */
[----:B------:R-:W0:Y:S01]  /*0890*/  I2F.RP R16, R21 ;  /* 0x0000001500107306 */ /* 0x000e220000209400 */
[C---:B------:R-:W-:Y:S02]  /*08a0*/  ISETP.GT.U32.AND P6, PT, R12.reuse, R9, PT ;  /* 0x000000090c00720c */ /* 0x040fe40003fc4070 */
[----:B------:R-:W-:-:S04]  /*08b0*/  ISETP.GT.U32.AND P5, PT, R12, R19, PT ;  /* 0x000000130c00720c */ /* 0x000fc80003fa4070 */
[----:B------:R-:W-:Y:S01]  /*08c0*/  @!P2 IMAD.IADD R27, R27, 0x1, -R12 ;  /* 0x000000011b1ba824 */ /* 0x000fe200078e0a0c */
[----:B------:R-:W-:-:S04]  /*08d0*/  @!P2 IADD3 R8, R8, 0x1, RZ ;  /* 0x000000010808a810 */ /* 0x000fc80007ffe0ff */
[-C--:B------:R-:W-:Y:S02]  /*08e0*/  ISETP.GE.U32.AND P1, PT, R27, R12.reuse, PT ;  /* 0x0000000c1b00720c */ /* 0x080fe40003f26070 */
[-C--:B------:R-:W-:Y:S01]  /*08f0*/  @!P6 IADD3 R9, R9, -R12.reuse, RZ ;  /* 0x8000000c0909e210 */ /* 0x080fe20007ffe0ff */
[----:B0-----:R-:W0:Y:S01]  /*0900*/  MUFU.RCP R16, R16 ;  /* 0x0000001000107308 */ /* 0x001e220000001000 */
[-C--:B------:R-:W-:Y:S01]  /*0910*/  @!P5 IADD3 R19, R19, -R12.reuse, RZ ;  /* 0x8000000c1313d210 */ /* 0x080fe20007ffe0ff */
[----:B------:R-:W-:Y:S01]  /*0920*/  @!P5 VIADD R22, R22, 0x1 ;  /* 0x000000011616d836 */ /* 0x000fe20000000000 */
[----:B------:R-:W-:Y:S02]  /*0930*/  ISETP.GE.U32.AND P4, PT, R9, R12, PT ;  /* 0x0000000c0900720c */ /* 0x000fe40003f86070 */
[----:B------:R-:W-:Y:S02]  /*0940*/  LOP3.LUT R9, R11, R10, RZ, 0x3c, !PT ;  /* 0x0000000a0b097212 */ /* 0x000fe400078e3cff */
[----:B------:R-:W-:-:S02]  /*0950*/  ISETP.GE.U32.AND P3, PT, R19, R12, PT ;  /* 0x0000000c1300720c */ /* 0x000fc40003f66070 */
[----:B------:R-:W-:Y:S01]  /*0960*/  ISETP.GE.AND P0, PT, R9, RZ, PT ;  /* 0x000000ff0900720c */ /* 0x000fe20003f06270 */
[----:B------:R-:W-:Y:S01]  /*0970*/  @P1 VIADD R8, R8, 0x1 ;  /* 0x0000000108081836 */ /* 0x000fe20000000000 */
[----:B------:R-:W-:Y:S02]  /*0980*/  ISETP.NE.AND P1, PT, R10, RZ, PT ;  /* 0x000000ff0a00720c */ /* 0x000fe40003f25270 */
[----:B------:R-:W-:Y:S02]  /*0990*/  LOP3.LUT R12, RZ, R10, RZ, 0x33, !PT ;  /* 0x0000000aff0c7212 */ /* 0x000fe400078e33ff */
[----:B------:R-:W-:Y:S01]  /*09a0*/  @!P6 IADD3 R18, R18, 0x1, RZ ;  /* 0x000000011212e810 */ /* 0x000fe20007ffe0ff */
[----:B0-----:R-:W-:Y:S02]  /*09b0*/  VIADD R24, R16, 0xffffffe ;  /* 0x0ffffffe10187836 */ /* 0x001fe40000000000 */
[----:B------:R-:W-:Y:S02]  /*09c0*/  IMAD.MOV R16, RZ, RZ, -R25 ;  /* 0x000000ffff107224 */ /* 0x000fe400078e0a19 */
[----:B------:R-:W-:Y:S01]  /*09d0*/  @P3 IADD3 R22, R22, 0x1, RZ ;  /* 0x0000000116163810 */ /* 0x000fe20007ffe0ff */
[----:B------:R0:W1:Y:S01]  /*09e0*/  F2I.FTZ.U32.TRUNC.NTZ R9, R24 ;  /* 0x0000001800097305 */ /* 0x000062000021f000 */
[----:B------:R-:W-:Y:S01]  /*09f0*/  @!P0 IADD3 R8, -R8, RZ, RZ ;  /* 0x000000ff08088210 */ /* 0x000fe20007ffe1ff */
[----:B------:R-:W-:Y:S01]  /*0a00*/  IMAD R14, R14, R16, R15 ;  /* 0x000000100e0e7224 */ /* 0x000fe200078e020f */
[----:B------:R-:W-:Y:S01]  /*0a10*/  LOP3.LUT R16, R13, R10, RZ, 0x3c, !PT ;  /* 0x0000000a0d107212 */ /* 0x000fe200078e3cff */
[----:B------:R-:W-:Y:S01]  /*0a20*/  @P4 VIADD R18, R18, 0x1 ;  /* 0x0000000112124836 */ /* 0x000fe20000000000 */
[----:B------:R-:W-:-:S02]  /*0a30*/  SEL R19, R12, R8, !P1 ;  /* 0x000000080c137207 */ /* 0x000fc40004800000 */
[----:B------:R-:W-:Y:S02]  /*0a40*/  ISETP.GE.AND P0, PT, R16, RZ, PT ;  /* 0x000000ff1000720c */ /* 0x000fe40003f06270 */
[----:B0-----:R-:W-:-:S04]  /*0a50*/  LOP3.LUT R24, R15, R10, RZ, 0x3c, !PT ;  /* 0x0000000a0f187212 */ /* 0x001fc800078e3cff */
[----:B------:R-:W-:Y:S01]  /*0a60*/  ISETP.GE.AND P2, PT, R24, RZ, PT ;  /* 0x000000ff1800720c */ /* 0x000fe20003f46270 */
[----:B-1----:R-:W-:-:S05]  /*0a70*/  IMAD.MOV R16, RZ, RZ, -R9 ;  /* 0x000000ffff107224 */ /* 0x002fca00078e0a09 */
[----:B------:R-:W-:Y:S01]  /*0a80*/  MOV R8, R16 ;  /* 0x0000001000087202 */ /* 0x000fe20000000f00 */
[----:B------:R-:W-:Y:S02]  /*0a90*/  IMAD.MOV R16, RZ, RZ, -R19 ;  /* 0x000000ffff107224 */ /* 0x000fe400078e0a13 */
[----:B------:R-:W-:Y:S01]  /*0aa0*/  @!P0 IMAD.MOV R18, RZ, RZ, -R18 ;  /* 0x000000ffff128224 */ /* 0x000fe200078e0a12 */
[----:B------:R-:W-:Y:S01]  /*0ab0*/  ISETP.NE.AND P0, PT, R17, RZ, PT ;  /* 0x000000ff1100720c */ /* 0x000fe20003f05270 */
[----:B------:R-:W-:Y:S01]  /*0ac0*/  IMAD R27, R8, R21, RZ ;  /* 0x00000015081b7224 */ /* 0x000fe200078e02ff */
[----:B------:R-:W-:Y:S01]  /*0ad0*/  MOV R8, RZ ;  /* 0x000000ff00087202 */ /* 0x000fe20000000f00 */
[----:B------:R-:W-:Y:S01]  /*0ae0*/  IMAD R16, R10, R16, R11 ;  /* 0x000000100a107224 */ /* 0x000fe200078e020b */
[----:B------:R-:W-:-:S03]  /*0af0*/  @!P2 IADD3 R22, -R22, RZ, RZ ;  /* 0x000000ff1616a210 */ /* 0x000fc60007ffe1ff */
[----:B------:R-:W-:Y:S02]  /*0b00*/  IMAD.HI.U32 R9, R9, R27, R8 ;  /* 0x0000001b09097227 */ /* 0x000fe400078e0008 */
[----:B------:R-:W0:Y:S02]  /*0b10*/  LDC.64 R26, c[0x0][0x570] ;  /* 0x00015c00ff1a7b82 */ /* 0x000e240000000a00 */
[----:B------:R-:W-:Y:S02]  /*0b20*/  IMAD R16, R16, UR9, RZ ;  /* 0x0000000910107c24 */ /* 0x000fe4000f8e02ff */
[----:B------:R-:W-:-:S04]  /*0b30*/  IMAD.HI.U32 R11, R9, R20, RZ ;  /* 0x00000014090b7227 */ /* 0x000fc800078e00ff */
[----:B------:R-:W-:Y:S02]  /*0b40*/  IMAD.MOV R8, RZ, RZ, -R11 ;  /* 0x000000ffff087224 */ /* 0x000fe400078e0a0b */
[----:B------:R-:W-:Y:S02]  /*0b50*/  IMAD R19, R19, UR10, R16 ;  /* 0x0000000a13137c24 */ /* 0x000fe4000f8e0210 */
[----:B------:R-:W-:-:S05]  /*0b60*/  IMAD R8, R21, R8, R20 ;  /* 0x0000000815087224 */ /* 0x000fca00078e0214 */
[----:B------:R-:W-:-:S13]  /*0b70*/  ISETP.GT.U32.AND P6, PT, R21, R8, PT ;  /* 0x000000081500720c */ /* 0x000fda0003fc4070 */
[----:B------:R-:W-:Y:S01]  /*0b80*/  @!P6 IADD3 R8, R8, -R21, RZ ;  /* 0x800000150808e210 */ /* 0x000fe20007ffe0ff */
[----:B------:R-:W-:-:S03]  /*0b90*/  @!P6 VIADD R11, R11, 0x1 ;  /* 0x000000010b0be836 */ /* 0x000fc60000000000 */
[----:B------:R-:W-:Y:S02]  /*0ba0*/  ISETP.GE.U32.AND P3, PT, R8, R21, PT ;  /* 0x000000150800720c */ /* 0x000fe40003f66070 */
[----:B------:R-:W-:Y:S02]  /*0bb0*/  LOP3.LUT R8, R2, R17, RZ, 0x3c, !PT ;  /* 0x0000001102087212 */ /* 0x000fe400078e3cff */
[----:B------:R-:W-:Y:S02]  /*0bc0*/  SEL R21, R12, R22, !P1 ;  /* 0x000000160c157207 */ /* 0x000fe40004800000 */
[----:B------:R-:W-:Y:S02]  /*0bd0*/  ISETP.GE.AND P2, PT, R8, RZ, PT ;  /* 0x000000ff0800720c */ /* 0x000fe40003f46270 */
[----:B------:R-:W-:Y:S01]  /*0be0*/  SEL R8, R12, R18, !P1 ;  /* 0x000000120c087207 */ /* 0x000fe20004800000 */
[----:B------:R-:W-:Y:S02]  /*0bf0*/  IMAD.MOV R22, RZ, RZ, -R21 ;  /* 0x000000ffff167224 */ /* 0x000fe400078e0a15 */
[----:B------:R-:W-:-:S02]  /*0c00*/  IMAD R18, R14, UR5, RZ ;  /* 0x000000050e127c24 */ /* 0x000fc4000f8e02ff */
[----:B------:R-:W-:Y:S01]  /*0c10*/  IMAD.MOV R9, RZ, RZ, -R8 ;  /* 0x000000ffff097224 */ /* 0x000fe200078e0a08 */
[----:B------:R-:W-:Y:S01]  /*0c20*/  @P3 IADD3 R11, R11, 0x1, RZ ;  /* 0x000000010b0b3810 */ /* 0x000fe20007ffe0ff */
[----:B------:R-:W-:Y:S02]  /*0c30*/  IMAD R25, R25, UR8, R18 ;  /* 0x0000000819197c24 */ /* 0x000fe4000f8e0212 */
[C---:B------:R-:W-:Y:S02]  /*0c40*/  IMAD R9, R10.reuse, R9, R13 ;  /* 0x000000090a097224 */ /* 0x040fe400078e020d */
[----:B------:R-:W-:Y:S01]  /*0c50*/  IMAD R10, R10, R22, R15 ;  /* 0x000000160a0a7224 */ /* 0x000fe200078e020f */
[----:B------:R-:W-:Y:S01]  /*0c60*/  @!P2 IADD3 R11, -R11, RZ, RZ ;  /* 0x000000ff0b0ba210 */ /* 0x000fe20007ffe1ff */
[----:B------:R-:W1:Y:S01]  /*0c70*/  LDC.64 R14, c[0x0][0x2e8] ;  /* 0x0000ba00ff0e7b82 */ /* 0x000e620000000a00 */
[----:B------:R-:W-:Y:S01]  /*0c80*/  @!P0 LOP3.LUT R11, RZ, R17, RZ, 0x33, !PT ;  /* 0x00000011ff0b8212 */ /* 0x000fe200078e33ff */
[----:B------:R-:W-:-:S02]  /*0c90*/  IMAD R9, R9, UR9, RZ ;  /* 0x0000000909097c24 */ /* 0x000fc4000f8e02ff */
[----:B------:R-:W-:Y:S01]  /*0ca0*/  IMAD R10, R10, UR9, RZ ;  /* 0x000000090a0a7c24 */ /* 0x000fe2000f8e02ff */
[----:B------:R-:W-:-:S03]  /*0cb0*/  IADD3 R18, -R11, RZ, RZ ;  /* 0x000000ff0b127210 */ /* 0x000fc60007ffe1ff */
[----:B------:R-:W2:Y:S01]  /*0cc0*/  LDC.64 R12, c[0x0][0x210] ;  /* 0x00008400ff0c7b82 */ /* 0x000ea20000000a00 */
[----:B------:R-:W-:Y:S02]  /*0cd0*/  IMAD R21, R21, UR10, R10 ;  /* 0x0000000a15157c24 */ /* 0x000fe4000f8e020a */
[----:B------:R-:W-:Y:S02]  /*0ce0*/  IMAD R18, R17, R18, R2 ;  /* 0x0000001211127224 */ /* 0x000fe400078e0202 */
[----:B------:R-:W-:Y:S02]  /*0cf0*/  IMAD R17, R8, UR10, R9 ;  /* 0x0000000a08117c24 */ /* 0x000fe4000f8e0209 */
[----:B------:R-:W-:-:S04]  /*0d00*/  IMAD R18, R18, UR11, RZ ;  /* 0x0000000b12127c24 */ /* 0x000fc8000f8e02ff */
[----:B------:R-:W-:Y:S02]  /*0d10*/  IMAD R11, R11, UR12, R18 ;  /* 0x0000000c0b0b7c24 */ /* 0x000fe4000f8e0212 */
[----:B-1----:R-:W-:-:S04]  /*0d20*/  IMAD.WIDE R18, R19, 0x2, R14 ;  /* 0x0000000213127825 */ /* 0x002fc800078e020e */
[----:B------:R-:W-:-:S04]  /*0d30*/  IMAD.WIDE R16, R17, 0x2, R14 ;  /* 0x0000000211107825 */ /* 0x000fc800078e020e */
[----:B0-----:R-:W-:Y:S01]  /*0d40*/  IMAD.WIDE R26, R11, 0x2, R26 ;  /* 0x000000020b1a7825 */ /* 0x001fe200078e021a */
[----:B------:R-:W5:Y:S03]  /*0d50*/  LDG.E.U16 R24, desc[UR6][R16.64] ;  /* 0x0000000610187981 */ /* 0x000f66000c1e1500 */
[----:B--2---:R-:W-:Y:S01]  /*0d60*/  IMAD.WIDE R28, R29, 0x2, R12 ;  /* 0x000000021d1c7825 */ /* 0x004fe200078e020c */
[----:B------:R-:W5:Y:S03]  /*0d70*/  LDG.E.U16 R11, desc[UR6][R18.64] ;  /* 0x00000006120b7981 */ /* 0x000f66000c1e1500 */
[----:B------:R-:W-:Y:S01]  /*0d80*/  IMAD.WIDE R14, R21, 0x2, R14 ;  /* 0x00000002150e7825 */ /* 0x000fe200078e020e */
[----:B------:R0:W5:Y:S01]  /*0d90*/  LDG.E.U16 R8, desc[UR6][R28.64] ;  /* 0x000000061c087981 */ /* 0x000162000c1e1500 */
[----:B------:R-:W0:Y:S02]  /*0da0*/  LDC R21, c[0x0][0x654] ;  /* 0x00019500ff157b82 */ /* 0x000e240000000800 */
[----:B------:R-:W-:Y:S01]  /*0db0*/  IMAD.WIDE R22, R23, 0x2, R12 ;  /* 0x0000000217167825 */ /* 0x000fe200078e020c */
[----:B------:R-:W5:Y:S04]  /*0dc0*/  LDG.E.U16 R26, desc[UR6][R26.64] ;  /* 0x000000061a1a7981 */ /* 0x000f68000c1e1500 */
[----:B------:R1:W5:Y:S01]  /*0dd0*/  LDG.E.U16 R9, desc[UR6][R22.64] ;  /* 0x0000000616097981 */ /* 0x000362000c1e1500 */
[----:B0-----:R-:W-:-:S04]  /*0de0*/  IABS R29, R21 ;  /* 0x00000015001d7213 */ /* 0x001fc80000000000 */
[----:B-1----:R-:W0:Y:S08]  /*0df0*/  I2F.RP R22, R29 ;  /* 0x0000001d00167306 */ /* 0x002e300000209400 */
[----:B0-----:R-:W0:Y:S01]  /*0e00*/  MUFU.RCP R22, R22 ;  /* 0x0000001600167308 */ /* 0x001e220000001000 */
[----:B------:R-:W-:Y:S02]  /*0e10*/  IMAD.WIDE R12, R25, 0x2, R12 ;  /* 0x00000002190c7825 */ /* 0x000fe400078e020c */
[----:B------:R-:W5:Y:S04]  /*0e20*/  LDG.E.U16 R25, desc[UR6][R14.64] ;  /* 0x000000060e197981 */ /* 0x000f68000c1e1500 */
[----:B------:R1:W5:Y:S01]  /*0e30*/  LDG.E.U16 R10, desc[UR6][R12.64] ;  /* 0x000000060c0a7981 */ /* 0x000362000c1e1500 */
[----:B0-----:R-:W-:-:S04]  /*0e40*/  VIADD R23, R22, 0xffffffe ;  /* 0x0ffffffe16177836 */ /* 0x001fc80000000000 */
[----:B-1----:R-:W0:Y:S02]  /*0e50*/  F2I.FTZ.U32.TRUNC.NTZ R13, R23 ;  /* 0x00000017000d7305 */ /* 0x002e24000021f000 */
[----:B0-----:R-:W-:-:S05]  /*0e60*/  IADD3 R12, RZ, -R13, RZ ;  /* 0x8000000dff0c7210 */ /* 0x001fca0007ffe0ff */
[----:B------:R-:W-:Y:S02]  /*0e70*/  IMAD R15, R12, R29, RZ ;  /* 0x0000001d0c0f7224 */ /* 0x000fe400078e02ff */
[----:B------:R-:W-:-:S04]  /*0e80*/  IMAD.MOV.U32 R12, RZ, RZ, RZ ;  /* 0x000000ffff0c7224 */ /* 0x000fc800078e00ff */
[----:B------:R-:W-:-:S06]  /*0e90*/  IMAD.HI.U32 R13, R13, R15, R12 ;  /* 0x0000000f0d0d7227 */ /* 0x000fcc00078e000c */
[----:B------:R-:W-:-:S05]  /*0ea0*/  IMAD.HI.U32 R13, R13, R20, RZ ;  /* 0x000000140d0d7227 */ /* 0x000fca00078e00ff */
[----:B------:R-:W-:-:S05]  /*0eb0*/  IADD3 R12, -R13, RZ, RZ ;  /* 0x000000ff0d0c7210 */ /* 0x000fca0007ffe1ff */
[----:B------:R-:W-:-:S05]  /*0ec0*/  IMAD R20, R29, R12, R20 ;  /* 0x0000000c1d147224 */ /* 0x000fca00078e0214 */
[----:B------:R-:W-:Y:S02]  /*0ed0*/  ISETP.GT.U32.AND P1, PT, R29, R20, PT ;  /* 0x000000141d00720c */ /* 0x000fe40003f24070 */
[----:B------:R-:W-:-:S11]  /*0ee0*/  LOP3.LUT R12, R2, R21, RZ, 0x3c, !PT ;  /* 0x00000015020c7212 */ /* 0x000fd600078e3cff */
[----:B------:R-:W-:-:S05]  /*0ef0*/  @!P1 IMAD.IADD R20, R20, 0x1, -R29 ;  /* 0x0000000114149824 */ /* 0x000fca00078e0a1d */
[----:B------:R-:W-:Y:S02]  /*0f00*/  ISETP.GE.U32.AND P0, PT, R20, R29, PT ;  /* 0x0000001d1400720c */ /* 0x000fe40003f06070 */
[----:B------:R-:W-:Y:S02]  /*0f10*/  ISETP.GE.AND P2, PT, R12, RZ, PT ;  /* 0x000000ff0c00720c */ /* 0x000fe40003f46270 */
[----:B------:R-:W-:Y:S02]  /*0f20*/  @!P1 IADD3 R13, R13, 0x1, RZ ;  /* 0x000000010d0d9810 */ /* 0x000fe40007ffe0ff */
[----:B------:R-:W-:-:S07]  /*0f30*/  ISETP.NE.AND P1, PT, R21, RZ, PT ;  /* 0x000000ff1500720c */ /* 0x000fce0003f25270 */
[----:B------:R-:W-:Y:S01]  /*0f40*/  @P0 VIADD R13, R13, 0x1 ;  /* 0x000000010d0d0836 */ /* 0x000fe20000000000 */
[----:B------:R-:W-:-:S04]  /*0f50*/  ISETP.NE.U32.AND P0, PT, RZ, UR16, PT ;  /* 0x00000010ff007c0c */ /* 0x000fc8000bf05070 */
[----:B------:R-:W-:Y:S02]  /*0f60*/  @!P2 IADD3 R13, -R13, RZ, RZ ;  /* 0x000000ff0d0da210 */ /* 0x000fe40007ffe1ff */
[----:B------:R-:W-:Y:S02]  /*0f70*/  @!P1 LOP3.LUT R13, RZ, R21, RZ, 0x33, !PT ;  /* 0x00000015ff0d9212 */ /* 0x000fe400078e33ff */
[----:B------:R-:W-:-:S03]  /*0f80*/  ISETP.NE.AND.EX P0, PT, RZ, UR17, PT, P0 ;  /* 0x00000011ff007c0c */ /* 0x000fc6000bf05300 */
[----:B------:R-:W-:-:S04]  /*0f90*/  IMAD.MOV R12, RZ, RZ, -R13 ;  /* 0x000000ffff0c7224 */ /* 0x000fc800078e0a0d */
[----:B------:R-:W-:-:S04]  /*0fa0*/  IMAD R21, R21, R12, R2 ;  /* 0x0000000c15157224 */ /* 0x000fc800078e0202 */
[----:B------:R-:W-:-:S04]  /*0fb0*/  IMAD R12, R21, UR13, RZ ;  /* 0x0000000d150c7c24 */ /* 0x000fc8000f8e02ff */
[----:B------:R-:W-:Y:S01]  /*0fc0*/  IMAD R27, R13, UR14, R12 ;  /* 0x0000000e0d1b7c24 */ /* 0x000fe2000f8e020c */
[----:B------:R-:W-:Y:S06]  /*0fd0*/  @!P0 BRA `(.L_x_300) ;  /* 0x00000000004c8947 */ /* 0x000fec0003800000 */
[----:B------:R-:W0:Y:S01]  /*0fe0*/  LDC.64 R20, c[0x0][0x3c0] ;  /* 0x0000f000ff147b82 */ /* 0x000e220000000a00 */
[C---:B------:R-:W-:Y:S02]  /*0ff0*/  IMAD R15, R6.reuse, UR15, RZ ;  /* 0x0000000f060f7c24 */ /* 0x040fe4000f8e02ff */
[----:B------:R-:W-:Y:S02]  /*1000*/  IMAD R17, R6, UR18, RZ ;  /* 0x0000001206117c24 */ /* 0x000fe4000f8e02ff */
[C---:B------:R-:W-:Y:S02]  /*1010*/  IMAD R19, R5.reuse, UR15, RZ ;  /* 0x0000000f05137c24 */ /* 0x040fe4000f8e02ff */
[----:B------:R-:W-:Y:S01]  /*1020*/  IMAD R23, R5, UR18, RZ ;  /* 0x0000001205177c24 */ /* 0x000fe2000f8e02ff */
[----:B------:R-:W1:Y:S01]  /*1030*/  LDC.64 R12, c[0x0][0x498] ;  /* 0x00012600ff0c7b82 */ /* 0x000e620000000a00 */
[----:B0-----:R-:W-:-:S04]  /*1040*/  IMAD.WIDE R20, R15, 0x2, R20 ;  /* 0x000000020f147825 */ /* 0x001fc800078e0214 */
[----:B------:R-:W-:Y:S02]  /*1050*/  IMAD.WIDE R14, R19, 0x2, R20 ;  /* 0x00000002130e7825 */ /* 0x000fe400078e0214 */
[----:B------:R0:W5:Y:S02]  /*1060*/  LDG.E.U16 R20, desc[UR6][R20.64] ;  /* 0x0000000614147981 */ /* 0x000164000c1e1500 */
[----:B-1----:R-:W-:-:S04]  /*1070*/  IMAD.WIDE R12, R17, 0x2, R12 ;  /* 0x00000002110c7825 */ /* 0x002fc800078e020c */
[----:B------:R-:W-:Y:S02]  /*1080*/  IMAD.WIDE R16, R23, 0x2, R12 ;  /* 0x0000000217107825 */ /* 0x000fe400078e020c */
[----:B------:R0:W5:Y:S02]  /*1090*/  LDG.E.U16 R13, desc[UR6][R12.64] ;  /* 0x000000060c0d7981 */ /* 0x000164000c1e1500 */
[----:B------:R-:W-:Y:S02]  /*10a0*/  IMAD.WIDE R18, R19, 0x2, R14 ;  /* 0x0000000213127825 */ /* 0x000fe400078e020e */
[----:B------:R0:W5:Y:S02]  /*10b0*/  LDG.E.U16 R14, desc[UR6][R14.64] ;  /* 0x000000060e0e7981 */ /* 0x000164000c1e1500 */
[----:B------:R-:W-:Y:S02]  /*10c0*/  IMAD.WIDE R22, R23, 0x2, R16 ;  /* 0x0000000217167825 */ /* 0x000fe400078e0210 */
[----:B------:R0:W5:Y:S04]  /*10d0*/  LDG.E.U16 R18, desc[UR6][R18.64] ;  /* 0x0000000612127981 */ /* 0x000168000c1e1500 */
[----:B------:R0:W5:Y:S04]  /*10e0*/  LDG.E.U16 R16, desc[UR6][R16.64] ;  /* 0x0000000610107981 */ /* 0x000168000c1e1500 */
[----:B------:R0:W5:Y:S01]  /*10f0*/  LDG.E.U16 R22, desc[UR6][R22.64] ;  /* 0x0000000616167981 */ /* 0x000162000c1e1500 */
[----:B------:R-:W-:Y:S05]  /*1100*/  BRA `(.L_x_301) ;  /* 0x0000000000187947 */ /* 0x000fea0003800000 */
.L_x_300:
[----:B------:R-:W-:Y:S02]  /*1110*/  PRMT R20, RZ, 0x7610, R20 ;  /* 0x00007610ff147816 */ /* 0x000fe40000000014 */
[----:B------:R-:W-:Y:S02]  /*1120*/  PRMT R14, RZ, 0x7610, R14 ;  /* 0x00007610ff0e7816 */ /* 0x000fe4000000000e */
[----:B------:R-:W-:Y:S02]  /*1130*/  PRMT R18, RZ, 0x7610, R18 ;  /* 0x00007610ff127816 */ /* 0x000fe40000000012 */
[----:B------:R-:W-:Y:S02]  /*1140*/  PRMT R13, RZ, 0x7610, R13 ;  /* 0x00007610ff0d7816 */ /* 0x000fe4000000000d */
[----:B------:R-:W-:Y:S02]  /*1150*/  PRMT R16, RZ, 0x7610, R16 ;  /* 0x00007610ff107816 */ /* 0x000fe40000000010 */
[----:B------:R-:W-:-:S07]  /*1160*/  PRMT R22, RZ, 0x7610, R22 ;  /* 0x00007610ff167816 */ /* 0x000fce0000000016 */
.L_x_301:
[----:B0-----:R-:W0:Y:S01]  /*1170*/  LDC R12, c[0x0][0x72c] ;  /* 0x0001cb00ff0c7b82 */ /* 0x001e220000000800 */
[----:B-----5:R-:W-:Y:S01]  /*1180*/  SHF.L.U32 R8, R8, 0x10, RZ ;  /* 0x0000001008087819 */ /* 0x020fe200000006ff */
[----:B------:R-:W-:Y:S01]  /*1190*/  IMAD.U32 R11, R11, 0x10000, RZ ;  /* 0x000100000b0b7824 */ /* 0x000fe200078e00ff */
[----:B------:R-:W-:Y:S01]  /*11a0*/  SHF.L.U32 R15, R20, 0x10, RZ ;  /* 0x00000010140f7819 */ /* 0x000fe200000006ff */
[----:B------:R-:W-:Y:S01]  /*11b0*/  IMAD.U32 R14, R14, 0x10000, RZ ;  /* 0x000100000e0e7824 */ /* 0x000fe200078e00ff */
[----:B------:R-:W-:Y:S01]  /*11c0*/  SHF.L.U32 R24, R24, 0x10, RZ ;  /* 0x0000001018187819 */ /* 0x000fe200000006ff */
[----:B------:R-:W-:Y:S01]  /*11d0*/  FADD.FTZ R8, R8, R11 ;  /* 0x0000000b08087221 */ /* 0x000fe20000010000 */
[----:B------:R-:W-:Y:S01]  /*11e0*/  IMAD.U32 R11, R13, 0x10000, RZ ;  /* 0x000100000d0b7824 */ /* 0x000fe200078e00ff */
[----:B------:R-:W-:Y:S01]  /*11f0*/  SHF.L.U32 R19, R22, 0x10, RZ ;  /* 0x0000001016137819 */ /* 0x000fe200000006ff */
[----:B------:R-:W-:Y:S02]  /*1200*/  IMAD.U32 R10, R10, 0x10000, RZ ;  /* 0x000100000a0a7824 */ /* 0x000fe400078e00ff */
[----:B------:R-:W-:Y:S01]  /*1210*/  FADD.FTZ R8, R8, R15 ;  /* 0x0000000f08087221 */ /* 0x000fe20000010000 */
[----:B------:R-:W-:-:S02]  /*1220*/  IMAD.U32 R15, R9, 0x10000, RZ ;  /* 0x00010000090f7824 */ /* 0x000fc400078e00ff */
[----:B------:R-:W-:Y:S02]  /*1230*/  IMAD.U32 R21, R26, 0x10000, RZ ;  /* 0x000100001a157824 */ /* 0x000fe400078e00ff */
[----:B------:R-:W-:Y:S01]  /*1240*/  FADD.FTZ R8, R8, R11 ;  /* 0x0000000b08087221 */ /* 0x000fe20000010000 */
[----:B------:R-:W-:-:S03]  /*1250*/  FADD.FTZ R15, R15, R24 ;  /* 0x000000180f0f7221 */ /* 0x000fc60000010000 */
[----:B------:R-:W-:Y:S01]  /*1260*/  FMUL.FTZ R9, R8, -1.4426950216293334961 ;  /* 0xbfb8aa3b08097820 */ /* 0x000fe20000410000 */
[----:B------:R-:W-:Y:S01]  /*1270*/  FADD.FTZ R14, R15, R14 ;  /* 0x0000000e0f0e7221 */ /* 0x000fe20000010000 */
[----:B------:R-:W-:Y:S02]  /*1280*/  SHF.L.U32 R15, R18, 0x10, RZ ;  /* 0x00000010120f7819 */ /* 0x000fe400000006ff */
[----:B0-----:R-:W-:Y:S02]  /*1290*/  IABS R17, R12 ;  /* 0x0000000c00117213 */ /* 0x001fe40000000000 */
[----:B------:R-:W0:Y:S01]  /*12a0*/  MUFU.EX2 R9, R9 ;  /* 0x0000000900097308 */ /* 0x000e220000000800 */
[----:B------:R-:W-:Y:S01]  /*12b0*/  FADD.FTZ R15, R10, R15 ;  /* 0x0000000f0a0f7221 */ /* 0x000fe20000010000 */
[----:B------:R-:W-:Y:S02]  /*12c0*/  MOV R13, R17 ;  /* 0x00000011000d7202 */ /* 0x000fe40000000f00 */
[----:B------:R-:W-:Y:S01]  /*12d0*/  SHF.L.U32 R17, R16, 0x10, RZ ;  /* 0x0000001010117819 */ /* 0x000fe200000006ff */
[----:B------:R-:W-:-:S03]  /*12e0*/  IMAD.U32 R16, R25, 0x10000, RZ ;  /* 0x0001000019107824 */ /* 0x000fc600078e00ff */
[----:B------:R-:W1:Y:S01]  /*12f0*/  I2F.RP R11, R13 ;  /* 0x0000000d000b7306 */ /* 0x000e620000209400 */
[----:B------:R-:W-:Y:S01]  /*1300*/  FADD.FTZ R14, R14, R17 ;  /* 0x000000110e0e7221 */ /* 0x000fe20000010000 */
[----:B------:R-:W-:-:S03]  /*1310*/  FADD.FTZ R16, R16, R19 ;  /* 0x0000001310107221 */ /* 0x000fc60000010000 */
[----:B------:R-:W-:Y:S01]  /*1320*/  FMUL.FTZ R14, R14, -1.4426950216293334961 ;  /* 0xbfb8aa3b0e0e7820 */ /* 0x000fe20000410000 */
[----:B0-----:R-:W-:-:S03]  /*1330*/  FADD.FTZ R17, R9, 1 ;  /* 0x3f80000009117421 */ /* 0x001fc60000010000 */
[----:B------:R-:W-:Y:S08]  /*1340*/  MUFU.EX2 R8, R14 ;  /* 0x0000000e00087308 */ /* 0x000ff00000000800 */
[----:B-1----:R-:W0:Y:S08]  /*1350*/  MUFU.RCP R11, R11 ;  /* 0x0000000b000b7308 */ /* 0x002e300000001000 */
[----:B------:R-:W1:Y:S01]  /*1360*/  MUFU.RCP R17, R17 ;  /* 0x0000001100117308 */ /* 0x000e620000001000 */
[----:B0-----:R-:W-:-:S02]  /*1370*/  IADD3 R20, R11, 0xffffffe, RZ ;  /* 0x0ffffffe0b147810 */ /* 0x001fc40007ffe0ff */
[----:B------:R-:W0:Y:S05]  /*1380*/  LDC.64 R10, c[0x0][0x648] ;  /* 0x00019200ff0a7b82 */ /* 0x000e2a0000000a00 */
[----:B------:R-:W2:Y:S01]  /*1390*/  F2I.FTZ.U32.TRUNC.NTZ R9, R20 ;  /* 0x0000001400097305 */ /* 0x000ea2000021f000 */
[----:B-1----:R-:W-:Y:S01]  /*13a0*/  FFMA.FTZ R14, R16, R17, R15 ;  /* 0x00000011100e7223 */ /* 0x002fe2000001000f */
[----:B------:R-:W-:Y:S01]  /*13b0*/  FADD.FTZ R15, R8, 1 ;  /* 0x3f800000080f7421 */ /* 0x000fe20000010000 */
[----:B------:R-:W-:Y:S01]  /*13c0*/  IMAD R8, R5, 0x5, RZ ;  /* 0x0000000505087824 */ /* 0x000fe200078e02ff */
[----:B------:R-:W-:-:S03]  /*13d0*/  F2FP.BF16.F32.PACK_AB R16, RZ, R16 ;  /* 0x00000010ff10723e */ /* 0x000fc600000010ff */
[----:B------:R-:W-:Y:S01]  /*13e0*/  IMAD R7, R7, R8, R6 ;  /* 0x0000000807077224 */ /* 0x000fe200078e0206 */
[----:B------:R-:W-:Y:S01]  /*13f0*/  HFMA2.MMA R8, -RZ, RZ, 0, 0 ;  /* 0x00000000ff087435 */ /* 0x000fe200000001ff */
[----:B------:R-:W1:Y:S01]  /*1400*/  MUFU.TANH R14, R14 ;  /* 0x0000000e000e7308 */ /* 0x000e620000002400 */
[----:B--2---:R-:W-:Y:S02]  /*1410*/  IADD3 R18, RZ, -R9, RZ ;  /* 0x80000009ff127210 */ /* 0x004fe40007ffe0ff */
[----:B------:R-:W-:-:S03]  /*1420*/  IABS R6, R7 ;  /* 0x0000000700067213 */ /* 0x000fc60000000000 */
[----:B------:R-:W-:Y:S02]  /*1430*/  IMAD R19, R18, R13, RZ ;  /* 0x0000000d12137224 */ /* 0x000fe400078e02ff */
[----:B------:R-:W2:Y:S01]  /*1440*/  MUFU.RCP R15, R15 ;  /* 0x0000000f000f7308 */ /* 0x000ea20000001000 */
[----:B0-----:R-:W-:-:S04]  /*1450*/  IMAD.WIDE R10, R27, 0x2, R10 ;  /* 0x000000021b0a7825 */ /* 0x001fc800078e020a */
[----:B------:R-:W-:Y:S01]  /*1460*/  IMAD.HI.U32 R18, R9, R19, R8 ;  /* 0x0000001309127227 */ /* 0x000fe200078e0008 */
[----:B------:R-:W-:-:S03]  /*1470*/  MOV R19, R6 ;  /* 0x0000000600137202 */ /* 0x000fc60000000f00 */
[----:B------:R-:W-:Y:S01]  /*1480*/  FADD.FTZ R6, R17, -RZ ;  /* 0x800000ff11067221 */ /* 0x000fe20000010000 */
[----:B-1----:R-:W-:Y:S01]  /*1490*/  FADD.FTZ R21, -R14, R21 ;  /* 0x000000150e157221 */ /* 0x002fe20000010100 */
[----:B------:R-:W-:Y:S02]  /*14a0*/  IMAD.IADD R9, R7, 0x1, R5 ;  /* 0x0000000107097824 */ /* 0x000fe400078e0205 */
[----:B------:R-:W-:-:S03]  /*14b0*/  IMAD.HI.U32 R8, R18, R19, RZ ;  /* 0x0000001312087227 */ /* 0x000fc600078e00ff */
[----:B------:R-:W-:Y:S02]  /*14c0*/  IABS R22, R9 ;  /* 0x0000000900167213 */ /* 0x000fe40000000000 */
[----:B------:R-:W-:Y:S01]  /*14d0*/  IADD3 R28, -R8, RZ, RZ ;  /* 0x000000ff081c7210 */ /* 0x000fe20007ffe1ff */
[----:B--2---:R-:W-:Y:S01]  /*14e0*/  FFMA.FTZ R21, R21, R15, R14 ;  /* 0x0000000f15157223 */ /* 0x004fe2000001000e */
[----:B------:R-:W-:Y:S01]  /*14f0*/  IADD3 R17, R9, R5, RZ ;  /* 0x0000000509117210 */ /* 0x000fe20007ffe0ff */
[----:B------:R-:W-:-:S03]  /*1500*/  IMAD.HI.U32 R20, R18, R22, RZ ;  /* 0x0000001612147227 */ /* 0x000fc600078e00ff */
[----:B------:R-:W-:Y:S01]  /*1510*/  F2FP.BF16.F32.PACK_AB R6, R6, R21 ;  /* 0x000000150606723e */ /* 0x000fe200000010ff */
[----:B------:R-:W-:Y:S01]  /*1520*/  IMAD R28, R13, R28, R19 ;  /* 0x0000001c0d1c7224 */ /* 0x000fe200078e0213 */
[----:B------:R-:W-:Y:S01]  /*1530*/  IADD3 R21, -R20, RZ, RZ ;  /* 0x000000ff14157210 */ /* 0x000fe20007ffe1ff */
[----:B------:R-:W-:Y:S01]  /*1540*/  IMAD.IADD R19, R17, 0x1, R5 ;  /* 0x0000000111137824 */ /* 0x000fe200078e0205 */
[----:B------:R-:W-:Y:S01]  /*1550*/  IABS R23, R17 ;  /* 0x0000001100177213 */ /* 0x000fe20000000000 */
[----:B------:R0:W-:Y:S01]  /*1560*/  STG.E.U16 desc[UR6][R10.64], R6 ;  /* 0x000000060a007986 */ /* 0x0001e2000c101506 */
[C---:B------:R-:W-:Y:S01]  /*1570*/  ISETP.GT.U32.AND P2, PT, R13.reuse, R28, PT ;  /* 0x0000001c0d00720c */ /* 0x040fe20003f44070 */
[----:B------:R-:W-:Y:S01]  /*1580*/  IMAD R22, R13, R21, R22 ;  /* 0x000000150d167224 */ /* 0x000fe200078e0216 */
[----:B------:R-:W-:Y:S01]  /*1590*/  IABS R24, R19 ;  /* 0x0000001300187213 */ /* 0x000fe20000000000 */
[----:B------:R-:W-:Y:S01]  /*15a0*/  IMAD.HI.U32 R21, R18, R23, RZ ;  /* 0x0000001712157227 */ /* 0x000fe200078e00ff */
[----:B------:R-:W-:-:S02]  /*15b0*/  IADD3 R5, R19, R5, RZ ;  /* 0x0000000513057210 */ /* 0x000fc40007ffe0ff */
[----:B------:R-:W-:Y:S02]  /*15c0*/  ISETP.GT.U32.AND P5, PT, R13, R22, PT ;  /* 0x000000160d00720c */ /* 0x000fe40003fa4070 */
[----:B0-----:R-:W-:Y:S01]  /*15d0*/  IABS R11, R5 ;  /* 0x00000005000b7213 */ /* 0x001fe20000000000 */
[----:B------:R-:W-:-:S04]  /*15e0*/  IMAD.HI.U32 R10, R18, R24, RZ ;  /* 0x00000018120a7227 */ /* 0x000fc800078e00ff */
[----:B------:R-:W-:Y:S01]  /*15f0*/  @!P2 IADD3 R8, R8, 0x1, RZ ;  /* 0x000000010808a810 */ /* 0x000fe20007ffe0ff */
[----:B------:R-:W-:Y:S02]  /*1600*/  @!P2 IMAD.IADD R28, R28, 0x1, -R13 ;  /* 0x000000011c1ca824 */ /* 0x000fe400078e0a0d */
[----:B------:R-:W-:-:S03]  /*1610*/  IMAD.HI.U32 R18, R18, R11, RZ ;  /* 0x0000000b12127227 */ /* 0x000fc600078e00ff */
[----:B------:R-:W-:Y:S02]  /*1620*/  @!P5 IADD3 R20, R20, 0x1, RZ ;  /* 0x000000011414d810 */ /* 0x000fe40007ffe0ff */
[----:B------:R-:W-:Y:S01]  /*1630*/  ISETP.GE.U32.AND P4, PT, R28, R13, PT ;  /* 0x0000000d1c00720c */ /* 0x000fe20003f86070 */
[----:B------:R-:W-:Y:S01]  /*1640*/  @!P5 IMAD.IADD R22, R22, 0x1, -R13 ;  /* 0x000000011616d824 */ /* 0x000fe200078e0a0d */
[----:B------:R-:W-:-:S04]  /*1650*/  IADD3 R28, -R21, RZ, RZ ;  /* 0x000000ff151c7210 */ /* 0x000fc80007ffe1ff */
[----:B------:R-:W-:Y:S01]  /*1660*/  ISETP.GE.U32.AND P6, PT, R22, R13, PT ;  /* 0x0000000d1600720c */ /* 0x000fe20003fc6070 */
[C---:B------:R-:W-:Y:S01]  /*1670*/  IMAD R28, R13.reuse, R28, R23 ;  /* 0x0000001c0d1c7224 */ /* 0x040fe200078e0217 */
[----:B------:R-:W-:Y:S02]  /*1680*/  IADD3 R23, -R10, RZ, RZ ;  /* 0x000000ff0a177210 */ /* 0x000fe40007ffe1ff */
[----:B------:R-:W-:Y:S02]  /*1690*/  IADD3 R22, -R18, RZ, RZ ;  /* 0x000000ff12167210 */ /* 0x000fe40007ffe1ff */
[C---:B------:R-:W-:Y:S01]  /*16a0*/  ISETP.GT.U32.AND P0, PT, R13.reuse, R28, PT ;  /* 0x0000001c0d00720c */ /* 0x040fe20003f04070 */
[C---:B------:R-:W-:Y:S01]  /*16b0*/  IMAD R24, R13.reuse, R23, R24 ;  /* 0x000000170d187224 */ /* 0x040fe200078e0218 */
[----:B------:R-:W-:Y:S01]  /*16c0*/  @P4 IADD3 R8, R8, 0x1, RZ ;  /* 0x0000000108084810 */ /* 0x000fe20007ffe0ff */
[----:B------:R-:W-:Y:S01]  /*16d0*/  IMAD R22, R13, R22, R11 ;  /* 0x000000160d167224 */ /* 0x000fe200078e020b */
[----:B------:R-:W-:-:S02]  /*16e0*/  LOP3.LUT R11, R7, R12, RZ, 0x3c, !PT ;  /* 0x0000000c070b7212 */ /* 0x000fc400078e3cff */
[C---:B------:R-:W-:Y:S02]  /*16f0*/  ISETP.GT.U32.AND P1, PT, R13.reuse, R24, PT ;  /* 0x000000180d00720c */ /* 0x040fe40003f24070 */
[----:B------:R-:W-:Y:S02]  /*1700*/  ISETP.GT.U32.AND P3, PT, R13, R22, PT ;  /* 0x000000160d00720c */ /* 0x000fe40003f64070 */
[----:B------:R-:W-:Y:S02]  /*1710*/  ISETP.GE.AND P2, PT, R11, RZ, PT ;  /* 0x000000ff0b00720c */ /* 0x000fe40003f46270 */
[----:B------:R-:W-:Y:S01]  /*1720*/  LOP3.LUT R11, R9, R12, RZ, 0x3c, !PT ;  /* 0x0000000c090b7212 */ /* 0x000fe200078e3cff */
[----:B------:R-:W-:Y:S01]  /*1730*/  @!P0 IMAD.IADD R28, R28, 0x1, -R13 ;  /* 0x000000011c1c8824 */ /* 0x000fe200078e0a0d */
[----:B------:R-:W-:Y:S02]  /*1740*/  @P6 IADD3 R20, R20, 0x1, RZ ;  /* 0x0000000114146810 */ /* 0x000fe40007ffe0ff */
[----:B------:R-:W-:-:S02]  /*1750*/  @!P0 IADD3 R21, R21, 0x1, RZ ;  /* 0x0000000115158810 */ /* 0x000fc40007ffe0ff */
[-C--:B------:R-:W-:Y:S01]  /*1760*/  ISETP.GE.U32.AND P4, PT, R28, R13.reuse, PT ;  /* 0x0000000d1c00720c */ /* 0x080fe20003f86070 */
[--C-:B------:R-:W-:Y:S01]  /*1770*/  @!P1 IMAD.IADD R24, R24, 0x1, -R13.reuse ;  /* 0x0000000118189824 */ /* 0x100fe200078e0a0d */
[----:B------:R-:W-:Y:S01]  /*1780*/  ISETP.GE.AND P5, PT, R11, RZ, PT ;  /* 0x000000ff0b00720c */ /* 0x000fe20003fa6270 */
[----:B------:R-:W-:Y:S01]  /*1790*/  @!P3 IMAD.IADD R22, R22, 0x1, -R13 ;  /* 0x000000011616b824 */ /* 0x000fe200078e0a0d */
[-C--:B------:R-:W-:Y:S01]  /*17a0*/  LOP3.LUT R11, R17, R12.reuse, RZ, 0x3c, !PT ;  /* 0x0000000c110b7212 */ /* 0x080fe200078e3cff */
[----:B------:R-:W-:Y:S01]  /*17b0*/  @!P1 VIADD R10, R10, 0x1 ;  /* 0x000000010a0a9836 */ /* 0x000fe20000000000 */
[----:B------:R-:W-:Y:S02]  /*17c0*/  ISETP.GE.U32.AND P6, PT, R24, R13, PT ;  /* 0x0000000d1800720c */ /* 0x000fe40003fc6070 */
[----:B------:R-:W-:Y:S02]  /*17d0*/  LOP3.LUT R23, R19, R12, RZ, 0x3c, !PT ;  /* 0x0000000c13177212 */ /* 0x000fe400078e3cff */
[----:B------:R-:W-:-:S02]  /*17e0*/  @!P2 IADD3 R8, -R8, RZ, RZ ;  /* 0x000000ff0808a210 */ /* 0x000fc40007ffe1ff */
[----:B------:R-:W-:Y:S02]  /*17f0*/  ISETP.GE.AND P2, PT, R11, RZ, PT ;  /* 0x000000ff0b00720c */ /* 0x000fe40003f46270 */
[----:B------:R-:W-:Y:S01]  /*1800*/  @P4 IADD3 R21, R21, 0x1, RZ ;  /* 0x0000000115154810 */ /* 0x000fe20007ffe0ff */
[----:B------:R-:W-:Y:S01]  /*1810*/  @!P5 IMAD.MOV R20, RZ, RZ, -R20 ;  /* 0x000000ffff14d224 */ /* 0x000fe200078e0a14 */
[----:B------:R-:W-:Y:S02]  /*1820*/  ISETP.GE.U32.AND P4, PT, R22, R13, PT ;  /* 0x0000000d1600720c */ /* 0x000fe40003f86070 */
[----:B------:R-:W-:Y:S02]  /*1830*/  LOP3.LUT R11, R5, R12, RZ, 0x3c, !PT ;  /* 0x0000000c050b7212 */ /* 0x000fe400078e3cff */
[----:B------:R-:W-:Y:S02]  /*1840*/  ISETP.GE.AND P0, PT, R23, RZ, PT ;  /* 0x000000ff1700720c */ /* 0x000fe40003f06270 */
[----:B------:R-:W-:-:S02]  /*1850*/  @P6 IADD3 R10, R10, 0x1, RZ ;  /* 0x000000010a0a6810 */ /* 0x000fc40007ffe0ff */
[----:B------:R-:W-:Y:S02]  /*1860*/  @!P3 IADD3 R18, R18, 0x1, RZ ;  /* 0x000000011212b810 */ /* 0x000fe40007ffe0ff */
[----:B------:R-:W-:Y:S02]  /*1870*/  ISETP.NE.AND P1, PT, R12, RZ, PT ;  /* 0x000000ff0c00720c */ /* 0x000fe40003f25270 */
[----:B------:R-:W-:Y:S01]  /*1880*/  LOP3.LUT R13, RZ, R12, RZ, 0x33, !PT ;  /* 0x0000000cff0d7212 */ /* 0x000fe200078e33ff */
[----:B------:R-:W-:Y:S01]  /*1890*/  @P4 VIADD R18, R18, 0x1 ;  /* 0x0000000112124836 */ /* 0x000fe20000000000 */
[----:B------:R-:W-:Y:S02]  /*18a0*/  ISETP.GE.AND P6, PT, R11, RZ, PT ;  /* 0x000000ff0b00720c */ /* 0x000fe40003fc6270 */
[----:B------:R-:W-:Y:S02]  /*18b0*/  SEL R11, R13, R8, !P1 ;  /* 0x000000080d0b7207 */ /* 0x000fe40004800000 */
[----:B------:R-:W-:-:S02]  /*18c0*/  MOV R8, R10 ;  /* 0x0000000a00087202 */ /* 0x000fc40000000f00 */
[----:B------:R-:W-:Y:S02]  /*18d0*/  SEL R10, R13, R20, !P1 ;  /* 0x000000140d0a7207 */ /* 0x000fe40004800000 */
[----:B------:R-:W-:Y:S02]  /*18e0*/  IADD3 R20, -R11, RZ, RZ ;  /* 0x000000ff0b147210 */ /* 0x000fe40007ffe1ff */
[----:B------:R-:W-:Y:S01]  /*18f0*/  @!P2 IADD3 R21, -R21, RZ, RZ ;  /* 0x000000ff1515a210 */ /* 0x000fe20007ffe1ff */
[----:B------:R-:W-:Y:S01]  /*1900*/  IMAD.MOV R23, RZ, RZ, -R10 ;  /* 0x000000ffff177224 */ /* 0x000fe200078e0a0a */
[----:B------:R-:W-:Y:S01]  /*1910*/  MOV R22, R18 ;  /* 0x0000001200167202 */ /* 0x000fe20000000f00 */
[----:B------:R-:W-:Y:S01]  /*1920*/  IMAD R20, R12, R20, R7 ;  /* 0x000000140c147224 */ /* 0x000fe200078e0207 */
[----:B------:R-:W-:Y:S02]  /*1930*/  @!P0 IADD3 R8, -R8, RZ, RZ ;  /* 0x000000ff08088210 */ /* 0x000fe40007ffe1ff */
[C---:B------:R-:W-:Y:S01]  /*1940*/  SEL R18, R13.reuse, R21, !P1 ;  /* 0x000000150d127207 */ /* 0x040fe20004800000 */
[----:B------:R-:W-:Y:S01]  /*1950*/  IMAD R21, R12, R23, R9 ;  /* 0x000000170c157224 */ /* 0x000fe200078e0209 */
[----:B------:R-:W-:Y:S01]  /*1960*/  @!P6 IADD3 R22, -R22, RZ, RZ ;  /* 0x000000ff1616e210 */ /* 0x000fe20007ffe1ff */
[----:B------:R-:W-:Y:S01]  /*1970*/  IMAD R20, R20, UR19, RZ ;  /* 0x0000001314147c24 */ /* 0x000fe2000f8e02ff */
[C---:B------:R-:W-:Y:S01]  /*1980*/  SEL R7, R13.reuse, R8, !P1 ;  /* 0x000000080d077207 */ /* 0x040fe20004800000 */
[----:B------:R-:W-:Y:S01]  /*1990*/  IMAD.MOV R8, RZ, RZ, -R18 ;  /* 0x000000ffff087224 */ /* 0x000fe200078e0a12 */
[----:B------:R-:W-:Y:S01]  /*19a0*/  SEL R13, R13, R22, !P1 ;  /* 0x000000160d0d7207 */ /* 0x000fe20004800000 */
[----:B------:R-:W-:Y:S01]  /*19b0*/  IMAD R21, R21, UR19, RZ ;  /* 0x0000001315157c24 */ /* 0x000fe2000f8e02ff */
[----:B------:R-:W-:Y:S01]  /*19c0*/  IADD3 R9, -R7, RZ, RZ ;  /* 0x000000ff07097210 */ /* 0x000fe20007ffe1ff */
[----:B------:R-:W-:Y:S01]  /*19d0*/  IMAD R17, R12, R8, R17 ;  /* 0x000000080c117224 */ /* 0x000fe200078e0211 */
[----:B------:R-:W-:-:S03]  /*19e0*/  IADD3 R22, -R13, RZ, RZ ;  /* 0x000000ff0d167210 */ /* 0x000fc60007ffe1ff */
[C---:B------:R-:W-:Y:S02]  /*19f0*/  IMAD R19, R12.reuse, R9, R19 ;  /* 0x000000090c137224 */ /* 0x040fe400078e0213 */
[----:B------:R-:W0:Y:S01]  /*1a00*/  LDC.64 R8, c[0x0][0x720] ;  /* 0x0001c800ff087b82 */ /* 0x000e220000000a00 */
[----:B------:R-:W-:Y:S02]  /*1a10*/  IMAD R12, R12, R22, R5 ;  /* 0x000000160c0c7224 */ /* 0x000fe400078e0205 */
[----:B------:R-:W-:Y:S02]  /*1a20*/  IMAD R5, R17, UR19, RZ ;  /* 0x0000001311057c24 */ /* 0x000fe4000f8e02ff */
[----:B------:R-:W-:Y:S02]  /*1a30*/  IMAD R17, R11, UR20, R20 ;  /* 0x000000140b117c24 */ /* 0x000fe4000f8e0214 */
[----:B------:R-:W-:Y:S02]  /*1a40*/  IMAD R11, R10, UR20, R21 ;  /* 0x000000140a0b7c24 */ /* 0x000fe4000f8e0215 */
[----:B------:R-:W-:Y:S01]  /*1a50*/  FADD.FTZ R21, R15, -RZ ;  /* 0x800000ff0f157221 */ /* 0x000fe20000010000 */
[----:B------:R-:W-:Y:S01]  /*1a60*/  IMAD R15, R18, UR20, R5 ;  /* 0x00000014120f7c24 */ /* 0x000fe2000f8e0205 */
[----:B------:R-:W-:Y:S01]  /*1a70*/  PRMT R18, R6, 0x7632, R18 ;  /* 0x0000763206127816 */ /* 0x000fe20000000012 */
[----:B------:R-:W1:Y:S01]  /*1a80*/  LDC R5, c[0x0][0xc] ;  /* 0x00000300ff057b82 */ /* 0x000e620000000800 */
[----:B------:R-:W-:Y:S01]  /*1a90*/  IMAD R10, R19, UR19, RZ ;  /* 0x00000013130a7c24 */ /* 0x000fe2000f8e02ff */
[----:B------:R-:W-:Y:S01]  /*1aa0*/  F2FP.BF16.F32.PACK_AB R14, R14, R21 ;  /* 0x000000150e0e723e */ /* 0x000fe200000010ff */
[----:B------:R-:W-:-:S02]  /*1ab0*/  IMAD R12, R12, UR19, RZ ;  /* 0x000000130c0c7c24 */ /* 0x000fc4000f8e02ff */
[----:B------:R-:W-:Y:S01]  /*1ac0*/  IMAD R19, R7, UR20, R10 ;  /* 0x0000001407137c24 */ /* 0x000fe2000f8e020a */
[C---:B------:R-:W-:Y:S01]  /*1ad0*/  PRMT R20, R14.reuse, 0x7610, R20 ;  /* 0x000076100e147816 */ /* 0x040fe20000000014 */
[----:B------:R-:W-:Y:S01]  /*1ae0*/  IMAD R21, R13, UR20, R12 ;  /* 0x000000140d157c24 */ /* 0x000fe2000f8e020c */
[----:B------:R-:W-:Y:S01]  /*1af0*/  PRMT R22, R14, 0x7632, R22 ;  /* 0x000076320e167816 */ /* 0x000fe20000000016 */
[----:B0-----:R-:W-:-:S04]  /*1b00*/  IMAD.WIDE R6, R17, 0x2, R8 ;  /* 0x0000000211067825 */ /* 0x001fc800078e0208 */
[--C-:B------:R-:W-:Y:S01]  /*1b10*/  IMAD.WIDE R10, R11, 0x2, R8.reuse ;  /* 0x000000020b0a7825 */ /* 0x100fe200078e0208 */
[----:B------:R0:W-:Y:S03]  /*1b20*/  STG.E.U16 desc[UR6][R6.64], R18 ;  /* 0x0000001206007986 */ /* 0x0001e6000c101506 */
[--C-:B------:R-:W-:Y:S01]  /*1b30*/  IMAD.WIDE R12, R15, 0x2, R8.reuse ;  /* 0x000000020f0c7825 */ /* 0x100fe200078e0208 */
[----:B------:R0:W-:Y:S03]  /*1b40*/  STG.E.U16 desc[UR6][R10.64], R20 ;  /* 0x000000140a007986 */ /* 0x0001e6000c101506 */
[--C-:B------:R-:W-:Y:S01]  /*1b50*/  IMAD.WIDE R14, R19, 0x2, R8.reuse ;  /* 0x00000002130e7825 */ /* 0x100fe200078e0208 */
[----:B------:R0:W-:Y:S03]  /*1b60*/  STG.E.U16 desc[UR6][R12.64], R22 ;  /* 0x000000160c007986 */ /* 0x0001e6000c101506 */
[----:B------:R-:W-:Y:S01]  /*1b70*/  IMAD.WIDE R8, R21, 0x2, R8 ;  /* 0x0000000215087825 */ /* 0x000fe200078e0208 */
[----:B------:R0:W-:Y:S03]  /*1b80*/  STG.E.U16 desc[UR6][R14.64], R26 ;  /* 0x0000001a0e007986 */ /* 0x0001e6000c101506 */
[----:B-1----:R-:W-:Y:S01]  /*1b90*/  IMAD R2, R5, UR4, R2 ;  /* 0x0000000405027c24 */ /* 0x002fe2000f8e0202 */
[----:B------:R0:W-:Y:S04]  /*1ba0*/  STG.E.U16 desc[UR6][R8.64], R16 ;  /* 0x0000001008007986 */ /* 0x0001e8000c101506 */
[----:B------:R-:W-:-:S13]  /*1bb0*/  ISETP.GE.AND P0, PT, R2, UR21, PT ;  /* 0x0000001502007c0c */ /* 0x000fda000bf06270 */
[----:B0-----:R-:W-:Y:S05]  /*1bc0*/  @!P0 BRA `(.L_x_302) ;  /* 0xffffffe400988947 */ /* 0x001fea000383ffff */
[----:B------:R-:W-:Y:S05]  /*1bd0*/  BSYNC B0 ;  /* 0x0000000000007941 */ /* 0x000fea0003800000 */
.L_x_299:
[----:B------:R-:W-:Y:S05]  /*1be0*/  EXIT ;  /* 0x000000000000794d */ /* 0x000fea0003800000 */
.L_x_303:
        /* <DEDUP_REMOVED lines=9> */
.L_x_1274:


//--------------------- .text._ZN2at6native38_GLOBAL__N__9a469cfd_6_RNN_cu_eca79a6d6kernel16gru_cell_forwardIN3c108BFloat16EfiLi1EEEvNS_4cuda6detail10TensorInfoIT_T1_EESB_SB_SB_SB_SB_SB_SA_SA_ --------------------------
	.section	.text._ZN2at6native38_GLOBAL__N__9a469cfd_6_RNN_cu_eca79a6d6kernel16gru_cell_forwardIN3c108BFloat16EfiLi1EEEvNS_4cuda6detail10TensorInfoIT_T1_EESB_SB_SB_SB_SB_SB_SA_SA_,"ax",@progbits
	.align	128
.text._ZN2at6native38_GLOBAL__N__9a469cfd_6_RNN_cu_eca79a6d6kernel16gru_cell_forwardIN3c108BFloat16EfiLi1EEEvNS_4cuda6detail10TensorInfoIT_T1_EESB_SB_SB_SB_SB_SB_SA_SA_:
        .type           _ZN2at6native38_GLOBAL__N__9a469cfd_6_RNN_cu_eca79a6d6kernel16gru_cell_forwardIN3c108BFloat16EfiLi1EEEvNS_4cuda6detail10TensorInfoIT_T1_EESB_SB_SB_SB_SB_SB_SA_SA_,@function
        .size           _ZN2at6native38_GLOBAL__N__9a469cfd_6_RNN_cu_eca79a6d6kernel16gru_cell_forwardIN3c108BFloat16EfiLi1EEEvNS_4cuda6detail10TensorInfoIT_T1_EESB_SB_SB_SB_SB_SB_SA_SA_,(.L_x_1275 - _ZN2at6native38_GLOBAL__N__9a469cfd_6_RNN_cu_eca79a6d6kernel16gru_cell_forwardIN3c108BFloat16EfiLi1EEEvNS_4cuda6detail10TensorInfoIT_T1_EESB_SB_SB_SB_SB_SB_SA_SA_)
        .other          _ZN2at6native38_GLOBAL__N__9a469cfd_6_RNN_cu_eca79a6d6kernel16gru_cell_forwardIN3c108BFloat16EfiLi1EEEvNS_4cuda6detail10TensorInfoIT_T1_EESB_SB_SB_SB_SB_SB_SA_SA_,@"STO_CUDA_ENTRY STV_DEFAULT"
_ZN2at6native38_GLOBAL__N__9a469cfd_6_RNN_cu_eca79a6d6kernel16gru_cell_forwardIN3c108BFloat16EfiLi1EEEvNS_4cuda6detail10TensorInfoIT_T1_EESB_SB_SB_SB_SB_SB_SA_SA_:
        /* <DEDUP_REMOVED lines=23> */
[----:B0-----:R-:W-:Y:S01]  /*0170*/  IADD3 R4, R6, 0xffffffe, RZ ;  /* 0x0ffffffe06047810 */ /* 0x001fe20007ffe0ff */
[----:B------:R-:W-:Y:S01]  /*0180*/  IMAD R6, R7, UR5, RZ ;  /* 0x0000000507067c24 */ /* 0x000fe2000f8e02ff */
[----:B------:R-:W-:-:S04]  /*0190*/  ULDC UR5, c[0x0][0x6b4] ;  /* 0x0001ad0000057ab9 */ /* 0x000fc80000000800 */
[----:B------:R0:W1:Y:S02]  /*01a0*/  F2I.FTZ.U32.TRUNC.NTZ R5, R4 ;  /* 0x0000000400057305 */ /* 0x000064000021f000 */
[----:B0-----:R-:W-:Y:S01]  /*01b0*/  HFMA2.MMA R4, -RZ, RZ, 0, 0 ;  /* 0x00000000ff047435 */ /* 0x001fe200000001ff */
[----:B-1----:R-:W-:-:S05]  /*01c0*/  IADD3 R3, RZ, -R5, RZ ;  /* 0x80000005ff037210 */ /* 0x002fca0007ffe0ff */
[----:B------:R-:W-:-:S04]  /*01d0*/  IMAD R3, R3, R0, RZ ;  /* 0x0000000003037224 */ /* 0x000fc800078e02ff */
[----:B------:R-:W-:Y:S01]  /*01e0*/  IMAD.HI.U32 R3, R5, R3, R4 ;  /* 0x0000000305037227 */ /* 0x000fe200078e0004 */
[CC--:B------:R-:W-:Y:S02]  /*01f0*/  LEA R4, R7.reuse, R7.reuse, 0x1 ;  /* 0x0000000707047211 */ /* 0x0c0fe400078e08ff */
[----:B------:R-:W-:-:S07]  /*0200*/  LEA R5, R7, R7, 0x2 ;  /* 0x0000000707057211 */ /* 0x000fce00078e10ff */
.L_x_307:
[----:B-1----:R-:W0:Y:S01]  /*0210*/  LDC R17, c[0x0][0x7f8] ;  /* 0x0001fe00ff117b82 */ /* 0x002e220000000800 */
[----:B------:R-:W-:Y:S01]  /*0220*/  IABS R8, R2 ;  /* 0x0000000200087213 */ /* 0x000fe20000000000 */
[----:B------:R-:W-:-:S04]  /*0230*/  IMAD R25, R2, UR10, RZ ;  /* 0x0000000a02197c24 */ /* 0x000fc8000f8e02ff */
[----:B------:R-:W-:Y:S02]  /*0240*/  IMAD.HI.U32 R7, R3, R8, RZ ;  /* 0x0000000803077227 */ /* 0x000fe400078e00ff */
[----:B------:R-:W1:Y:S03]  /*0250*/  LDC.64 R14, c[0x0][0x210] ;  /* 0x00008400ff0e7b82 */ /* 0x000e660000000a00 */
[----:B------:R-:W-:-:S05]  /*0260*/  IADD3 R9, -R7, RZ, RZ ;  /* 0x000000ff07097210 */ /* 0x000fca0007ffe1ff */
[----:B------:R-:W2:Y:S01]  /*0270*/  LDC.64 R20, c[0x0][0x2e8] ;  /* 0x0000ba00ff147b82 */ /* 0x000ea20000000a00 */
[----:B0-----:R-:W-:-:S07]  /*0280*/  IABS R10, R17 ;  /* 0x00000011000a7213 */ /* 0x001fce0000000000 */
[----:B------:R-:W0:Y:S01]  /*0290*/  LDC.64 R12, c[0x0][0x570] ;  /* 0x00015c00ff0c7b82 */ /* 0x000e220000000a00 */
[----:B------:R-:W-:Y:S02]  /*02a0*/  IMAD R23, R17, UR8, RZ ;  /* 0x0000000811177c24 */ /* 0x000fe4000f8e02ff */
[----:B------:R-:W-:Y:S01]  /*02b0*/  IMAD R9, R10, R9, R8 ;  /* 0x000000090a097224 */ /* 0x000fe200078e0208 */
[----:B------:R-:W-:-:S04]  /*02c0*/  LOP3.LUT R8, R2, R17, RZ, 0x3c, !PT ;  /* 0x0000001102087212 */ /* 0x000fc800078e3cff */
[----:B------:R-:W-:Y:S02]  /*02d0*/  ISETP.GT.U32.AND P2, PT, R0, R9, PT ;  /* 0x000000090000720c */ /* 0x000fe40003f44070 */
[----:B------:R-:W-:-:S11]  /*02e0*/  ISETP.GE.AND P1, PT, R8, RZ, PT ;  /* 0x000000ff0800720c */ /* 0x000fd60003f26270 */
[----:B------:R-:W-:Y:S02]  /*02f0*/  @!P2 IADD3 R9, R9, -R10, RZ ;  /* 0x8000000a0909a210 */ /* 0x000fe40007ffe0ff */
[----:B------:R-:W-:Y:S02]  /*0300*/  @!P2 IADD3 R7, R7, 0x1, RZ ;  /* 0x000000010707a810 */ /* 0x000fe40007ffe0ff */
[----:B------:R-:W-:Y:S02]  /*0310*/  ISETP.GE.U32.AND P0, PT, R9, R0, PT ;  /* 0x000000000900720c */ /* 0x000fe40003f06070 */
[----:B------:R-:W-:-:S11]  /*0320*/  ISETP.NE.AND P2, PT, R17, RZ, PT ;  /* 0x000000ff1100720c */ /* 0x000fd60003f45270 */
[----:B------:R-:W-:-:S04]  /*0330*/  @P0 IADD3 R7, R7, 0x1, RZ ;  /* 0x0000000107070810 */ /* 0x000fc80007ffe0ff */
[----:B------:R-:W-:Y:S02]  /*0340*/  @!P1 IADD3 R7, -R7, RZ, RZ ;  /* 0x000000ff07079210 */ /* 0x000fe40007ffe1ff */
[----:B------:R-:W-:-:S04]  /*0350*/  @!P2 LOP3.LUT R7, RZ, R17, RZ, 0x33, !PT ;  /* 0x00000011ff07a212 */ /* 0x000fc800078e33ff */
[----:B------:R-:W-:-:S05]  /*0360*/  IADD3 R8, -R7, RZ, RZ ;  /* 0x000000ff07087210 */ /* 0x000fca0007ffe1ff */
[----:B------:R-:W-:-:S04]  /*0370*/  IMAD R8, R17, R8, R2 ;  /* 0x0000000811087224 */ /* 0x000fc800078e0202 */
[----:B------:R-:W-:-:S04]  /*0380*/  IMAD R9, R4, R7, R8 ;  /* 0x0000000704097224 */ /* 0x000fc800078e0208 */
[C---:B------:R-:W-:Y:S02]  /*0390*/  IMAD R11, R9.reuse, UR8, RZ ;  /* 0x00000008090b7c24 */ /* 0x040fe4000f8e02ff */
[----:B------:R-:W-:Y:S02]  /*03a0*/  IMAD R9, R9, UR9, RZ ;  /* 0x0000000909097c24 */ /* 0x000fe4000f8e02ff */
[----:B-1----:R-:W-:-:S04]  /*03b0*/  IMAD.WIDE R14, R11, 0x2, R14 ;  /* 0x000000020b0e7825 */ /* 0x002fc800078e020e */
[----:B--2---:R-:W-:Y:S02]  /*03c0*/  IMAD.WIDE R20, R9, 0x2, R20 ;  /* 0x0000000209147825 */ /* 0x004fe400078e0214 */
[----:B------:R1:W5:Y:S02]  /*03d0*/  LDG.E.U16 R9, desc[UR6][R14.64] ;  /* 0x000000060e097981 */ /* 0x000364000c1e1500 */
[----:B------:R-:W-:Y:S02]  /*03e0*/  IMAD R11, R17, UR9, RZ ;  /* 0x00000009110b7c24 */ /* 0x000fe4000f8e02ff */
[----:B------:R-:W-:Y:S01]  /*03f0*/  IMAD.WIDE R28, R23, 0x2, R14 ;  /* 0x00000002171c7825 */ /* 0x000fe200078e020e */
[----:B------:R2:W5:Y:S03]  /*0400*/  LDG.E.U16 R24, desc[UR6][R20.64] ;  /* 0x0000000614187981 */ /* 0x000566000c1e1500 */
[----:B------:R-:W-:Y:S01]  /*0410*/  IMAD.WIDE R18, R11, 0x2, R20 ;  /* 0x000000020b127825 */ /* 0x000fe200078e0214 */
[----:B------:R2:W5:Y:S03]  /*0420*/  LDG.E.U16 R10, desc[UR6][R28.64] ;  /* 0x000000061c0a7981 */ /* 0x000566000c1e1500 */
[----:B------:R-:W-:-:S04]  /*0430*/  IMAD.WIDE R22, R23, 0x2, R28 ;  /* 0x0000000217167825 */ /* 0x000fc800078e021c */
[----:B-1----:R-:W-:Y:S02]  /*0440*/  IMAD.WIDE R14, R11, 0x2, R18 ;  /* 0x000000020b0e7825 */ /* 0x002fe400078e0212 */
[----:B------:R2:W5:Y:S02]  /*0450*/  LDG.E.U16 R11, desc[UR6][R22.64] ;  /* 0x00000006160b7981 */ /* 0x000564000c1e1500 */
[----:B0-----:R-:W-:Y:S02]  /*0460*/  IMAD.WIDE R12, R25, 0x2, R12 ;  /* 0x00000002190c7825 */ /* 0x001fe400078e020c */
[----:B------:R2:W5:Y:S04]  /*0470*/  LDG.E.U16 R25, desc[UR6][R18.64] ;  /* 0x0000000612197981 */ /* 0x000568000c1e1500 */
[----:B------:R2:W5:Y:S04]  /*0480*/  LDG.E.U16 R26, desc[UR6][R14.64] ;  /* 0x000000060e1a7981 */ /* 0x000568000c1e1500 */
[----:B------:R2:W5:Y:S01]  /*0490*/  LDG.E.U16 R27, desc[UR6][R12.64] ;  /* 0x000000060c1b7981 */ /* 0x000562000c1e1500 */
[----:B------:R-:W-:-:S04]  /*04a0*/  ISETP.NE.U32.AND P0, PT, RZ, UR12, PT ;  /* 0x0000000cff007c0c */ /* 0x000fc8000bf05070 */
[----:B------:R-:W-:-:S13]  /*04b0*/  ISETP.NE.AND.EX P0, PT, RZ, UR13, PT, P0 ;  /* 0x0000000dff007c0c */ /* 0x000fda000bf05300 */
[----:B--2---:R-:W-:Y:S05]  /*04c0*/  @!P0 BRA `(.L_x_305) ;  /* 0x00000000004c8947 */ /* 0x004fea0003800000 */
[----:B------:R-:W0:Y:S01]  /*04d0*/  LDC.64 R20, c[0x0][0x3c0] ;  /* 0x0000f000ff147b82 */ /* 0x000e220000000a00 */
[C---:B------:R-:W-:Y:S02]  /*04e0*/  IMAD R15, R8.reuse, UR11, RZ ;  /* 0x0000000b080f7c24 */ /* 0x040fe4000f8e02ff */
[----:B------:R-:W-:Y:S02]  /*04f0*/  IMAD R23, R8, UR14, RZ ;  /* 0x0000000e08177c24 */ /* 0x000fe4000f8e02ff */
[----:B------:R-:W-:-:S03]  /*0500*/  IMAD R19, R17, UR11, RZ ;  /* 0x0000000b11137c24 */ /* 0x000fc6000f8e02ff */
[----:B------:R-:W1:Y:S01]  /*0510*/  LDC.64 R12, c[0x0][0x498] ;  /* 0x00012600ff0c7b82 */ /* 0x000e620000000a00 */
[----:B0-----:R-:W-:-:S04]  /*0520*/  IMAD.WIDE R20, R15, 0x2, R20 ;  /* 0x000000020f147825 */ /* 0x001fc800078e0214 */
[----:B------:R-:W-:Y:S02]  /*0530*/  IMAD.WIDE R14, R19, 0x2, R20 ;  /* 0x00000002130e7825 */ /* 0x000fe400078e0214 */
[----:B------:R0:W5:Y:S02]  /*0540*/  LDG.E.U16 R20, desc[UR6][R20.64] ;  /* 0x0000000614147981 */ /* 0x000164000c1e1500 */
[----:B-1----:R-:W-:-:S04]  /*0550*/  IMAD.WIDE R12, R23, 0x2, R12 ;  /* 0x00000002170c7825 */ /* 0x002fc800078e020c */
[----:B------:R-:W-:-:S04]  /*0560*/  IMAD R23, R17, UR14, RZ ;  /* 0x0000000e11177c24 */ /* 0x000fc8000f8e02ff */
        /* <DEDUP_REMOVED lines=9> */
.L_x_305:
[----:B------:R-:W-:Y:S02]  /*0600*/  PRMT R20, RZ, 0x7610, R20 ;  /* 0x00007610ff147816 */ /* 0x000fe40000000014 */
[----:B------:R-:W-:Y:S02]  /*0610*/  PRMT R14, RZ, 0x7610, R14 ;  /* 0x00007610ff0e7816 */ /* 0x000fe4000000000e */
[----:B------:R-:W-:Y:S02]  /*0620*/  PRMT R18, RZ, 0x7610, R18 ;  /* 0x00007610ff127816 */ /* 0x000fe40000000012 */
[----:B------:R-:W-:Y:S02]  /*0630*/  PRMT R12, RZ, 0x7610, R12 ;  /* 0x00007610ff0c7816 */ /* 0x000fe4000000000c */
[----:B------:R-:W-:Y:S02]  /*0640*/  PRMT R16, RZ, 0x7610, R16 ;  /* 0x00007610ff107816 */ /* 0x000fe40000000010 */
[----:B------:R-:W-:-:S07]  /*0650*/  PRMT R22, RZ, 0x7610, R22 ;  /* 0x00007610ff167816 */ /* 0x000fce0000000016 */
.L_x_306:
[----:B-----5:R-:W-:Y:S01]  /*0660*/  SHF.L.U32 R9, R9, 0x10, RZ ;  /* 0x0000001009097819 */ /* 0x020fe200000006ff */
[----:B------:R-:W-:Y:S01]  /*0670*/  IMAD R7, R7, R5, R8 ;  /* 0x0000000507077224 */ /* 0x000fe200078e0208 */
[----:B------:R-:W-:Y:S02]  /*0680*/  SHF.L.U32 R24, R24, 0x10, RZ ;  /* 0x0000001018187819 */ /* 0x000fe400000006ff */
[----:B------:R-:W-:Y:S01]  /*0690*/  SHF.L.U32 R20, R20, 0x10, RZ ;  /* 0x0000001014147819 */ /* 0x000fe200000006ff */
[----:B------:R-:W-:Y:S01]  /*06a0*/  IMAD R7, R7, UR15, RZ ;  /* 0x0000000f07077c24 */ /* 0x000fe2000f8e02ff */
[----:B------:R-:W-:Y:S01]  /*06b0*/  SHF.L.U32 R12, R12, 0x10, RZ ;  /* 0x000000100c0c7819 */ /* 0x000fe200000006ff */
[----:B------:R-:W-:Y:S01]  /*06c0*/  FADD.FTZ R9, R9, R24 ;  /* 0x0000001809097221 */ /* 0x000fe20000010000 */
[----:B------:R-:W-:Y:S02]  /*06d0*/  SHF.L.U32 R10, R10, 0x10, RZ ;  /* 0x000000100a0a7819 */ /* 0x000fe400000006ff */
[----:B------:R-:W-:Y:S01]  /*06e0*/  SHF.L.U32 R25, R25, 0x10, RZ ;  /* 0x0000001019197819 */ /* 0x000fe200000006ff */
[----:B------:R-:W-:Y:S01]  /*06f0*/  FADD.FTZ R9, R9, R20 ;  /* 0x0000001409097221 */ /* 0x000fe20000010000 */
[----:B0-----:R-:W-:-:S02]  /*0700*/  SHF.L.U32 R13, R14, 0x10, RZ ;  /* 0x000000100e0d7819 */ /* 0x001fc400000006ff */
[----:B------:R-:W-:Y:S01]  /*0710*/  SHF.L.U32 R17, R16, 0x10, RZ ;  /* 0x0000001010117819 */ /* 0x000fe200000006ff */
[----:B------:R-:W-:Y:S01]  /*0720*/  FADD.FTZ R9, R9, R12 ;  /* 0x0000000c09097221 */ /* 0x000fe20000010000 */
[----:B------:R-:W-:Y:S01]  /*0730*/  FADD.FTZ R10, R10, R25 ;  /* 0x000000190a0a7221 */ /* 0x000fe20000010000 */
[----:B------:R-:W-:Y:S02]  /*0740*/  SHF.L.U32 R11, R11, 0x10, RZ ;  /* 0x000000100b0b7819 */ /* 0x000fe400000006ff */
[----:B------:R-:W-:Y:S01]  /*0750*/  FMUL.FTZ R9, R9, -1.4426950216293334961 ;  /* 0xbfb8aa3b09097820 */ /* 0x000fe20000410000 */
[----:B------:R-:W-:Y:S01]  /*0760*/  FADD.FTZ R10, R10, R13 ;  /* 0x0000000d0a0a7221 */ /* 0x000fe20000010000 */
[----:B------:R-:W-:Y:S01]  /*0770*/  SHF.L.U32 R18, R18, 0x10, RZ ;  /* 0x0000001012127819 */ /* 0x000fe200000006ff */
[----:B------:R-:W0:Y:S01]  /*0780*/  LDC.64 R12, c[0x0][0x720] ;  /* 0x0001c800ff0c7b82 */ /* 0x000e220000000a00 */
[----:B------:R-:W-:Y:S01]  /*0790*/  SHF.L.U32 R16, R26, 0x10, RZ ;  /* 0x000000101a107819 */ /* 0x000fe200000006ff */
[----:B------:R-:W-:Y:S01]  /*07a0*/  FADD.FTZ R10, R10, R17 ;  /* 0x000000110a0a7221 */ /* 0x000fe20000010000 */
[----:B------:R-:W1:Y:S01]  /*07b0*/  MUFU.EX2 R9, R9 ;  /* 0x0000000900097308 */ /* 0x000e620000000800 */
[----:B------:R-:W-:-:S02]  /*07c0*/  FADD.FTZ R11, R11, R18 ;  /* 0x000000120b0b7221 */ /* 0x000fc40000010000 */
[----:B------:R-:W-:-:S06]  /*07d0*/  FMUL.FTZ R14, R10, -1.4426950216293334961 ;  /* 0xbfb8aa3b0a0e7820 */ /* 0x000fcc0000410000 */
[----:B------:R-:W2:Y:S01]  /*07e0*/  MUFU.EX2 R14, R14 ;  /* 0x0000000e000e7308 */ /* 0x000ea20000000800 */
[----:B-1----:R-:W-:Y:S01]  /*07f0*/  FADD.FTZ R15, R9, 1 ;  /* 0x3f800000090f7421 */ /* 0x002fe20000010000 */
[----:B------:R-:W-:-:S06]  /*0800*/  SHF.L.U32 R9, R22, 0x10, RZ ;  /* 0x0000001016097819 */ /* 0x000fcc00000006ff */
[----:B------:R-:W1:Y:S01]  /*0810*/  MUFU.RCP R15, R15 ;  /* 0x0000000f000f7308 */ /* 0x000e620000001000 */
[----:B------:R-:W-:Y:S01]  /*0820*/  FADD.FTZ R16, R16, R9 ;  /* 0x0000000910107221 */ /* 0x000fe20000010000 */
[----:B0-----:R-:W-:-:S04]  /*0830*/  IMAD.WIDE R8, R7, 0x2, R12 ;  /* 0x0000000207087825 */ /* 0x001fc800078e020c */
[----:B--2---:R-:W-:Y:S01]  /*0840*/  FADD.FTZ R18, R14, 1 ;  /* 0x3f8000000e127421 */ /* 0x004fe20000010000 */
[----:B------:R-:W-:Y:S01]  /*0850*/  SHF.L.U32 R14, R27, 0x10, RZ ;  /* 0x000000101b0e7819 */ /* 0x000fe200000006ff */
[----:B------:R-:W-:Y:S02]  /*0860*/  IMAD R7, R2, UR5, RZ ;  /* 0x0000000502077c24 */ /* 0x000fe4000f8e02ff */
[----:B------:R-:W-:Y:S02]  /*0870*/  IMAD.WIDE R12, R6, 0x2, R8 ;  /* 0x00000002060c7825 */ /* 0x000fe400078e0208 */
[----:B------:R-:W-:Y:S02]  /*0880*/  MUFU.RCP R18, R18 ;  /* 0x0000001200127308 */ /* 0x000fe40000001000 */
[----:B-1----:R-:W-:Y:S01]  /*0890*/  FFMA.FTZ R17, R16, R15, R11 ;  /* 0x0000000f10117223 */ /* 0x002fe2000001000b */
[----:B------:R-:W-:Y:S01]  /*08a0*/  FADD.FTZ R15, R15, -RZ ;  /* 0x800000ff0f0f7221 */ /* 0x000fe20000010000 */
[----:B------:R-:W0:Y:S01]  /*08b0*/  LDC.64 R10, c[0x0][0x648] ;  /* 0x00019200ff0a7b82 */ /* 0x000e220000000a00 */
[----:B------:R-:W-:-:S03]  /*08c0*/  F2FP.BF16.F32.PACK_AB R16, RZ, R16 ;  /* 0x00000010ff10723e */ /* 0x000fc600000010ff */
[----:B------:R-:W1:Y:S01]  /*08d0*/  MUFU.TANH R17, R17 ;  /* 0x0000001100117308 */ /* 0x000e620000002400 */
[----:B------:R-:W-:Y:S01]  /*08e0*/  PRMT R23, R16, 0x7610, R23 ;  /* 0x0000761010177816 */ /* 0x000fe20000000017 */
[----:B-1----:R-:W-:-:S04]  /*08f0*/  FADD.FTZ R14, -R17, R14 ;  /* 0x0000000e110e7221 */ /* 0x002fc80000010100 */
[----:B------:R-:W-:Y:S01]  /*0900*/  FFMA.FTZ R14, R14, R18, R17 ;  /* 0x000000120e0e7223 */ /* 0x000fe20000010011 */
[----:B------:R-:W-:-:S04]  /*0910*/  FADD.FTZ R18, R18, -RZ ;  /* 0x800000ff12127221 */ /* 0x000fc80000010000 */
[----:B------:R-:W-:Y:S01]  /*0920*/  F2FP.BF16.F32.PACK_AB R20, R15, R14 ;  /* 0x0000000e0f14723e */ /* 0x000fe200000010ff */
[----:B0-----:R-:W-:Y:S01]  /*0930*/  IMAD.WIDE R14, R7, 0x2, R10 ;  /* 0x00000002070e7825 */ /* 0x001fe200078e020a */
[----:B------:R-:W-:Y:S01]  /*0940*/  F2FP.BF16.F32.PACK_AB R17, R17, R18 ;  /* 0x000000121111723e */ /* 0x000fe200000010ff */
[----:B------:R-:W0:Y:S02]  /*0950*/  LDC R7, c[0x0][0xc] ;  /* 0x00000300ff077b82 */ /* 0x000e240000000800 */
[C---:B------:R-:W-:Y:S01]  /*0960*/  IMAD.WIDE R10, R6.reuse, 0x2, R12 ;  /* 0x00000002060a7825 */ /* 0x040fe200078e020c */
[----:B------:R1:W-:Y:S01]  /*0970*/  STG.E.U16 desc[UR6][R14.64], R20 ;  /* 0x000000140e007986 */ /* 0x0003e2000c101506 */
[C---:B------:R-:W-:Y:S02]  /*0980*/  PRMT R21, R17.reuse, 0x7610, R21 ;  /* 0x0000761011157816 */ /* 0x040fe40000000015 */
[----:B------:R-:W-:Y:S01]  /*0990*/  PRMT R22, R17, 0x7632, R22 ;  /* 0x0000763211167816 */ /* 0x000fe20000000016 */
[----:B------:R-:W-:-:S04]  /*09a0*/  IMAD.WIDE R18, R6, 0x2, R10 ;  /* 0x0000000206127825 */ /* 0x000fc800078e020a */
[----:B------:R-:W-:Y:S01]  /*09b0*/  IMAD.WIDE R16, R6, 0x2, R18 ;  /* 0x0000000206107825 */ /* 0x000fe200078e0212 */
[----:B-1----:R-:W-:-:S05]  /*09c0*/  PRMT R15, R20, 0x7632, R15 ;  /* 0x00007632140f7816 */ /* 0x002fca000000000f */
[----:B------:R1:W-:Y:S04]  /*09d0*/  STG.E.U16 desc[UR6][R8.64], R15 ;  /* 0x0000000f08007986 */ /* 0x0003e8000c101506 */
[----:B------:R1:W-:Y:S01]  /*09e0*/  STG.E.U16 desc[UR6][R12.64], R21 ;  /* 0x000000150c007986 */ /* 0x0003e2000c101506 */
[----:B0-----:R-:W-:-:S03]  /*09f0*/  IMAD R2, R7, UR4, R2 ;  /* 0x0000000407027c24 */ /* 0x001fc6000f8e0202 */
[----:B------:R1:W-:Y:S02]  /*0a00*/  STG.E.U16 desc[UR6][R10.64], R22 ;  /* 0x000000160a007986 */ /* 0x0003e4000c101506 */
[----:B------:R-:W-:Y:S02]  /*0a10*/  ISETP.GE.AND P0, PT, R2, UR16, PT ;  /* 0x0000001002007c0c */ /* 0x000fe4000bf06270 */
[----:B------:R1:W-:Y:S04]  /*0a20*/  STG.E.U16 desc[UR6][R18.64], R27 ;  /* 0x0000001b12007986 */ /* 0x0003e8000c101506 */
[----:B------:R1:W-:Y:S07]  /*0a30*/  STG.E.U16 desc[UR6][R16.64], R23 ;  /* 0x0000001710007986 */ /* 0x0003ee000c101506 */
[----:B------:R-:W-:Y:S05]  /*0a40*/  @!P0 BRA `(.L_x_307) ;  /* 0xfffffff400f08947 */ /* 0x000fea000383ffff */
[----:B------:R-:W-:Y:S05]  /*0a50*/  BSYNC B0 ;  /* 0x0000000000007941 */ /* 0x000fea0003800000 */
.L_x_304:
[----:B------:R-:W-:Y:S05]  /*0a60*/  EXIT ;  /* 0x000000000000794d */ /* 0x000fea0003800000 */
.L_x_308:
        /* <DEDUP_REMOVED lines=9> */
.L_x_1275:


//--------------------- .text._ZN2at6native38_GLOBAL__N__9a469cfd_6_RNN_cu_eca79a6d6kernel16gru_cell_forwardIN3c104HalfEflLi2EEEvNS_4cuda6detail10TensorInfoIT_T1_EESB_SB_SB_SB_SB_SB_SA_SA_ --------------------------
	.section	.text._ZN2at6native38_GLOBAL__N__9a469cfd_6_RNN_cu_eca79a6d6kernel16gru_cell_forwardIN3c104HalfEflLi2EEEvNS_4cuda6detail10TensorInfoIT_T1_EESB_SB_SB_SB_SB_SB_SA_SA_,"ax",@progbits
	.align	128
.text._ZN2at6native38_GLOBAL__N__9a469cfd_6_RNN_cu_eca79a6d6kernel16gru_cell_forwardIN3c104HalfEflLi2EEEvNS_4cuda6detail10TensorInfoIT_T1_EESB_SB_SB_SB_SB_SB_SA_SA_:
        .type           _ZN2at6native38_GLOBAL__N__9a469cfd_6_RNN_cu_eca79a6d6kernel16gru_cell_forwardIN3c104HalfEflLi2EEEvNS_4cuda6detail10TensorInfoIT_T1_EESB_SB_SB_SB_SB_SB_SA_SA_,@function
        .size           _ZN2at6native38_GLOBAL__N__9a469cfd_6_RNN_cu_eca79a6d6kernel16gru_cell_forwardIN3c104HalfEflLi2EEEvNS_4cuda6detail10TensorInfoIT_T1_EESB_SB_SB_SB_SB_SB_SA_SA_,(.L_x_1276 - _ZN2at6native38_GLOBAL__N__9a469cfd_6_RNN_cu_eca79a6d6kernel16gru_cell_forwardIN3c104HalfEflLi2EEEvNS_4cuda6detail10TensorInfoIT_T1_EESB_SB_SB_SB_SB_SB_SA_SA_)
        .other          _ZN2at6native38_GLOBAL__N__9a469cfd_6_RNN_cu_eca79a6d6kernel16gru_cell_forwardIN3c104HalfEflLi2EEEvNS_4cuda6detail10TensorInfoIT_T1_EESB_SB_SB_SB_SB_SB_SA_SA_,@"STO_CUDA_ENTRY STV_DEFAULT"
_ZN2at6native38_GLOBAL__N__9a469cfd_6_RNN_cu_eca79a6d6kernel16gru_cell_forwardIN3c104HalfEflLi2EEEvNS_4cuda6detail10TensorInfoIT_T1_EESB_SB_SB_SB_SB_SB_SA_SA_:
[----:B------:R-:W0:Y:S01]  /*0000*/  LDC R1, c[0x0][0x28] ;  /* 0x00000a00ff017b82 */ /* 0x000e220000000800 */
[----:B------:R-:W1:Y:S01]  /*0010*/  S2R R5, SR_CTAID.X ;  /* 0x0000000000057919 */ /* 0x000e620000002500 */
[----:B------:R-:W-:Y:S01]  /*0020*/  ULDC UR4, c[0x0][0x0] ;  /* 0x0000000000047ab9 */ /* 0x000fe20000000800 */
[----:B0-----:R-:W-:Y:S01]  /*0030*/  IADD3 R1, R1, -0x8, RZ ;  /* 0xfffffff801017810 */ /* 0x001fe20007ffe0ff */
        /* <DEDUP_REMOVED lines=39> */
.L_x_354:
        /* <DEDUP_REMOVED lines=11> */
[----:B------:R-:W-:Y:S05]  /*0360*/  CALL.REL.NOINC `($__internal_12_$__cuda_sm20_div_s64) ;  /* 0x0000003800747944 */ /* 0x000fea0003c00000 */
        /* <DEDUP_REMOVED lines=14> */
.L_x_311:
        /* <DEDUP_REMOVED lines=23> */
.L_x_312:
[----:B------:R-:W-:Y:S05]  /*05c0*/  BSYNC B1 ;  /* 0x0000000000017941 */ /* 0x000fea0003800000 */
.L_x_310:
[-C--:B------:R-:W-:Y:S01]  /*05d0*/  IMAD R0, R9, R26.reuse, RZ ;  /* 0x0000001a09007224 */ /* 0x080fe200078e02ff */
[----:B------:R-:W-:Y:S01]  /*05e0*/  BSSY B1, `(.L_x_313) ;  /* 0x0000037000017945 */ /* 0x000fe20003800000 */
[----:B------:R-:W-:-:S04]  /*05f0*/  IMAD.WIDE.U32 R26, R8, R26, RZ ;  /* 0x0000001a081a7225 */ /* 0x000fc800078e00ff */
[----:B------:R-:W-:Y:S02]  /*0600*/  IMAD R3, R8, R3, R0 ;  /* 0x0000000308037224 */ /* 0x000fe400078e0200 */
[----:B------:R-:W-:-:S03]  /*0610*/  IMAD.WIDE.U32 R12, R26, 0x3, R20 ;  /* 0x000000031a0c7825 */ /* 0x000fc600078e0014 */
[----:B------:R-:W-:Y:S01]  /*0620*/  IADD3 R28, R27, R3, RZ ;  /* 0x000000031b1c7210 */ /* 0x000fe20007ffe0ff */
[----:B------:R-:W-:-:S04]  /*0630*/  IMAD.U32 R11, RZ, RZ, UR57 ;  /* 0x00000039ff0b7e24 */ /* 0x000fc8000f8e00ff */
        /* <DEDUP_REMOVED lines=27> */
.L_x_314:
        /* <DEDUP_REMOVED lines=22> */
.L_x_315:
[----:B------:R-:W-:Y:S05]  /*0950*/  BSYNC B1 ;  /* 0x0000000000017941 */ /* 0x000fea0003800000 */
.L_x_313:
        /* <DEDUP_REMOVED lines=24> */
[----:B------:R-:W-:Y:S05]  /*0ae0*/  CALL.REL.NOINC `($__internal_12_$__cuda_sm20_div_s64) ;  /* 0x0000003000947944 */ /* 0x000fea0003c00000 */
        /* <DEDUP_REMOVED lines=13> */
.L_x_317:
        /* <DEDUP_REMOVED lines=21> */
.L_x_318:
[----:B------:R-:W-:Y:S05]  /*0d10*/  BSYNC B1 ;  /* 0x0000000000017941 */ /* 0x000fea0003800000 */
.L_x_316:
        /* <DEDUP_REMOVED lines=24> */
[----:B------:R-:W-:Y:S05]  /*0ea0*/  CALL.REL.NOINC `($__internal_12_$__cuda_sm20_div_s64) ;  /* 0x0000002c00a47944 */ /* 0x000fea0003c00000 */
        /* <DEDUP_REMOVED lines=11> */
.L_x_320:
        /* <DEDUP_REMOVED lines=22> */
.L_x_321:
[----:B------:R-:W-:Y:S05]  /*10c0*/  BSYNC B1 ;  /* 0x0000000000017941 */ /* 0x000fea0003800000 */
.L_x_319:
        /* <DEDUP_REMOVED lines=22> */
[----:B-----5:R-:W-:Y:S05]  /*1230*/  CALL.REL.NOINC `($__internal_12_$__cuda_sm20_div_s64) ;  /* 0x0000002800c07944 */ /* 0x020fea0003c00000 */
        /* <DEDUP_REMOVED lines=13> */
.L_x_323:
        /* <DEDUP_REMOVED lines=23> */
.L_x_324:
[----:B------:R-:W-:Y:S05]  /*1480*/  BSYNC B1 ;  /* 0x0000000000017941 */ /* 0x000fea0003800000 */
.L_x_322:
        /* <DEDUP_REMOVED lines=34> */
.L_x_326:
        /* <DEDUP_REMOVED lines=22> */
.L_x_327:
[----:B------:R-:W-:Y:S05]  /*1810*/  BSYNC B1 ;  /* 0x0000000000017941 */ /* 0x000fea0003800000 */
.L_x_325:
        /* <DEDUP_REMOVED lines=35> */
.L_x_329:
        /* <DEDUP_REMOVED lines=22> */
.L_x_330:
[----:B------:R-:W-:Y:S05]  /*1bb0*/  BSYNC B1 ;  /* 0x0000000000017941 */ /* 0x000fea0003800000 */
.L_x_328:
        /* <DEDUP_REMOVED lines=22> */
[----:B-----5:R-:W-:Y:S05]  /*1d20*/  CALL.REL.NOINC `($__internal_12_$__cuda_sm20_div_s64) ;  /* 0x0000002000047944 */ /* 0x020fea0003c00000 */
        /* <DEDUP_REMOVED lines=13> */
.L_x_332:
        /* <DEDUP_REMOVED lines=21> */
.L_x_333:
[----:B------:R-:W-:Y:S05]  /*1f50*/  BSYNC B1 ;  /* 0x0000000000017941 */ /* 0x000fea0003800000 */
.L_x_331:
        /* <DEDUP_REMOVED lines=35> */
.L_x_335:
        /* <DEDUP_REMOVED lines=21> */
.L_x_336:
[----:B------:R-:W-:Y:S05]  /*22e0*/  BSYNC B1 ;  /* 0x0000000000017941 */ /* 0x000fea0003800000 */
.L_x_334:
        /* <DEDUP_REMOVED lines=56> */
.L_x_337:
[----:B------:R-:W-:Y:S02]  /*2670*/  PRMT R11, RZ, 0x7610, R11 ;  /* 0x00007610ff0b7816 */ /* 0x000fe4000000000b */
[----:B------:R-:W-:Y:S02]  /*2680*/  PRMT R16, RZ, 0x7610, R16 ;  /* 0x00007610ff107816 */ /* 0x000fe40000000010 */
[----:B------:R-:W-:Y:S02]  /*2690*/  PRMT R19, RZ, 0x7610, R19 ;  /* 0x00007610ff137816 */ /* 0x000fe40000000013 */
[----:B------:R-:W-:Y:S02]  /*26a0*/  PRMT R10, RZ, 0x7610, R10 ;  /* 0x00007610ff0a7816 */ /* 0x000fe4000000000a */
[----:B------:R-:W-:Y:S02]  /*26b0*/  PRMT R18, RZ, 0x7610, R18 ;  /* 0x00007610ff127816 */ /* 0x000fe40000000012 */
[----:B------:R-:W-:-:S07]  /*26c0*/  PRMT R15, RZ, 0x7610, R15 ;  /* 0x00007610ff0f7816 */ /* 0x000fce000000000f */
.L_x_338:
[----:B0-----:R-:W2:Y:S01]  /*26d0*/  LDL.LU R6, [R1+0x4] ;  /* 0x0000040001067983 */ /* 0x001ea20000300800 */
[----:B-----5:R-:W-:Y:S01]  /*26e0*/  HADD2.F32 R8, -RZ, R11.H0_H0 ;  /* 0x2000000bff087230 */ /* 0x020fe20000004100 */
[----:B------:R-:W-:Y:S02]  /*26f0*/  ULDC.64 UR50, c[0x0][0xa30] ;  /* 0x00028c0000327ab9 */ /* 0x000fe40000000a00 */
[----:B------:R-:W3:Y:S01]  /*2700*/  LDL.LU R7, [R1] ;  /* 0x0000000001077983 */ /* 0x000ee20000300800 */
[----:B------:R-:W-:Y:S01]  /*2710*/  HADD2.F32 R10, -RZ, R10.H0_H0 ;  /* 0x2000000aff0a7230 */ /* 0x000fe20000004100 */
[----:B------:R-:W-:Y:S01]  /*2720*/  BSSY B1, `(.L_x_339) ;  /* 0x0000058000017945 */ /* 0x000fe20003800000 */
[----:B------:R-:W-:Y:S02]  /*2730*/  HADD2.F32 R12, -RZ, R12.H0_H0 ;  /* 0x2000000cff0c7230 */ /* 0x000fe40000004100 */
[----:B------:R-:W-:Y:S02]  /*2740*/  HADD2.F32 R16, -RZ, R16.H0_H0 ;  /* 0x20000010ff107230 */ /* 0x000fe40000004100 */
[----:B------:R-:W-:-:S02]  /*2750*/  HADD2.F32 R29, -RZ, R29.H0_H0 ;  /* 0x2000001dff1d7230 */ /* 0x000fc40000004100 */
[----:B------:R-:W-:Y:S02]  /*2760*/  HADD2.F32 R9, -RZ, R15.H0_H0 ;  /* 0x2000000fff097230 */ /* 0x000fe40000004100 */
[----:B------:R-:W-:Y:S02]  /*2770*/  HADD2.F32 R11, -RZ, R17.H0_H0 ;  /* 0x20000011ff0b7230 */ /* 0x000fe40000004100 */
[----:B--2---:R-:W-:Y:S02]  /*2780*/  HADD2.F32 R3, -RZ, R6.H0_H0 ;  /* 0x20000006ff037230 */ /* 0x004fe40000004100 */
[----:B------:R-:W-:-:S05]  /*2790*/  HADD2.F32 R6, -RZ, R13.H0_H0 ;  /* 0x2000000dff067230 */ /* 0x000fca0000004100 */
[----:B------:R-:W-:-:S04]  /*27a0*/  FADD.FTZ R3, R3, R6 ;  /* 0x0000000603037221 */ /* 0x000fc80000010000 */
[----:B------:R-:W-:Y:S01]  /*27b0*/  FADD.FTZ R3, R3, R8 ;  /* 0x0000000803037221 */ /* 0x000fe20000010000 */
[----:B------:R-:W-:-:S03]  /*27c0*/  HADD2.F32 R8, -RZ, R22.H0_H0 ;  /* 0x20000016ff087230 */ /* 0x000fc60000004100 */
[----:B------:R-:W-:Y:S02]  /*27d0*/  FADD.FTZ R3, R3, R10 ;  /* 0x0000000a03037221 */ /* 0x000fe40000010000 */
[----:B------:R-:W-:Y:S02]  /*27e0*/  FADD.FTZ R9, R8, R9 ;  /* 0x0000000908097221 */ /* 0x000fe40000010000 */
[----:B------:R-:W-:Y:S01]  /*27f0*/  FMUL.FTZ R6, R3, -1.4426950216293334961 ;  /* 0xbfb8aa3b03067820 */ /* 0x000fe20000410000 */
[----:B---3--:R-:W-:Y:S02]  /*2800*/  HADD2.F32 R3, -RZ, R7.H0_H0 ;  /* 0x20000007ff037230 */ /* 0x008fe40000004100 */
[----:B------:R-:W-:-:S03]  /*2810*/  HADD2.F32 R7, -RZ, R18.H0_H0 ;  /* 0x20000012ff077230 */ /* 0x000fc60000004100 */
[----:B------:R-:W0:Y:S01]  /*2820*/  MUFU.EX2 R6, R6 ;  /* 0x0000000600067308 */ /* 0x000e220000000800 */
[----:B------:R-:W-:Y:S01]  /*2830*/  FADD.FTZ R3, R3, R12 ;  /* 0x0000000c03037221 */ /* 0x000fe20000010000 */
[----:B------:R-:W-:-:S04]  /*2840*/  IMAD.WIDE.U32 R12, R26, 0x5, R20 ;  /* 0x000000051a0c7825 */ /* 0x000fc800078e0014 */
[----:B------:R-:W-:-:S04]  /*2850*/  FADD.FTZ R16, R3, R16 ;  /* 0x0000001003107221 */ /* 0x000fc80000010000 */
[----:B------:R-:W-:-:S04]  /*2860*/  FADD.FTZ R7, R16, R7 ;  /* 0x0000000710077221 */ /* 0x000fc80000010000 */
[----:B------:R-:W-:Y:S01]  /*2870*/  FMUL.FTZ R7, R7, -1.4426950216293334961 ;  /* 0xbfb8aa3b07077820 */ /* 0x000fe20000410000 */
[----:B0-----:R-:W-:Y:S01]  /*2880*/  FADD.FTZ R3, R6, 1 ;  /* 0x3f80000006037421 */ /* 0x001fe20000010000 */
[----:B------:R-:W-:-:S04]  /*2890*/  HADD2.F32 R6, -RZ, R19.H0_H0 ;  /* 0x20000013ff067230 */ /* 0x000fc80000004100 */
[----:B------:R-:W-:Y:S01]  /*28a0*/  MUFU.EX2 R7, R7 ;  /* 0x0000000700077308 */ /* 0x000fe20000000800 */
[----:B------:R-:W-:-:S07]  /*28b0*/  FADD.FTZ R6, R29, R6 ;  /* 0x000000061d067221 */ /* 0x000fce0000010000 */
[----:B------:R-:W0:Y:S02]  /*28c0*/  MUFU.RCP R3, R3 ;  /* 0x0000000300037308 */ /* 0x000e240000001000 */
[----:B0-----:R-:W-:Y:S01]  /*28d0*/  FFMA.FTZ R14, R9, R3, R6 ;  /* 0x00000003090e7223 */ /* 0x001fe20000010006 */
[----:B------:R-:W-:Y:S01]  /*28e0*/  FADD.FTZ R9, R7, 1 ;  /* 0x3f80000007097421 */ /* 0x000fe20000010000 */
[----:B------:R-:W-:Y:S01]  /*28f0*/  FADD.FTZ R16, R3, -RZ ;  /* 0x800000ff03107221 */ /* 0x000fe20000010000 */
[----:B------:R-:W-:Y:S01]  /*2900*/  LEA R6, P0, R2, UR50, 0x1 ;  /* 0x0000003202067c11 */ /* 0x000fe2000f8008ff */
[----:B------:R-:W-:Y:S02]  /*2910*/  IMAD R3, R28, 0x5, RZ ;  /* 0x000000051c037824 */ /* 0x000fe400078e02ff */
[----:B------:R-:W0:Y:S01]  /*2920*/  MUFU.TANH R14, R14 ;  /* 0x0000000e000e7308 */ /* 0x000e220000002400 */
[----:B------:R-:W-:Y:S02]  /*2930*/  LEA.HI.X R7, R2, UR51, R0, 0x1, P0 ;  /* 0x0000003302077c11 */ /* 0x000fe400080f0c00 */
[----:B------:R-:W-:-:S05]  /*2940*/  IADD3 R0, R13, R3, RZ ;  /* 0x000000030d007210 */ /* 0x000fca0007ffe0ff */
[----:B------:R-:W1:Y:S01]  /*2950*/  MUFU.RCP R9, R9 ;  /* 0x0000000900097308 */ /* 0x000e620000001000 */
[----:B0-----:R-:W-:-:S04]  /*2960*/  FADD.FTZ R11, -R14, R11 ;  /* 0x0000000b0e0b7221 */ /* 0x001fc80000010100 */
[----:B-1----:R-:W-:Y:S01]  /*2970*/  FFMA.FTZ R11, R11, R9, R14 ;  /* 0x000000090b0b7223 */ /* 0x002fe2000001000e */
[----:B------:R-:W-:-:S04]  /*2980*/  FADD.FTZ R20, R9, -RZ ;  /* 0x800000ff09147221 */ /* 0x000fc80000010000 */
[----:B------:R-:W-:Y:S01]  /*2990*/  F2FP.F16.F32.PACK_AB R16, R16, R11 ;  /* 0x0000000b1010723e */ /* 0x000fe200000000ff */
[----:B------:R-:W-:-:S04]  /*29a0*/  IMAD.U32 R11, RZ, RZ, UR9 ;  /* 0x00000009ff0b7e24 */ /* 0x000fc8000f8e00ff */
[----:B------:R0:W-:Y:S01]  /*29b0*/  STG.E.U16 desc[UR10][R6.64], R16 ;  /* 0x0000001006007986 */ /* 0x0001e2000c10150a */
[----:B------:R-:W-:-:S04]  /*29c0*/  LOP3.LUT R2, R0, R11, RZ, 0xfc, !PT ;  /* 0x0000000b00027212 */ /* 0x000fc800078efcff */
[----:B------:R-:W-:-:S13]  /*29d0*/  ISETP.NE.U32.AND P0, PT, R2, RZ, PT ;  /* 0x000000ff0200720c */ /* 0x000fda0003f05070 */
[----:B0-----:R-:W-:Y:S05]  /*29e0*/  @!P0 BRA `(.L_x_340) ;  /* 0x0000000000548947 */ /* 0x001fea0003800000 */
[----:B------:R-:W-:Y:S01]  /*29f0*/  ULDC.64 UR50, c[0x0][0xbe0] ;  /* 0x0002f80000327ab9 */ /* 0x000fe20000000a00 */
[----:B------:R-:W-:Y:S01]  /*2a00*/  IMAD.MOV.U32 R7, RZ, RZ, R12 ;  /* 0x000000ffff077224 */ /* 0x000fe200078e000c */
[----:B------:R-:W-:Y:S01]  /*2a10*/  MOV R3, UR50 ;  /* 0x0000003200037c02 */ /* 0x000fe20008000f00 */
[----:B------:R-:W-:Y:S01]  /*2a20*/  IMAD.U32 R2, RZ, RZ, UR51 ;  /* 0x00000033ff027e24 */ /* 0x000fe2000f8e00ff */
[----:B------:R-:W-:-:S07]  /*2a30*/  MOV R6, 0x2a50 ;  /* 0x00002a5000067802 */ /* 0x000fce0000000f00 */
[----:B------:R-:W-:Y:S05]  /*2a40*/  CALL.REL.NOINC `($__internal_12_$__cuda_sm20_div_s64) ;  /* 0x0000001000bc7944 */ /* 0x000fea0003c00000 */
[----:B------:R-:W-:Y:S01]  /*2a50*/  IADD3 R19, P0, RZ, -R9, RZ ;  /* 0x80000009ff137210 */ /* 0x000fe20007f1e0ff */
[----:B------:R-:W-:Y:S01]  /*2a60*/  IMAD.MOV.U32 R6, RZ, RZ, R12 ;  /* 0x000000ffff067224 */ /* 0x000fe200078e000c */
[----:B------:R-:W-:Y:S02]  /*2a70*/  MOV R3, UR14 ;  /* 0x0000000e00037c02 */ /* 0x000fe40008000f00 */
[----:B------:R-:W-:Y:S01]  /*2a80*/  MOV R7, R0 ;  /* 0x0000000000077202 */ /* 0x000fe20000000f00 */
[----:B------:R-:W-:Y:S01]  /*2a90*/  IMAD.X R2, RZ, RZ, ~R8, P0 ;  /* 0x000000ffff027224 */ /* 0x000fe200000e0e08 */
[----:B------:R-:W-:Y:S02]  /*2aa0*/  MOV R11, UR15 ;  /* 0x0000000f000b7c02 */ /* 0x000fe40008000f00 */
[-C--:B------:R-:W-:Y:S01]  /*2ab0*/  LOP3.LUT R9, R9, R8.reuse, RZ, 0x3c, !PT ;  /* 0x0000000809097212 */ /* 0x080fe200078e3cff */
        /* <DEDUP_REMOVED lines=8> */
.L_x_340:
        /* <DEDUP_REMOVED lines=22> */
.L_x_341:
[----:B------:R-:W-:Y:S05]  /*2ca0*/  BSYNC B1 ;  /* 0x0000000000017941 */ /* 0x000fea0003800000 */
.L_x_339:
[----:B------:R-:W-:Y:S01]  /*2cb0*/  IMAD R13, R6, UR16, RZ ;  /* 0x00000010060d7c24 */ /* 0x000fe2000f8e02ff */
[----:B------:R-:W-:Y:S01]  /*2cc0*/  BSSY B1, `(.L_x_342) ;  /* 0x000003c000017945 */ /* 0x000fe20003800000 */
[----:B------:R-:W-:-:S04]  /*2cd0*/  IMAD.WIDE.U32 R6, R2, UR16, RZ ;  /* 0x0000001002067c25 */ /* 0x000fc8000f8e00ff */
[----:B------:R-:W-:Y:S01]  /*2ce0*/  IMAD R13, R2, UR17, R13 ;  /* 0x00000011020d7c24 */ /* 0x000fe2000f8e020d */
[----:B------:R-:W-:Y:S01]  /*2cf0*/  PRMT R2, R16, 0x7632, R2 ;  /* 0x0000763210027816 */ /* 0x000fe20000000002 */
[----:B------:R-:W-:Y:S01]  /*2d00*/  IMAD R9, R9, UR18, RZ ;  /* 0x0000001209097c24 */ /* 0x000fe2000f8e02ff */
[----:B------:R-:W-:Y:S01]  /*2d10*/  F2FP.F16.F32.PACK_AB R16, RZ, R20 ;  /* 0x00000014ff10723e */ /* 0x000fe200000000ff */
        /* <DEDUP_REMOVED lines=32> */
.L_x_343:
        /* <DEDUP_REMOVED lines=22> */
.L_x_344:
[----:B------:R-:W-:Y:S05]  /*3080*/  BSYNC B1 ;  /* 0x0000000000017941 */ /* 0x000fea0003800000 */
.L_x_342:
[----:B------:R-:W-:Y:S01]  /*3090*/  IMAD R19, R2, UR16, RZ ;  /* 0x0000001002137c24 */ /* 0x000fe2000f8e02ff */
[----:B------:R-:W-:Y:S01]  /*30a0*/  BSSY B1, `(.L_x_345) ;  /* 0x000003b000017945 */ /* 0x000fe20003800000 */
[----:B------:R-:W-:Y:S01]  /*30b0*/  IMAD.WIDE.U32 R6, R0, UR16, RZ ;  /* 0x0000001000067c25 */ /* 0x000fe2000f8e00ff */
[----:B------:R-:W-:-:S03]  /*30c0*/  F2FP.F16.F32.PACK_AB R14, RZ, R14 ;  /* 0x0000000eff0e723e */ /* 0x000fc600000000ff */
        /* <DEDUP_REMOVED lines=20> */
[----:B------:R-:W-:Y:S05]  /*3210*/  CALL.REL.NOINC `($__internal_12_$__cuda_sm20_div_s64) ;  /* 0x0000000800c87944 */ /* 0x000fea0003c00000 */
        /* <DEDUP_REMOVED lines=13> */
.L_x_346:
        /* <DEDUP_REMOVED lines=22> */
.L_x_347:
[----:B------:R-:W-:Y:S05]  /*3450*/  BSYNC B1 ;  /* 0x0000000000017941 */ /* 0x000fea0003800000 */
.L_x_345:
        /* <DEDUP_REMOVED lines=37> */
.L_x_349:
        /* <DEDUP_REMOVED lines=22> */
.L_x_350:
[----:B------:R-:W-:Y:S05]  /*3810*/  BSYNC B1 ;  /* 0x0000000000017941 */ /* 0x000fea0003800000 */
.L_x_348:
[----:B------:R-:W-:Y:S01]  /*3820*/  IMAD R19, R2, UR16, RZ ;  /* 0x0000001002137c24 */ /* 0x000fe2000f8e02ff */
[----:B------:R-:W-:Y:S01]  /*3830*/  BSSY B1, `(.L_x_351) ;  /* 0x000003b000017945 */ /* 0x000fe20003800000 */
[----:B------:R-:W-:-:S04]  /*3840*/  IMAD.WIDE.U32 R6, R0, UR16, RZ ;  /* 0x0000001000067c25 */ /* 0x000fc8000f8e00ff */
[----:B------:R-:W-:Y:S02]  /*3850*/  IMAD R19, R0, UR17, R19 ;  /* 0x0000001100137c24 */ /* 0x000fe4000f8e0213 */
[----:B------:R-:W-:Y:S02]  /*3860*/  IMAD R9, R9, UR18, RZ ;  /* 0x0000001209097c24 */ /* 0x000fe4000f8e02ff */
[----:B------:R-:W-:Y:S01]  /*3870*/  HADD2.F32 R22, -RZ, R22.H0_H0 ;  /* 0x20000016ff167230 */ /* 0x000fe20000004100 */
[----:B------:R-:W-:Y:S01]  /*3880*/  IADD3 R7, R7, R19, RZ ;  /* 0x0000001307077210 */ /* 0x000fe20007ffe0ff */
[C---:B------:R-:W-:Y:S02]  /*3890*/  IMAD R19, R8.reuse, UR19, R9 ;  /* 0x0000001308137c24 */ /* 0x040fe4000f8e0209 */
[----:B------:R-:W-:Y:S02]  /*38a0*/  HADD2.F32 R15, -RZ, R15.H0_H0 ;  /* 0x2000000fff0f7230 */ /* 0x000fe40000004100 */
[----:B------:R-:W-:-:S04]  /*38b0*/  IMAD.WIDE.U32 R8, R8, UR18, R6 ;  /* 0x0000001208087c25 */ /* 0x000fc8000f8e0006 */
[----:B------:R-:W-:Y:S01]  /*38c0*/  FADD.FTZ R14, R22, R15 ;  /* 0x0000000f160e7221 */ /* 0x000fe20000010000 */
[----:B------:R-:W-:Y:S01]  /*38d0*/  IMAD.IADD R7, R9, 0x1, R19 ;  /* 0x0000000109077824 */ /* 0x000fe200078e0213 */
[----:B------:R-:W-:-:S03]  /*38e0*/  LEA R6, P0, R8, UR20, 0x1 ;  /* 0x0000001408067c11 */ /* 0x000fc6000f8008ff */
[----:B------:R-:W-:Y:S02]  /*38f0*/  F2FP.F16.F32.PACK_AB R14, RZ, R14 ;  /* 0x0000000eff0e723e */ /* 0x000fe400000000ff */
        /* <DEDUP_REMOVED lines=24> */
.L_x_352:
        /* <DEDUP_REMOVED lines=22> */
.L_x_353:
[----:B------:R-:W-:Y:S05]  /*3be0*/  BSYNC B1 ;  /* 0x0000000000017941 */ /* 0x000fea0003800000 */
.L_x_351:
[----:B------:R-:W-:Y:S01]  /*3bf0*/  IMAD R7, R0, UR16, RZ ;  /* 0x0000001000077c24 */ /* 0x000fe2000f8e02ff */
[----:B------:R-:W-:Y:S01]  /*3c00*/  ULDC UR50, c[0x0][0x0] ;  /* 0x0000000000327ab9 */ /* 0x000fe20000000800 */
[----:B------:R-:W0:Y:S01]  /*3c10*/  LDC R0, c[0x0][0xc] ;  /* 0x00000300ff007b82 */ /* 0x000e220000000800 */
[----:B------:R-:W-:-:S04]  /*3c20*/  IMAD.WIDE.U32 R2, R12, UR16, RZ ;  /* 0x000000100c027c25 */ /* 0x000fc8000f8e00ff */
[----:B------:R-:W-:Y:S02]  /*3c30*/  IMAD R7, R12, UR17, R7 ;  /* 0x000000110c077c24 */ /* 0x000fe4000f8e0207 */
[----:B------:R-:W-:-:S03]  /*3c40*/  IMAD R9, R9, UR18, RZ ;  /* 0x0000001209097c24 */ /* 0x000fc6000f8e02ff */
[----:B------:R-:W-:Y:S01]  /*3c50*/  IADD3 R3, R3, R7, RZ ;  /* 0x0000000703037210 */ /* 0x000fe20007ffe0ff */
[C---:B------:R-:W-:Y:S02]  /*3c60*/  IMAD R7, R8.reuse, UR19, R9 ;  /* 0x0000001308077c24 */ /* 0x040fe4000f8e0209 */
[----:B------:R-:W-:-:S04]  /*3c70*/  IMAD.WIDE.U32 R8, R8, UR18, R2 ;  /* 0x0000001208087c25 */ /* 0x000fc8000f8e0002 */
[----:B------:R-:W-:Y:S01]  /*3c80*/  IMAD.IADD R3, R9, 0x1, R7 ;  /* 0x0000000109037824 */ /* 0x000fe200078e0207 */
[----:B------:R-:W-:Y:S01]  /*3c90*/  LEA R2, P0, R8, UR20, 0x1 ;  /* 0x0000001408027c11 */ /* 0x000fe2000f8008ff */
[----:B0-----:R-:W-:-:S03]  /*3ca0*/  IMAD R0, R0, UR50, RZ ;  /* 0x0000003200007c24 */ /* 0x001fc6000f8e02ff */
[----:B------:R-:W-:Y:S02]  /*3cb0*/  LEA.HI.X R3, R8, UR21, R3, 0x1, P0 ;  /* 0x0000001508037c11 */ /* 0x000fe400080f0c03 */
[----:B------:R-:W-:-:S03]  /*3cc0*/  IADD3 R5, P0, R0, R5, RZ ;  /* 0x0000000500057210 */ /* 0x000fc60007f1e0ff */
[----:B------:R0:W-:Y:S01]  /*3cd0*/  STG.E.U16 desc[UR10][R2.64], R14 ;  /* 0x0000000e02007986 */ /* 0x0001e2000c10150a */
[----:B------:R-:W-:Y:S02]  /*3ce0*/  IADD3.X R4, RZ, R4, RZ, P0, !PT ;  /* 0x00000004ff047210 */ /* 0x000fe400007fe4ff */
[----:B------:R-:W-:-:S04]  /*3cf0*/  ISETP.GE.U32.AND P0, PT, R5, UR38, PT ;  /* 0x0000002605007c0c */ /* 0x000fc8000bf06070 */
[----:B------:R-:W-:-:S13]  /*3d00*/  ISETP.GE.AND.EX P0, PT, R4, UR39, PT, P0 ;  /* 0x0000002704007c0c */ /* 0x000fda000bf06300 */
[----:B0-----:R-:W-:Y:S05]  /*3d10*/  @!P0 BRA `(.L_x_354) ;  /* 0xffffffc400648947 */ /* 0x001fea000383ffff */
[----:B------:R-:W-:Y:S05]  /*3d20*/  BSYNC B0 ;  /* 0x0000000000007941 */ /* 0x000fea0003800000 */
.L_x_309:
[----:B------:R-:W-:Y:S05]  /*3d30*/  EXIT ;  /* 0x000000000000794d */ /* 0x000fea0003800000 */
        .weak           $__internal_12_$__cuda_sm20_div_s64
        .type           $__internal_12_$__cuda_sm20_div_s64,@function
        .size           $__internal_12_$__cuda_sm20_div_s64,(.L_x_1276 - $__internal_12_$__cuda_sm20_div_s64)
$__internal_12_$__cuda_sm20_div_s64:
        /* <DEDUP_REMOVED lines=21> */
[----:B------:R-:W-:Y:S01]  /*3e90*/  IMAD R8, R9, R23, RZ ;  /* 0x0000001709087224 */ /* 0x000fe200078e02ff */
[----:B------:R-:W-:-:S04]  /*3ea0*/  IADD3 R23, P3, RZ, -R7, RZ ;  /* 0x80000007ff177210 */ /* 0x000fc80007f7e0ff */
[----:B------:R-:W-:Y:S02]  /*3eb0*/  IADD3 R19, P0, R8, R18, RZ ;  /* 0x0000001208137210 */ /* 0x000fe40007f1e0ff */
[----:B------:R-:W-:Y:S02]  /*3ec0*/  SEL R23, R23, R7, !P2 ;  /* 0x0000000717177207 */ /* 0x000fe40005000000 */
[----:B------:R-:W-:Y:S01]  /*3ed0*/  IADD3.X R8, RZ, RZ, R24, P0, P1 ;  /* 0x000000ffff087210 */ /* 0x000fe200007e2418 */
[----:B------:R-:W-:Y:S01]  /*3ee0*/  IMAD.WIDE.U32 R24, R19, R10, RZ ;  /* 0x0000000a13187225 */ /* 0x000fe200078e00ff */
[----:B------:R-:W-:-:S03]  /*3ef0*/  IADD3.X R7, RZ, ~R0, RZ, P3, !PT ;  /* 0x80000000ff077210 */ /* 0x000fc60001ffe4ff */
[----:B------:R-:W-:Y:S01]  /*3f00*/  IMAD R9, R19, R11, R25 ;  /* 0x0000000b13097224 */ /* 0x000fe200078e0219 */
[----:B------:R-:W-:Y:S02]  /*3f10*/  IADD3 R24, P0, RZ, -R24, RZ ;  /* 0x80000018ff187210 */ /* 0x000fe40007f1e0ff */
[----:B------:R-:W-:Y:S01]  /*3f20*/  SEL R7, R7, R0, !P2 ;  /* 0x0000000007077207 */ /* 0x000fe20005000000 */
[----:B------:R-:W-:Y:S02]  /*3f30*/  IMAD R9, R8, R10, R9 ;  /* 0x0000000a08097224 */ /* 0x000fe400078e0209 */
[----:B------:R-:W-:-:S03]  /*3f40*/  IMAD.HI.U32 R18, R19, R24, RZ ;  /* 0x0000001813127227 */ /* 0x000fc600078e00ff */
[----:B------:R-:W-:-:S05]  /*3f50*/  IADD3.X R9, RZ, ~R9, RZ, P0, !PT ;  /* 0x80000009ff097210 */ /* 0x000fca00007fe4ff */
[----:B------:R-:W-:-:S04]  /*3f60*/  IMAD.WIDE.U32 R18, P1, R19, R9, R18 ;  /* 0x0000000913127225 */ /* 0x000fc80007820012 */
[----:B------:R-:W-:-:S04]  /*3f70*/  IMAD.HI.U32 R19, P0, R8, R24, R18 ;  /* 0x0000001808137227 */ /* 0x000fc80007800012 */
[----:B------:R-:W-:-:S04]  /*3f80*/  IMAD.HI.U32 R18, R8, R9, RZ ;  /* 0x0000000908127227 */ /* 0x000fc800078e00ff */
[----:B------:R-:W-:Y:S02]  /*3f90*/  IMAD.X R24, R18, 0x1, R8, P1 ;  /* 0x0000000112187824 */ /* 0x000fe400008e0608 */
[----:B------:R-:W-:Y:S02]  /*3fa0*/  IMAD R18, R8, R9, RZ ;  /* 0x0000000908127224 */ /* 0x000fe400078e02ff */
[----:B------:R-:W-:-:S03]  /*3fb0*/  IMAD.MOV.U32 R9, RZ, RZ, RZ ;  /* 0x000000ffff097224 */ /* 0x000fc600078e00ff */
[----:B------:R-:W-:-:S05]  /*3fc0*/  IADD3 R18, P1, R18, R19, RZ ;  /* 0x0000001312127210 */ /* 0x000fca0007f3e0ff */
        /* <DEDUP_REMOVED lines=11> */
[----:B------:R-:W-:-:S03]  /*4080*/  IMAD.X R9, RZ, RZ, R9, P1 ;  /* 0x000000ffff097224 */ /* 0x000fc600008e0609 */
[-C--:B------:R-:W-:Y:S01]  /*4090*/  ISETP.GE.U32.AND P0, PT, R18, R10.reuse, PT ;  /* 0x0000000a1200720c */ /* 0x080fe20003f06070 */
[----:B------:R-:W-:-:S05]  /*40a0*/  IMAD R19, R9, R10, R19 ;  /* 0x0000000a09137224 */ /* 0x000fca00078e0213 */
[----:B------:R-:W-:Y:S02]  /*40b0*/  IADD3.X R7, ~R19, R7, RZ, P2, !PT ;  /* 0x0000000713077210 */ /* 0x000fe400017fe5ff */
[----:B------:R-:W-:Y:S02]  /*40c0*/  IADD3 R19, P2, R18, -R10, RZ ;  /* 0x8000000a12137210 */ /* 0x000fe40007f5e0ff */
[----:B------:R-:W-:-:S04]  /*40d0*/  ISETP.GE.U32.AND.EX P0, PT, R7, R11, PT, P0 ;  /* 0x0000000b0700720c */ /* 0x000fc80003f06100 */
[----:B------:R-:W-:-:S04]  /*40e0*/  SEL R18, R19, R18, P0 ;  /* 0x0000001213127207 */ /* 0x000fc80000000000 */
[----:B------:R-:W-:Y:S01]  /*40f0*/  ISETP.GE.U32.AND P1, PT, R18, R10, PT ;  /* 0x0000000a1200720c */ /* 0x000fe20003f26070 */
[----:B------:R-:W-:Y:S01]  /*4100*/  IMAD.X R10, R7, 0x1, ~R11, P2 ;  /* 0x00000001070a7824 */ /* 0x000fe200010e0e0b */
[----:B------:R-:W-:-:S04]  /*4110*/  IADD3 R18, P2, R8, 0x1, RZ ;  /* 0x0000000108127810 */ /* 0x000fc80007f5e0ff */
[----:B------:R-:W-:Y:S02]  /*4120*/  SEL R10, R10, R7, P0 ;  /* 0x000000070a0a7207 */ /* 0x000fe40000000000 */
[-C--:B------:R-:W-:Y:S02]  /*4130*/  IADD3.X R7, RZ, R9.reuse, RZ, P2, !PT ;  /* 0x00000009ff077210 */ /* 0x080fe400017fe4ff */
[----:B------:R-:W-:Y:S02]  /*4140*/  SEL R8, R18, R8, P0 ;  /* 0x0000000812087207 */ /* 0x000fe40000000000 */
[----:B------:R-:W-:Y:S02]  /*4150*/  SEL R9, R7, R9, P0 ;  /* 0x0000000907097207 */ /* 0x000fe40000000000 */
[----:B------:R-:W-:Y:S02]  /*4160*/  ISETP.GE.U32.AND.EX P0, PT, R10, R11, PT, P1 ;  /* 0x0000000b0a00720c */ /* 0x000fe40003f06110 */
[----:B------:R-:W-:-:S04]  /*4170*/  IADD3 R10, P1, R8, 0x1, RZ ;  /* 0x00000001080a7810 */ /* 0x000fc80007f3e0ff */
[----:B------:R-:W-:Y:S01]  /*4180*/  SEL R10, R10, R8, P0 ;  /* 0x000000080a0a7207 */ /* 0x000fe20000000000 */
[----:B------:R-:W-:Y:S01]  /*4190*/  IMAD.X R7, RZ, RZ, R9, P1 ;  /* 0x000000ffff077224 */ /* 0x000fe200008e0609 */
[----:B------:R-:W-:-:S04]  /*41a0*/  LOP3.LUT R8, R2, R0, RZ, 0x3c, !PT ;  /* 0x0000000002087212 */ /* 0x000fc800078e3cff */
[----:B------:R-:W-:Y:S02]  /*41b0*/  SEL R7, R7, R9, P0 ;  /* 0x0000000907077207 */ /* 0x000fe40000000000 */
[----:B------:R-:W-:Y:S02]  /*41c0*/  IADD3 R9, P2, RZ, -R10, RZ ;  /* 0x8000000aff097210 */ /* 0x000fe40007f5e0ff */
[----:B------:R-:W-:Y:S02]  /*41d0*/  ISETP.NE.U32.AND P0, PT, R3, RZ, PT ;  /* 0x000000ff0300720c */ /* 0x000fe40003f05070 */
[----:B------:R-:W-:Y:S02]  /*41e0*/  ISETP.GE.AND P1, PT, R8, RZ, PT ;  /* 0x000000ff0800720c */ /* 0x000fe40003f26270 */
[----:B------:R-:W-:Y:S02]  /*41f0*/  IADD3.X R3, RZ, ~R7, RZ, P2, !PT ;  /* 0x80000007ff037210 */ /* 0x000fe400017fe4ff */
[----:B------:R-:W-:-:S02]  /*4200*/  ISETP.NE.AND.EX P0, PT, R2, RZ, PT, P0 ;  /* 0x000000ff0200720c */ /* 0x000fc40003f05300 */
[----:B------:R-:W-:Y:S01]  /*4210*/  SEL R3, R3, R7, !P1 ;  /* 0x0000000703037207 */ /* 0x000fe20004800000 */
[----:B------:R-:W-:Y:S01]  /*4220*/  HFMA2.MMA R7, -RZ, RZ, 0, 0 ;  /* 0x00000000ff077435 */ /* 0x000fe200000001ff */
[----:B------:R-:W-:Y:S02]  /*4230*/  SEL R9, R9, R10, !P1 ;  /* 0x0000000a09097207 */ /* 0x000fe40004800000 */
[----:B------:R-:W-:Y:S02]  /*4240*/  SEL R8, R3, 0xffffffff, P0 ;  /* 0xffffffff03087807 */ /* 0x000fe40000000000 */
[----:B------:R-:W-:Y:S01]  /*4250*/  SEL R9, R9, 0xffffffff, P0 ;  /* 0xffffffff09097807 */ /* 0x000fe20000000000 */
[----:B------:R-:W-:Y:S06]  /*4260*/  RET.REL.NODEC R6 `(_ZN2at6native38_GLOBAL__N__9a469cfd_6_RNN_cu_eca79a6d6kernel16gru_cell_forwardIN3c104HalfEflLi2EEEvNS_4cuda6detail10TensorInfoIT_T1_EESB_SB_SB_SB_SB_SB_SA_SA_) ;  /* 0xffffffbc06647950 */ /* 0x000fec0003c3ffff */
.L_x_355:
        /* <DEDUP_REMOVED lines=9> */
.L_x_1276:


//--------------------- .text._ZN2at6native38_GLOBAL__N__9a469cfd_6_RNN_cu_eca79a6d6kernel16gru_cell_forwardIN3c104HalfEflLi1EEEvNS_4cuda6detail10TensorInfoIT_T1_EESB_SB_SB_SB_SB_SB_SA_SA_ --------------------------
	.section	.text._ZN2at6native38_GLOBAL__N__9a469cfd_6_RNN_cu_eca79a6d6kernel16gru_cell_forwardIN3c104HalfEflLi1EEEvNS_4cuda6detail10TensorInfoIT_T1_EESB_SB_SB_SB_SB_SB_SA_SA_,"ax",@progbits
	.align	128
.text._ZN2at6native38_GLOBAL__N__9a469cfd_6_RNN_cu_eca79a6d6kernel16gru_cell_forwardIN3c104HalfEflLi1EEEvNS_4cuda6detail10TensorInfoIT_T1_EESB_SB_SB_SB_SB_SB_SA_SA_:
        .type           _ZN2at6native38_GLOBAL__N__9a469cfd_6_RNN_cu_eca79a6d6kernel16gru_cell_forwardIN3c104HalfEflLi1EEEvNS_4cuda6detail10TensorInfoIT_T1_EESB_SB_SB_SB_SB_SB_SA_SA_,@function
        .size           _ZN2at6native38_GLOBAL__N__9a469cfd_6_RNN_cu_eca79a6d6kernel16gru_cell_forwardIN3c104HalfEflLi1EEEvNS_4cuda6detail10TensorInfoIT_T1_EESB_SB_SB_SB_SB_SB_SA_SA_,(.L_x_1278 - _ZN2at6native38_GLOBAL__N__9a469cfd_6_RNN_cu_eca79a6d6kernel16gru_cell_forwardIN3c104HalfEflLi1EEEvNS_4cuda6detail10TensorInfoIT_T1_EESB_SB_SB_SB_SB_SB_SA_SA_)
        .other          _ZN2at6native38_GLOBAL__N__9a469cfd_6_RNN_cu_eca79a6d6kernel16gru_cell_forwardIN3c104HalfEflLi1EEEvNS_4cuda6detail10TensorInfoIT_T1_EESB_SB_SB_SB_SB_SB_SA_SA_,@"STO_CUDA_ENTRY STV_DEFAULT"
_ZN2at6native38_GLOBAL__N__9a469cfd_6_RNN_cu_eca79a6d6kernel16gru_cell_forwardIN3c104HalfEflLi1EEEvNS_4cuda6detail10TensorInfoIT_T1_EESB_SB_SB_SB_SB_SB_SA_SA_:
        /* <DEDUP_REMOVED lines=32> */
.L_x_362:
[----:B0-----:R-:W-:Y:S01]  /*0200*/  IMAD.U32 R2, RZ, RZ, UR7 ;  /* 0x00000007ff027e24 */ /* 0x001fe2000f8e00ff */
[----:B------:R-:W-:Y:S04]  /*0210*/  BSSY B1, `(.L_x_357) ;  /* 0x000002a000017945 */ /* 0x000fe80003800000 */
[----:B------:R-:W-:-:S04]  /*0220*/  LOP3.LUT R4, R3, R2, RZ, 0xfc, !PT ;  /* 0x0000000203047212 */ /* 0x000fc800078efcff */
[----:B------:R-:W-:-:S13]  /*0230*/  ISETP.NE.U32.AND P0, PT, R4, RZ, PT ;  /* 0x000000ff0400720c */ /* 0x000fda0003f05070 */
[----:B------:R-:W-:Y:S05]  /*0240*/  @!P0 BRA `(.L_x_358) ;  /* 0x00000000003c8947 */ /* 0x000fea0003800000 */
[----:B------:R-:W-:-:S07]  /*0250*/  MOV R2, 0x270 ;  /* 0x0000027000027802 */ /* 0x000fce0000000f00 */
[----:B------:R-:W-:Y:S05]  /*0260*/  CALL.REL.NOINC `($__internal_13_$__cuda_sm20_div_s64) ;  /* 0x0000000c00707944 */ /* 0x000fea0003c00000 */
[----:B------:R-:W-:Y:S02]  /*0270*/  IADD3 R4, P0, RZ, -R8, RZ ;  /* 0x80000008ff047210 */ /* 0x000fe40007f1e0ff */
[----:B------:R-:W-:Y:S02]  /*0280*/  MOV R5, UR42 ;  /* 0x0000002a00057c02 */ /* 0x000fe40008000f00 */
[----:B------:R-:W-:Y:S01]  /*0290*/  MOV R2, UR43 ;  /* 0x0000002b00027c02 */ /* 0x000fe20008000f00 */
[----:B------:R-:W-:Y:S01]  /*02a0*/  IMAD.X R6, RZ, RZ, ~R9, P0 ;  /* 0x000000ffff067224 */ /* 0x000fe200000e0e09 */
[----:B------:R-:W-:-:S03]  /*02b0*/  MOV R7, R3 ;  /* 0x0000000300077202 */ /* 0x000fc60000000f00 */
[-C--:B------:R-:W-:Y:S02]  /*02c0*/  IMAD R13, R6, R5.reuse, RZ ;  /* 0x00000005060d7224 */ /* 0x080fe400078e02ff */
[----:B------:R-:W-:Y:S02]  /*02d0*/  IMAD.MOV.U32 R6, RZ, RZ, R0 ;  /* 0x000000ffff067224 */ /* 0x000fe400078e0000 */
[C---:B------:R-:W-:Y:S02]  /*02e0*/  IMAD R13, R4.reuse, R2, R13 ;  /* 0x00000002040d7224 */ /* 0x040fe400078e020d */
[----:B------:R-:W-:Y:S01]  /*02f0*/  IMAD.WIDE.U32 R10, R4, R5, R6 ;  /* 0x00000005040a7225 */ /* 0x000fe200078e0006 */
[----:B------:R-:W-:-:S03]  /*0300*/  MOV R6, R8 ;  /* 0x0000000800067202 */ /* 0x000fc60000000f00 */
[----:B------:R-:W-:Y:S02]  /*0310*/  IMAD.IADD R11, R11, 0x1, R13 ;  /* 0x000000010b0b7824 */ /* 0x000fe400078e020d */
[----:B------:R-:W-:Y:S01]  /*0320*/  IMAD.MOV.U32 R7, RZ, RZ, R9 ;  /* 0x000000ffff077224 */ /* 0x000fe200078e0009 */
[----:B------:R-:W-:Y:S06]  /*0330*/  BRA `(.L_x_359) ;  /* 0x00000000005c7947 */ /* 0x000fec0003800000 */
.L_x_358:
        /* <DEDUP_REMOVED lines=23> */
.L_x_359:
[----:B------:R-:W-:Y:S05]  /*04b0*/  BSYNC B1 ;  /* 0x0000000000017941 */ /* 0x000fea0003800000 */
.L_x_357:
[-C--:B------:R-:W-:Y:S02]  /*04c0*/  IMAD R7, R7, R5.reuse, RZ ;  /* 0x0000000507077224 */ /* 0x080fe400078e02ff */
[----:B------:R-:W-:-:S04]  /*04d0*/  IMAD.WIDE.U32 R12, R6, R5, RZ ;  /* 0x00000005060c7225 */ /* 0x000fc800078e00ff */
[----:B------:R-:W-:Y:S02]  /*04e0*/  IMAD R7, R6, R2, R7 ;  /* 0x0000000206077224 */ /* 0x000fe400078e0207 */
[----:B------:R-:W-:-:S04]  /*04f0*/  IMAD.WIDE.U32 R14, R12, 0x3, R10 ;  /* 0x000000030c0e7825 */ /* 0x000fc800078e000a */
[----:B------:R-:W-:Y:S02]  /*0500*/  IMAD.IADD R4, R13, 0x1, R7 ;  /* 0x000000010d047824 */ /* 0x000fe400078e0207 */
[----:B------:R-:W-:Y:S02]  /*0510*/  IMAD R9, R3, UR18, RZ ;  /* 0x0000001203097c24 */ /* 0x000fe4000f8e02ff */
[----:B------:R-:W-:Y:S02]  /*0520*/  IMAD R7, R4, 0x3, RZ ;  /* 0x0000000304077824 */ /* 0x000fe400078e02ff */
[----:B------:R-:W-:Y:S02]  /*0530*/  IMAD R19, R0, UR19, R9 ;  /* 0x0000001300137c24 */ /* 0x000fe4000f8e0209 */
[----:B------:R-:W-:Y:S01]  /*0540*/  IMAD.WIDE.U32 R8, R14, UR10, RZ ;  /* 0x0000000a0e087c25 */ /* 0x000fe2000f8e00ff */
[----:B------:R-:W-:-:S03]  /*0550*/  IADD3 R15, R15, R7, RZ ;  /* 0x000000070f0f7210 */ /* 0x000fc60007ffe0ff */
[----:B------:R-:W-:Y:S01]  /*0560*/  IMAD.WIDE.U32 R6, R0, UR18, RZ ;  /* 0x0000001200067c25 */ /* 0x000fe2000f8e00ff */
[----:B------:R-:W-:-:S03]  /*0570*/  LEA R26, P0, R8, UR12, 0x1 ;  /* 0x0000000c081a7c11 */ /* 0x000fc6000f8008ff */
[----:B------:R-:W-:Y:S01]  /*0580*/  IMAD R17, R15, UR10, RZ ;  /* 0x0000000a0f117c24 */ /* 0x000fe2000f8e02ff */
[----:B------:R-:W-:Y:S01]  /*0590*/  LEA R28, P1, R6, UR20, 0x1 ;  /* 0x00000014061c7c11 */ /* 0x000fe2000f8208ff */
[----:B------:R-:W-:Y:S02]  /*05a0*/  IMAD.IADD R7, R7, 0x1, R19 ;  /* 0x0000000107077824 */ /* 0x000fe400078e0213 */
[----:B------:R-:W-:Y:S02]  /*05b0*/  IMAD R17, R14, UR11, R17 ;  /* 0x0000000b0e117c24 */ /* 0x000fe4000f8e0211 */
[----:B------:R-:W-:Y:S01]  /*05c0*/  IMAD R19, R15, UR14, RZ ;  /* 0x0000000e0f137c24 */ /* 0x000fe2000f8e02ff */
[----:B------:R-:W-:Y:S01]  /*05d0*/  LEA.HI.X R29, R6, UR21, R7, 0x1, P1 ;  /* 0x00000015061d7c11 */ /* 0x000fe200088f0c07 */
[----:B------:R-:W-:Y:S01]  /*05e0*/  IMAD R7, R5, UR11, RZ ;  /* 0x0000000b05077c24 */ /* 0x000fe2000f8e02ff */
[----:B------:R-:W-:Y:S01]  /*05f0*/  IADD3 R9, R9, R17, RZ ;  /* 0x0000001109097210 */ /* 0x000fe20007ffe0ff */
[----:B------:R-:W-:-:S02]  /*0600*/  IMAD R21, R5, UR15, RZ ;  /* 0x0000000f05157c24 */ /* 0x000fc4000f8e02ff */
[----:B------:R-:W-:Y:S01]  /*0610*/  IMAD R19, R14, UR15, R19 ;  /* 0x0000000f0e137c24 */ /* 0x000fe2000f8e0213 */
[----:B------:R-:W-:Y:S01]  /*0620*/  LEA.HI.X R27, R8, UR13, R9, 0x1, P0 ;  /* 0x0000000d081b7c11 */ /* 0x000fe200080f0c09 */
[----:B------:R-:W-:-:S04]  /*0630*/  IMAD.WIDE.U32 R8, R5, UR10, RZ ;  /* 0x0000000a05087c25 */ /* 0x000fc8000f8e00ff */
[----:B------:R-:W-:Y:S02]  /*0640*/  IMAD R17, R2, UR10, R7 ;  /* 0x0000000a02117c24 */ /* 0x000fe4000f8e0207 */
[----:B------:R-:W-:-:S04]  /*0650*/  IMAD.WIDE.U32 R14, R14, UR14, RZ ;  /* 0x0000000e0e0e7c25 */ /* 0x000fc8000f8e00ff */
[----:B------:R-:W-:Y:S01]  /*0660*/  IMAD.WIDE.U32 R6, R5, UR14, RZ ;  /* 0x0000000e05067c25 */ /* 0x000fe2000f8e00ff */
[----:B------:R-:W-:Y:S02]  /*0670*/  LEA R20, P0, R14, UR16, 0x1 ;  /* 0x000000100e147c11 */ /* 0x000fe4000f8008ff */
[----:B------:R-:W-:Y:S01]  /*0680*/  IADD3 R19, R15, R19, RZ ;  /* 0x000000130f137210 */ /* 0x000fe20007ffe0ff */
[----:B------:R-:W-:Y:S02]  /*0690*/  IMAD R21, R2, UR14, R21 ;  /* 0x0000000e02157c24 */ /* 0x000fe4000f8e0215 */
[----:B------:R-:W-:Y:S02]  /*06a0*/  IMAD.IADD R9, R9, 0x1, R17 ;  /* 0x0000000109097824 */ /* 0x000fe400078e0211 */
[----:B------:R-:W-:Y:S01]  /*06b0*/  IMAD.SHL.U32 R17, R8, 0x2, RZ ;  /* 0x0000000208117824 */ /* 0x000fe200078e00ff */
[----:B------:R-:W-:Y:S01]  /*06c0*/  IADD3 R23, R7, R21, RZ ;  /* 0x0000001507177210 */ /* 0x000fe20007ffe0ff */
[----:B------:R-:W-:Y:S01]  /*06d0*/  IMAD.SHL.U32 R25, R6, 0x2, RZ ;  /* 0x0000000206197824 */ /* 0x000fe200078e00ff */
[----:B------:R-:W-:Y:S01]  /*06e0*/  LEA.HI.X R21, R14, UR17, R19, 0x1, P0 ;  /* 0x000000110e157c11 */ /* 0x000fe200080f0c13 */
[----:B------:R0:W5:Y:S01]  /*06f0*/  LDG.E.U16 R7, desc[UR8][R26.64] ;  /* 0x000000081a077981 */ /* 0x000162000c1e1500 */
[----:B------:R-:W-:-:S02]  /*0700*/  SHF.L.U64.HI R23, R6, 0x1, R23 ;  /* 0x0000000106177819 */ /* 0x000fc40000010217 */
[----:B------:R-:W-:Y:S01]  /*0710*/  IADD3 R18, P0, R17, R26, RZ ;  /* 0x0000001a11127210 */ /* 0x000fe20007f1e0ff */
[----:B------:R0:W5:Y:S01]  /*0720*/  LDG.E.U16 R6, desc[UR8][R28.64] ;  /* 0x000000081c067981 */ /* 0x000162000c1e1500 */
[----:B------:R-:W-:Y:S02]  /*0730*/  IADD3 R16, P2, R25, R20, RZ ;  /* 0x0000001419107210 */ /* 0x000fe40007f5e0ff */
[----:B------:R-:W-:Y:S02]  /*0740*/  SHF.L.U64.HI R9, R8, 0x1, R9 ;  /* 0x0000000108097819 */ /* 0x000fe40000010209 */
[----:B------:R-:W-:Y:S01]  /*0750*/  IADD3 R14, P1, R18, R17, RZ ;  /* 0x00000011120e7210 */ /* 0x000fe20007f3e0ff */
[----:B------:R-:W-:Y:S01]  /*0760*/  IMAD.X R17, R23, 0x1, R21, P2 ;  /* 0x0000000117117824 */ /* 0x000fe200010e0615 */
[----:B------:R-:W-:Y:S01]  /*0770*/  IADD3.X R19, R9, R27, RZ, P0, !PT ;  /* 0x0000001b09137210 */ /* 0x000fe200007fe4ff */
[----:B------:R0:W5:Y:S01]  /*0780*/  LDG.E.U16 R8, desc[UR8][R20.64] ;  /* 0x0000000814087981 */ /* 0x000162000c1e1500 */
[----:B------:R-:W-:-:S02]  /*0790*/  IADD3 R24, P0, R16, R25, RZ ;  /* 0x0000001910187210 */ /* 0x000fc40007f1e0ff */
[----:B------:R-:W-:Y:S01]  /*07a0*/  IADD3.X R15, R19, R9, RZ, P1, !PT ;  /* 0x00000009130f7210 */ /* 0x000fe20000ffe4ff */
        /* <DEDUP_REMOVED lines=14> */
[----:B------:R-:W-:Y:S02]  /*0890*/  IMAD R25, R10, UR27, R19 ;  /* 0x0000001b0a197c24 */ /* 0x000fe4000f8e0213 */
[----:B------:R-:W-:Y:S01]  /*08a0*/  IMAD R21, R5, UR25, RZ ;  /* 0x0000001905157c24 */ /* 0x000fe2000f8e02ff */
[----:B------:R-:W-:Y:S01]  /*08b0*/  LEA.HI.X R29, R14, UR23, R15, 0x1, P0 ;  /* 0x000000170e1d7c11 */ /* 0x000fe200080f0c0f */
[----:B------:R-:W-:-:S04]  /*08c0*/  IMAD.WIDE.U32 R18, R10, UR26, RZ ;  /* 0x0000001a0a127c25 */ /* 0x000fc8000f8e00ff */
[----:B------:R-:W-:Y:S01]  /*08d0*/  IMAD.WIDE.U32 R16, R5, UR24, RZ ;  /* 0x0000001805107c25 */ /* 0x000fe2000f8e00ff */
[----:B------:R-:W-:Y:S02]  /*08e0*/  IADD3 R15, R19, R25, RZ ;  /* 0x00000019130f7210 */ /* 0x000fe40007ffe0ff */
[----:B------:R-:W-:Y:S01]  /*08f0*/  LEA R14, P0, R18, UR28, 0x1 ;  /* 0x0000001c120e7c11 */ /* 0x000fe2000f8008ff */
[----:B------:R-:W-:Y:S01]  /*0900*/  IMAD R21, R2, UR24, R21 ;  /* 0x0000001802157c24 */ /* 0x000fe2000f8e0215 */
[----:B------:R0:W5:Y:S01]  /*0910*/  LDG.E.U16 R25, desc[UR8][R28.64] ;  /* 0x000000081c197981 */ /* 0x000162000c1e1500 */
[----:B------:R-:W-:Y:S01]  /*0920*/  IMAD R19, R5, UR27, RZ ;  /* 0x0000001b05137c24 */ /* 0x000fe2000f8e02ff */
[----:B------:R-:W-:Y:S01]  /*0930*/  LEA.HI.X R15, R18, UR29, R15, 0x1, P0 ;  /* 0x0000001d120f7c11 */ /* 0x000fe200080f0c0f */
[----:B------:R-:W-:Y:S01]  /*0940*/  IMAD.SHL.U32 R27, R16, 0x2, RZ ;  /* 0x00000002101b7824 */ /* 0x000fe200078e00ff */
[----:B------:R-:W-:Y:S01]  /*0950*/  IADD3 R17, R17, R21, RZ ;  /* 0x0000001511117210 */ /* 0x000fe20007ffe0ff */
[----:B------:R-:W-:-:S02]  /*0960*/  IMAD R21, R2, UR26, R19 ;  /* 0x0000001a02157c24 */ /* 0x000fc4000f8e0213 */
[----:B------:R-:W-:Y:S01]  /*0970*/  IMAD.WIDE.U32 R18, R5, UR26, RZ ;  /* 0x0000001a05127c25 */ /* 0x000fe2000f8e00ff */
[----:B------:R-:W-:Y:S02]  /*0980*/  IADD3 R26, P0, R27, R28, RZ ;  /* 0x0000001c1b1a7210 */ /* 0x000fe40007f1e0ff */
[----:B------:R-:W-:Y:S02]  /*0990*/  SHF.L.U64.HI R17, R16, 0x1, R17 ;  /* 0x0000000110117819 */ /* 0x000fe40000010211 */
[----:B------:R-:W-:Y:S01]  /*09a0*/  IADD3 R21, R19, R21, RZ ;  /* 0x0000001513157210 */ /* 0x000fe20007ffe0ff */
[----:B------:R-:W-:Y:S01]  /*09b0*/  IMAD.SHL.U32 R19, R18, 0x2, RZ ;  /* 0x0000000212137824 */ /* 0x000fe200078e00ff */
[----:B------:R-:W-:Y:S02]  /*09c0*/  IADD3 R16, P1, R26, R27, RZ ;  /* 0x0000001b1a107210 */ /* 0x000fe40007f3e0ff */
[----:B------:R-:W-:Y:S02]  /*09d0*/  IADD3.X R27, R17, R29, RZ, P0, !PT ;  /* 0x0000001d111b7210 */ /* 0x000fe400007fe4ff */
[----:B------:R-:W-:-:S02]  /*09e0*/  SHF.L.U64.HI R21, R18, 0x1, R21 ;  /* 0x0000000112157819 */ /* 0x000fc40000010215 */
[----:B------:R-:W-:Y:S01]  /*09f0*/  IADD3 R18, P0, R19, R14, RZ ;  /* 0x0000000e13127210 */ /* 0x000fe20007f1e0ff */
[----:B------:R0:W5:Y:S01]  /*0a00*/  LDG.E.U16 R26, desc[UR8][R26.64] ;  /* 0x000000081a1a7981 */ /* 0x000162000c1e1500 */
[----:B------:R-:W-:Y:S02]  /*0a10*/  IADD3.X R17, R27, R17, RZ, P1, !PT ;  /* 0x000000111b117210 */ /* 0x000fe40000ffe4ff */
[----:B------:R-:W-:Y:S01]  /*0a20*/  IADD3 R20, P1, R18, R19, RZ ;  /* 0x0000001312147210 */ /* 0x000fe20007f3e0ff */
[----:B------:R0:W5:Y:S01]  /*0a30*/  LDG.E.U16 R14, desc[UR8][R14.64] ;  /* 0x000000080e0e7981 */ /* 0x000162000c1e1500 */
[----:B------:R-:W-:-:S03]  /*0a40*/  IADD3.X R19, R21, R15, RZ, P0, !PT ;  /* 0x0000000f15137210 */ /* 0x000fc600007fe4ff */
[----:B------:R0:W5:Y:S02]  /*0a50*/  LDG.E.U16 R16, desc[UR8][R16.64] ;  /* 0x0000000810107981 */ /* 0x000164000c1e1500 */
[----:B------:R-:W-:Y:S02]  /*0a60*/  IMAD.X R21, R19, 0x1, R21, P1 ;  /* 0x0000000113157824 */ /* 0x000fe400008e0615 */
[----:B------:R0:W5:Y:S04]  /*0a70*/  LDG.E.U16 R18, desc[UR8][R18.64] ;  /* 0x0000000812127981 */ /* 0x000168000c1e1500 */
[----:B------:R0:W5:Y:S01]  /*0a80*/  LDG.E.U16 R20, desc[UR8][R20.64] ;  /* 0x0000000814147981 */ /* 0x000162000c1e1500 */
[----:B------:R-:W-:Y:S05]  /*0a90*/  BRA `(.L_x_361) ;  /* 0x0000000000187947 */ /* 0x000fea0003800000 */
.L_x_360:
[----:B------:R-:W-:Y:S02]  /*0aa0*/  PRMT R25, RZ, 0x7610, R25 ;  /* 0x00007610ff197816 */ /* 0x000fe40000000019 */
[----:B------:R-:W-:Y:S02]  /*0ab0*/  PRMT R26, RZ, 0x7610, R26 ;  /* 0x00007610ff1a7816 */ /* 0x000fe4000000001a */
[----:B------:R-:W-:Y:S02]  /*0ac0*/  PRMT R16, RZ, 0x7610, R16 ;  /* 0x00007610ff107816 */ /* 0x000fe40000000010 */
[----:B------:R-:W-:Y:S02]  /*0ad0*/  PRMT R14, RZ, 0x7610, R14 ;  /* 0x00007610ff0e7816 */ /* 0x000fe4000000000e */
[----:B------:R-:W-:Y:S02]  /*0ae0*/  PRMT R18, RZ, 0x7610, R18 ;  /* 0x00007610ff127816 */ /* 0x000fe40000000012 */
[----:B------:R-:W-:-:S07]  /*0af0*/  PRMT R20, RZ, 0x7610, R20 ;  /* 0x00007610ff147816 */ /* 0x000fce0000000014 */
.L_x_361:
[----:B-----5:R-:W-:Y:S02]  /*0b00*/  HADD2.F32 R7, -RZ, R7.H0_H0 ;  /* 0x20000007ff077230 */ /* 0x020fe40000004100 */
[----:B------:R-:W-:Y:S02]  /*0b10*/  HADD2.F32 R8, -RZ, R8.H0_H0 ;  /* 0x20000008ff087230 */ /* 0x000fe40000004100 */
[----:B0-----:R-:W-:Y:S02]  /*0b20*/  HADD2.F32 R28, -RZ, R25.H0_H0 ;  /* 0x20000019ff1c7230 */ /* 0x001fe40000004100 */
[----:B------:R-:W-:Y:S02]  /*0b30*/  HADD2.F32 R14, -RZ, R14.H0_H0 ;  /* 0x2000000eff0e7230 */ /* 0x000fe40000004100 */
[----:B------:R-:W-:Y:S01]  /*0b40*/  FADD.FTZ R7, R7, R8 ;  /* 0x0000000807077221 */ /* 0x000fe20000010000 */
[----:B------:R-:W-:Y:S02]  /*0b50*/  HADD2.F32 R9, -RZ, R9.H0_H0 ;  /* 0x20000009ff097230 */ /* 0x000fe40000004100 */
[----:B------:R-:W-:-:S02]  /*0b60*/  HADD2.F32 R22, -RZ, R22.H0_H0 ;  /* 0x20000016ff167230 */ /* 0x000fc40000004100 */
[----:B------:R-:W-:Y:S01]  /*0b70*/  FADD.FTZ R7, R7, R28 ;  /* 0x0000001c07077221 */ /* 0x000fe20000010000 */
[----:B------:R-:W-:Y:S02]  /*0b80*/  HADD2.F32 R26, -RZ, R26.H0_H0 ;  /* 0x2000001aff1a7230 */ /* 0x000fe40000004100 */
[----:B------:R-:W-:Y:S02]  /*0b90*/  HADD2.F32 R18, -RZ, R18.H0_H0 ;  /* 0x20000012ff127230 */ /* 0x000fe40000004100 */
[----:B------:R-:W-:Y:S01]  /*0ba0*/  FADD.FTZ R7, R7, R14 ;  /* 0x0000000e07077221 */ /* 0x000fe20000010000 */
[----:B------:R-:W-:Y:S01]  /*0bb0*/  FADD.FTZ R9, R9, R22 ;  /* 0x0000001609097221 */ /* 0x000fe20000010000 */
[----:B------:R-:W-:Y:S02]  /*0bc0*/  HADD2.F32 R23, -RZ, R23.H0_H0 ;  /* 0x20000017ff177230 */ /* 0x000fe40000004100 */
[----:B------:R-:W-:Y:S01]  /*0bd0*/  FMUL.FTZ R7, R7, -1.4426950216293334961 ;  /* 0xbfb8aa3b07077820 */ /* 0x000fe20000410000 */
[----:B------:R-:W-:Y:S01]  /*0be0*/  FADD.FTZ R9, R9, R26 ;  /* 0x0000001a09097221 */ /* 0x000fe20000010000 */
[----:B------:R-:W-:-:S02]  /*0bf0*/  HADD2.F32 R16, -RZ, R16.H0_H0 ;  /* 0x20000010ff107230 */ /* 0x000fc40000004100 */
[----:B------:R-:W-:Y:S02]  /*0c00*/  HADD2.F32 R20, -RZ, R20.H0_H0 ;  /* 0x20000014ff147230 */ /* 0x000fe40000004100 */
[----:B------:R-:W-:Y:S01]  /*0c10*/  FADD.FTZ R9, R9, R18 ;  /* 0x0000001209097221 */ /* 0x000fe20000010000 */
[----:B------:R-:W0:Y:S01]  /*0c20*/  MUFU.EX2 R7, R7 ;  /* 0x0000000700077308 */ /* 0x000e220000000800 */
[----:B------:R-:W-:Y:S01]  /*0c30*/  FADD.FTZ R16, R23, R16 ;  /* 0x0000001017107221 */ /* 0x000fe20000010000 */
[----:B------:R-:W-:-:S04]  /*0c40*/  IMAD.WIDE.U32 R10, R12, 0x5, R10 ;  /* 0x000000050c0a7825 */ /* 0x000fc800078e000a */
[----:B------:R-:W-:Y:S01]  /*0c50*/  FMUL.FTZ R13, R9, -1.4426950216293334961 ;  /* 0xbfb8aa3b090d7820 */ /* 0x000fe20000410000 */
[----:B------:R-:W-:Y:S02]  /*0c60*/  IMAD R17, R4, 0x5, RZ ;  /* 0x0000000504117824 */ /* 0x000fe400078e02ff */
[----:B------:R-:W-:-:S03]  /*0c70*/  IMAD R19, R3, UR30, RZ ;  /* 0x0000001e03137c24 */ /* 0x000fc6000f8e02ff */
[----:B------:R-:W1:Y:S01]  /*0c80*/  MUFU.EX2 R13, R13 ;  /* 0x0000000d000d7308 */ /* 0x000e620000000800 */
[----:B------:R-:W-:Y:S01]  /*0c90*/  HADD2.F32 R15, -RZ, R6.H0_H0 ;  /* 0x20000006ff0f7230 */ /* 0x000fe20000004100 */
[----:B------:R-:W-:Y:S01]  /*0ca0*/  IADD3 R11, R11, R17, RZ ;  /* 0x000000110b0b7210 */ /* 0x000fe20007ffe0ff */
[----:B------:R-:W-:Y:S02]  /*0cb0*/  IMAD R19, R0, UR31, R19 ;  /* 0x0000001f00137c24 */ /* 0x000fe4000f8e0213 */
[----:B------:R-:W-:Y:S02]  /*0cc0*/  IMAD R21, R5, UR35, RZ ;  /* 0x0000002305157c24 */ /* 0x000fe4000f8e02ff */
[----:B0-----:R-:W-:Y:S01]  /*0cd0*/  FADD.FTZ R14, R7, 1 ;  /* 0x3f800000070e7421 */ /* 0x001fe20000010000 */
[----:B------:R-:W-:Y:S02]  /*0ce0*/  HADD2.F32 R7, -RZ, R24.H0_H0 ;  /* 0x20000018ff077230 */ /* 0x000fe40000004100 */
[----:B------:R-:W-:-:S03]  /*0cf0*/  IMAD R23, R2, UR34, R21 ;  /* 0x0000002202177c24 */ /* 0x000fc6000f8e0215 */
[----:B------:R-:W0:Y:S01]  /*0d00*/  MUFU.RCP R14, R14 ;  /* 0x0000000e000e7308 */ /* 0x000e220000001000 */
[----:B------:R-:W-:Y:S01]  /*0d10*/  FADD.FTZ R7, R7, R20 ;  /* 0x0000001407077221 */ /* 0x000fe20000010000 */
[----:B-1----:R-:W-:Y:S01]  /*0d20*/  FADD.FTZ R9, R13, 1 ;  /* 0x3f8000000d097421 */ /* 0x002fe20000010000 */
[----:B------:R-:W-:-:S05]  /*0d30*/  IMAD.WIDE.U32 R12, R0, UR30, RZ ;  /* 0x0000001e000c7c25 */ /* 0x000fca000f8e00ff */
[----:B------:R-:W-:Y:S01]  /*0d40*/  MUFU.RCP R9, R9 ;  /* 0x0000000900097308 */ /* 0x000fe20000001000 */
[----:B------:R-:W-:Y:S01]  /*0d50*/  IADD3 R13, R13, R19, RZ ;  /* 0x000000130d0d7210 */ /* 0x000fe20007ffe0ff */
[----:B------:R-:W-:Y:S01]  /*0d60*/  IMAD R19, R11, UR34, RZ ;  /* 0x000000220b137c24 */ /* 0x000fe2000f8e02ff */
[----:B------:R-:W-:-:S03]  /*0d70*/  LEA R4, P0, R12, UR32, 0x1 ;  /* 0x000000200c047c11 */ /* 0x000fc6000f8008ff */
[----:B------:R-:W-:Y:S02]  /*0d80*/  IMAD R21, R10, UR35, R19 ;  /* 0x000000230a157c24 */ /* 0x000fe4000f8e0213 */
[----:B0-----:R-:W-:Y:S01]  /*0d90*/  FFMA.FTZ R8, R7, R14, R16 ;  /* 0x0000000e07087223 */ /* 0x001fe20000010010 */
[----:B------:R-:W-:Y:S01]  /*0da0*/  FADD.FTZ R2, R14, -RZ ;  /* 0x800000ff0e027221 */ /* 0x000fe20000010000 */
[----:B------:R-:W-:Y:S01]  /*0db0*/  IMAD.WIDE.U32 R16, R5, UR34, RZ ;  /* 0x0000002205107c25 */ /* 0x000fe2000f8e00ff */
[----:B------:R-:W-:Y:S02]  /*0dc0*/  LEA.HI.X R5, R12, UR33, R13, 0x1, P0 ;  /* 0x000000210c057c11 */ /* 0x000fe400080f0c0d */
[----:B------:R-:W-:Y:S01]  /*0dd0*/  F2FP.F16.F32.PACK_AB R7, RZ, R7 ;  /* 0x00000007ff07723e */ /* 0x000fe200000000ff */
[----:B------:R-:W0:Y:S01]  /*0de0*/  MUFU.TANH R8, R8 ;  /* 0x0000000800087308 */ /* 0x000e220000002400 */
[----:B------:R-:W-:Y:S01]  /*0df0*/  IMAD.IADD R19, R17, 0x1, R23 ;  /* 0x0000000111137824 */ /* 0x000fe200078e0217 */
[----:B------:R-:W-:-:S04]  /*0e00*/  SHF.L.U32 R17, R16, 0x1, RZ ;  /* 0x0000000110117819 */ /* 0x000fc800000006ff */
[----:B------:R-:W-:Y:S01]  /*0e10*/  SHF.L.U64.HI R19, R16, 0x1, R19 ;  /* 0x0000000110137819 */ /* 0x000fe20000010213 */
[----:B0-----:R-:W-:-:S04]  /*0e20*/  FADD.FTZ R15, -R8, R15 ;  /* 0x0000000f080f7221 */ /* 0x001fc80000010100 */
[----:B------:R-:W-:Y:S01]  /*0e30*/  FFMA.FTZ R11, R15, R9, R8 ;  /* 0x000000090f0b7223 */ /* 0x000fe20000010008 */
[----:B------:R-:W-:-:S04]  /*0e40*/  IMAD.WIDE.U32 R14, R10, UR34, RZ ;  /* 0x000000220a0e7c25 */ /* 0x000fc8000f8e00ff */
[----:B------:R-:W-:Y:S01]  /*0e50*/  FADD.FTZ R9, R9, -RZ ;  /* 0x800000ff09097221 */ /* 0x000fe20000010000 */
[----:B------:R-:W-:Y:S02]  /*0e60*/  F2FP.F16.F32.PACK_AB R2, R2, R11 ;  /* 0x0000000b0202723e */ /* 0x000fe400000000ff */
[C---:B------:R-:W-:Y:S02]  /*0e70*/  LEA R12, P0, R14.reuse, UR36, 0x1 ;  /* 0x000000240e0c7c11 */ /* 0x040fe4000f8008ff */
[----:B------:R-:W-:Y:S01]  /*0e80*/  IADD3 R11, R15, R21, RZ ;  /* 0x000000150f0b7210 */ /* 0x000fe20007ffe0ff */
[----:B------:R0:W-:Y:S03]  /*0e90*/  STG.E.U16 desc[UR8][R4.64], R2 ;  /* 0x0000000204007986 */ /* 0x0001e6000c101508 */
[----:B------:R-:W-:Y:S02]  /*0ea0*/  LEA.HI.X R13, R14, UR37, R11, 0x1, P0 ;  /* 0x000000250e0d7c11 */ /* 0x000fe400080f0c0b */
[----:B------:R-:W-:-:S04]  /*0eb0*/  IADD3 R10, P0, R17, R12, RZ ;  /* 0x0000000c110a7210 */ /* 0x000fc80007f1e0ff */
[----:B------:R-:W-:Y:S01]  /*0ec0*/  IADD3 R14, P1, R10, R17, RZ ;  /* 0x000000110a0e7210 */ /* 0x000fe20007f3e0ff */
[----:B------:R-:W-:Y:S01]  /*0ed0*/  IMAD.X R11, R19, 0x1, R13, P0 ;  /* 0x00000001130b7824 */ /* 0x000fe200000e060d */
[----:B0-----:R-:W-:Y:S02]  /*0ee0*/  PRMT R5, R2, 0x7632, R5 ;  /* 0x0000763202057816 */ /* 0x001fe40000000005 */
[----:B------:R-:W-:Y:S02]  /*0ef0*/  F2FP.F16.F32.PACK_AB R2, R8, R9 ;  /* 0x000000090802723e */ /* 0x000fe400000000ff */
[----:B------:R-:W-:Y:S01]  /*0f00*/  IADD3 R8, P0, R14, R17, RZ ;  /* 0x000000110e087210 */ /* 0x000fe20007f1e0ff */
[----:B------:R0:W-:Y:S01]  /*0f10*/  STG.E.U16 desc[UR8][R12.64], R5 ;  /* 0x000000050c007986 */ /* 0x0001e2000c101508 */
[----:B------:R-:W-:Y:S02]  /*0f20*/  IADD3.X R15, R11, R19, RZ, P1, !PT ;  /* 0x000000130b0f7210 */ /* 0x000fe40000ffe4ff */
[----:B------:R-:W-:-:S02]  /*0f30*/  IADD3 R4, P1, R8, R17, RZ ;  /* 0x0000001108047210 */ /* 0x000fc40007f3e0ff */
[----:B------:R-:W-:Y:S02]  /*0f40*/  IADD3.X R9, R15, R19, RZ, P0, !PT ;  /* 0x000000130f097210 */ /* 0x000fe400007fe4ff */
[----:B------:R-:W-:-:S04]  /*0f50*/  IADD3 R0, P0, R0, UR6, RZ ;  /* 0x0000000600007c10 */ /* 0x000fc8000ff1e0ff */
[----:B------:R-:W-:Y:S01]  /*0f60*/  IADD3.X R3, RZ, R3, RZ, P0, !PT ;  /* 0x00000003ff037210 */ /* 0x000fe200007fe4ff */
[----:B0-----:R-:W-:Y:S01]  /*0f70*/  IMAD.X R5, R9, 0x1, R19, P1 ;  /* 0x0000000109057824 */ /* 0x001fe200008e0613 */
[C---:B------:R-:W-:Y:S02]  /*0f80*/  PRMT R13, R2.reuse, 0x7610, R13 ;  /* 0x00007610020d7816 */ /* 0x040fe4000000000d */
[----:B------:R-:W-:Y:S02]  /*0f90*/  PRMT R2, R2, 0x7632, R2 ;  /* 0x0000763202027816 */ /* 0x000fe40000000002 */
[----:B------:R-:W-:Y:S01]  /*0fa0*/  ISETP.GE.U32.AND P0, PT, R0, UR40, PT ;  /* 0x0000002800007c0c */ /* 0x000fe2000bf06070 */
[----:B------:R0:W-:Y:S03]  /*0fb0*/  STG.E.U16 desc[UR8][R10.64], R13 ;  /* 0x0000000d0a007986 */ /* 0x0001e6000c101508 */
[----:B------:R-:W-:Y:S01]  /*0fc0*/  ISETP.GE.AND.EX P0, PT, R3, UR41, PT, P0 ;  /* 0x0000002903007c0c */ /* 0x000fe2000bf06300 */
[----:B------:R0:W-:Y:S04]  /*0fd0*/  STG.E.U16 desc[UR8][R14.64], R2 ;  /* 0x000000020e007986 */ /* 0x0001e8000c101508 */
[----:B------:R0:W-:Y:S04]  /*0fe0*/  STG.E.U16 desc[UR8][R8.64], R6 ;  /* 0x0000000608007986 */ /* 0x0001e8000c101508 */
[----:B------:R0:W-:Y:S04]  /*0ff0*/  STG.E.U16 desc[UR8][R4.64], R7 ;  /* 0x0000000704007986 */ /* 0x0001e8000c101508 */
[----:B------:R-:W-:Y:S05]  /*1000*/  @!P0 BRA `(.L_x_362) ;  /* 0xfffffff0007c8947 */ /* 0x000fea000383ffff */
[----:B------:R-:W-:Y:S05]  /*1010*/  BSYNC B0 ;  /* 0x0000000000007941 */ /* 0x000fea0003800000 */
.L_x_356:
[----:B------:R-:W-:Y:S05]  /*1020*/  EXIT ;  /* 0x000000000000794d */ /* 0x000fea0003800000 */
        .weak           $__internal_13_$__cuda_sm20_div_s64
        .type           $__internal_13_$__cuda_sm20_div_s64,@function
        .size           $__internal_13_$__cuda_sm20_div_s64,(.L_x_1278 - $__internal_13_$__cuda_sm20_div_s64)
$__internal_13_$__cuda_sm20_div_s64:
        /* <DEDUP_REMOVED lines=22> */
[----:B------:R-:W-:Y:S02]  /*1190*/  IADD3 R7, P2, R13, R6, RZ ;  /* 0x000000060d077210 */ /* 0x000fe40007f5e0ff */
[----:B------:R-:W-:Y:S02]  /*11a0*/  IADD3.X R6, R11, R5, RZ, P0, !PT ;  /* 0x000000050b067210 */ /* 0x000fe400007fe4ff */
[-C--:B------:R-:W-:Y:S01]  /*11b0*/  IADD3 R11, P4, RZ, -R0.reuse, RZ ;  /* 0x80000000ff0b7210 */ /* 0x080fe20007f9e0ff */
[----:B------:R-:W-:Y:S01]  /*11c0*/  IMAD.WIDE.U32 R4, R7, UR4, RZ ;  /* 0x0000000407047c25 */ /* 0x000fe2000f8e00ff */
[----:B------:R-:W-:Y:S02]  /*11d0*/  IADD3.X R9, RZ, RZ, R6, P2, P1 ;  /* 0x000000ffff097210 */ /* 0x000fe400017e2406 */
[----:B------:R-:W-:Y:S01]  /*11e0*/  SEL R11, R11, R0, !P3 ;  /* 0x000000000b0b7207 */ /* 0x000fe20005800000 */
[----:B------:R-:W-:Y:S01]  /*11f0*/  IMAD R6, R7, UR5, R5 ;  /* 0x0000000507067c24 */ /* 0x000fe2000f8e0205 */
[----:B------:R-:W-:-:S02]  /*1200*/  IADD3 R5, P0, RZ, -R4, RZ ;  /* 0x80000004ff057210 */ /* 0x000fc40007f1e0ff */
[----:B------:R-:W-:Y:S01]  /*1210*/  IADD3.X R10, RZ, ~R3, RZ, P4, !PT ;  /* 0x80000003ff0a7210 */ /* 0x000fe200027fe4ff */
[----:B------:R-:W-:Y:S02]  /*1220*/  IMAD R4, R9, UR4, R6 ;  /* 0x0000000409047c24 */ /* 0x000fe4000f8e0206 */
[----:B------:R-:W-:Y:S01]  /*1230*/  IMAD.HI.U32 R6, R7, R5, RZ ;  /* 0x0000000507067227 */ /* 0x000fe200078e00ff */
[----:B------:R-:W-:-:S03]  /*1240*/  SEL R10, R10, R3, !P3 ;  /* 0x000000030a0a7207 */ /* 0x000fc60005800000 */
[----:B------:R-:W-:-:S04]  /*1250*/  IMAD.X R4, RZ, RZ, ~R4, P0 ;  /* 0x000000ffff047224 */ /* 0x000fc800000e0e04 */
        /* <DEDUP_REMOVED lines=15> */
[----:B------:R-:W-:-:S03]  /*1350*/  IMAD.WIDE.U32 R4, R7, UR4, RZ ;  /* 0x0000000407047c25 */ /* 0x000fc6000f8e00ff */
[----:B------:R-:W-:Y:S01]  /*1360*/  IADD3.X R6, RZ, R6, RZ, P1, !PT ;  /* 0x00000006ff067210 */ /* 0x000fe20000ffe4ff */
[C---:B------:R-:W-:Y:S01]  /*1370*/  IMAD R5, R7.reuse, UR5, R5 ;  /* 0x0000000507057c24 */ /* 0x040fe2000f8e0205 */
[----:B------:R-:W-:Y:S02]  /*1380*/  IADD3 R11, P1, -R4, R11, RZ ;  /* 0x0000000b040b7210 */ /* 0x000fe40007f3e1ff */
[----:B------:R-:W-:Y:S01]  /*1390*/  IADD3 R4, P2, R7, 0x1, RZ ;  /* 0x0000000107047810 */ /* 0x000fe20007f5e0ff */
[----:B------:R-:W-:Y:S01]  /*13a0*/  IMAD R5, R6, UR4, R5 ;  /* 0x0000000406057c24 */ /* 0x000fe2000f8e0205 */
[----:B------:R-:W-:-:S03]  /*13b0*/  ISETP.GE.U32.AND P0, PT, R11, UR4, PT ;  /* 0x000000040b007c0c */ /* 0x000fc6000bf06070 */
[----:B------:R-:W-:Y:S01]  /*13c0*/  IMAD.X R10, R10, 0x1, ~R5, P1 ;  /* 0x000000010a0a7824 */ /* 0x000fe200008e0e05 */
[----:B------:R-:W-:Y:S02]  /*13d0*/  IADD3 R8, P1, R11, -UR4, RZ ;  /* 0x800000040b087c10 */ /* 0x000fe4000ff3e0ff */
[----:B------:R-:W-:Y:S02]  /*13e0*/  IADD3.X R5, RZ, R6, RZ, P2, !PT ;  /* 0x00000006ff057210 */ /* 0x000fe400017fe4ff */
        /* <DEDUP_REMOVED lines=21> */
[----:B------:R-:W-:Y:S02]  /*1540*/  MOV R4, R2 ;  /* 0x0000000200047202 */ /* 0x000fe40000000f00 */
[----:B------:R-:W-:Y:S02]  /*1550*/  SEL R8, R8, 0xffffffff, P0 ;  /* 0xffffffff08087807 */ /* 0x000fe40000000000 */
[----:B------:R-:W-:Y:S01]  /*1560*/  SEL R9, R9, 0xffffffff, P0 ;  /* 0xffffffff09097807 */ /* 0x000fe20000000000 */
[----:B------:R-:W-:Y:S06]  /*1570*/  RET.REL.NODEC R4 `(_ZN2at6native38_GLOBAL__N__9a469cfd_6_RNN_cu_eca79a6d6kernel16gru_cell_forwardIN3c104HalfEflLi1EEEvNS_4cuda6detail10TensorInfoIT_T1_EESB_SB_SB_SB_SB_SB_SA_SA_) ;  /* 0xffffffe804a07950 */ /* 0x000fec0003c3ffff */
.L_x_363:
        /* <DEDUP_REMOVED lines=16> */
.L_x_1278:


//--------------------- .text._ZN2at6native38_GLOBAL__N__9a469cfd_6_RNN_cu_eca79a6d6kernel16gru_cell_forwardIN3c104HalfEfiLi2EEEvNS_4cuda6detail10TensorInfoIT_T1_EESB_SB_SB_SB_SB_SB_SA_SA_ --------------------------
	.section	.text._ZN2at6native38_GLOBAL__N__9a469cfd_6_RNN_cu_eca79a6d6kernel16gru_cell_forwardIN3c104HalfEfiLi2EEEvNS_4cuda6detail10TensorInfoIT_T1_EESB_SB_SB_SB_SB_SB_SA_SA_,"ax",@progbits
	.align	128
.text._ZN2at6native38_GLOBAL__N__9a469cfd_6_RNN_cu_eca79a6d6kernel16gru_cell_forwardIN3c104HalfEfiLi2EEEvNS_4cuda6detail10TensorInfoIT_T1_EESB_SB_SB_SB_SB_SB_SA_SA_:
        .type           _ZN2at6native38_GLOBAL__N__9a469cfd_6_RNN_cu_eca79a6d6kernel16gru_cell_forwardIN3c104HalfEfiLi2EEEvNS_4cuda6detail10TensorInfoIT_T1_EESB_SB_SB_SB_SB_SB_SA_SA_,@function
        .size           _ZN2at6native38_GLOBAL__N__9a469cfd_6_RNN_cu_eca79a6d6kernel16gru_cell_forwardIN3c104HalfEfiLi2EEEvNS_4cuda6detail10TensorInfoIT_T1_EESB_SB_SB_SB_SB_SB_SA_SA_,(.L_x_1280 - _ZN2at6native38_GLOBAL__N__9a469cfd_6_RNN_cu_eca79a6d6kernel16gru_cell_forwardIN3c104HalfEfiLi2EEEvNS_4cuda6detail10TensorInfoIT_T1_EESB_SB_SB_SB_SB_SB_SA_SA_)
        .other          _ZN2at6native38_GLOBAL__N__9a469cfd_6_RNN_cu_eca79a6d6kernel16gru_cell_forwardIN3c104HalfEfiLi2EEEvNS_4cuda6detail10TensorInfoIT_T1_EESB_SB_SB_SB_SB_SB_SA_SA_,@"STO_CUDA_ENTRY STV_DEFAULT"
_ZN2at6native38_GLOBAL__N__9a469cfd_6_RNN_cu_eca79a6d6kernel16gru_cell_forwardIN3c104HalfEfiLi2EEEvNS_4cuda6detail10TensorInfoIT_T1_EESB_SB_SB_SB_SB_SB_SA_SA_:
        /* <DEDUP_REMOVED lines=35> */
.L_x_367:
        /* <DEDUP_REMOVED lines=80> */
[----:B------:R-:W0:Y:S01]  /*0730*/  LDC R17, c[0x0][0x57c] ;  /* 0x00015f00ff117b82 */ /* 0x000e220000000800 */
[----:B------:R-:W-:-:S05]  /*0740*/  MOV R8, RZ ;  /* 0x000000ff00087202 */ /* 0x000fca0000000f00 */
[----:B------:R-:W-:Y:S01]  /*0750*/  IMAD.HI.U32 R22, R9, R22, R8 ;  /* 0x0000001609167227 */ /* 0x000fe200078e0008 */
[----:B------:R-:W-:-:S03]  /*0760*/  IADD3 R9, -R23, RZ, RZ ;  /* 0x000000ff17097210 */ /* 0x000fc60007ffe1ff */
[----:B------:R-:W-:Y:S02]  /*0770*/  IMAD.MOV R8, RZ, RZ, -R29 ;  /* 0x000000ffff087224 */ /* 0x000fe400078e0a1d */
[C---:B------:R-:W-:Y:S02]  /*0780*/  IMAD R9, R14.reuse, R9, R13 ;  /* 0x000000090e097224 */ /* 0x040fe400078e020d */
[----:B------:R-:W-:Y:S02]  /*0790*/  IMAD R8, R14, R8, R11 ;  /* 0x000000080e087224 */ /* 0x000fe400078e020b */
[----:B------:R-:W-:Y:S02]  /*07a0*/  IMAD R18, R9, UR5, RZ ;  /* 0x0000000509127c24 */ /* 0x000fe4000f8e02ff */
[----:B------:R-:W-:Y:S02]  /*07b0*/  IMAD R16, R8, UR5, RZ ;  /* 0x0000000508107c24 */ /* 0x000fe4000f8e02ff */
[----:B------:R-:W-:-:S04]  /*07c0*/  IMAD.HI.U32 R8, R22, R27, RZ ;  /* 0x0000001b16087227 */ /* 0x000fc800078e00ff */
[----:B------:R-:W-:Y:S01]  /*07d0*/  IMAD R23, R23, UR8, R18 ;  /* 0x0000000817177c24 */ /* 0x000fe2000f8e0212 */
[----:B------:R-:W-:Y:S01]  /*07e0*/  IADD3 R9, -R8, RZ, RZ ;  /* 0x000000ff08097210 */ /* 0x000fe20007ffe1ff */
[----:B------:R-:W-:-:S04]  /*07f0*/  IMAD.HI.U32 R18, R22, R21, RZ ;  /* 0x0000001516127227 */ /* 0x000fc800078e00ff */
[----:B------:R-:W-:-:S04]  /*0800*/  IMAD.HI.U32 R22, R22, R19, RZ ;  /* 0x0000001316167227 */ /* 0x000fc800078e00ff */
[----:B------:R-:W-:Y:S02]  /*0810*/  IMAD R27, R12, R9, R27 ;  /* 0x000000090c1b7224 */ /* 0x000fe400078e021b */
[----:B------:R-:W-:Y:S02]  /*0820*/  IMAD.MOV R9, RZ, RZ, -R18 ;  /* 0x000000ffff097224 */ /* 0x000fe400078e0a12 */
[----:B------:R-:W-:Y:S01]  /*0830*/  IMAD R29, R29, UR8, R16 ;  /* 0x000000081d1d7c24 */ /* 0x000fe2000f8e0210 */
[----:B------:R-:W-:Y:S01]  /*0840*/  IADD3 R16, -R22, RZ, RZ ;  /* 0x000000ff16107210 */ /* 0x000fe20007ffe1ff */
[C---:B------:R-:W-:Y:S01]  /*0850*/  IMAD R9, R12.reuse, R9, R21 ;  /* 0x000000090c097224 */ /* 0x040fe200078e0215 */
[----:B0-----:R-:W-:Y:S02]  /*0860*/  IABS R21, R17 ;  /* 0x0000001100157213 */ /* 0x001fe40000000000 */
[C---:B------:R-:W-:Y:S01]  /*0870*/  ISETP.GT.U32.AND P2, PT, R12.reuse, R27, PT ;  /* 0x0000001b0c00720c */ /* 0x040fe20003f44070 */
[C---:B------:R-:W-:Y:S01]  /*0880*/  IMAD R19, R12.reuse, R16, R19 ;  /* 0x000000100c137224 */ /* 0x040fe200078e0213 */
[C---:B------:R-:W-:Y:S01]  /*0890*/  ISETP.GT.U32.AND P6, PT, R12.reuse, R9, PT ;  /* 0x000000090c00720c */ /* 0x040fe20003fc4070 */
[----:B------:R-:W0:Y:S03]  /*08a0*/  I2F.RP R16, R21 ;  /* 0x0000001500107306 */ /* 0x000e260000209400 */
[----:B------:R-:W-:-:S07]  /*08b0*/  ISETP.GT.U32.AND P5, PT, R12, R19, PT ;  /* 0x000000130c00720c */ /* 0x000fce0003fa4070 */
[-C--:B------:R-:W-:Y:S02]  /*08c0*/  @!P2 IADD3 R27, R27, -R12.reuse, RZ ;  /* 0x8000000c1b1ba210 */ /* 0x080fe40007ffe0ff */
[----:B------:R-:W-:Y:S01]  /*08d0*/  @!P6 IMAD.IADD R9, R9, 0x1, -R12 ;  /* 0x000000010909e824 */ /* 0x000fe200078e0a0c */
[----:B------:R-:W-:Y:S01]  /*08e0*/  @!P2 IADD3 R8, R8, 0x1, RZ ;  /* 0x000000010808a810 */ /* 0x000fe20007ffe0ff */
[----:B------:R-:W-:Y:S01]  /*08f0*/  @!P6 VIADD R18, R18, 0x1 ;  /* 0x000000011212e836 */ /* 0x000fe20000000000 */
[----:B0-----:R-:W0:Y:S01]  /*0900*/  MUFU.RCP R16, R16 ;  /* 0x0000001000107308 */ /* 0x001e220000001000 */
[-C--:B------:R-:W-:Y:S02]  /*0910*/  ISETP.GE.U32.AND P1, PT, R27, R12.reuse, PT ;  /* 0x0000000c1b00720c */ /* 0x080fe40003f26070 */
[----:B------:R-:W-:Y:S02]  /*0920*/  ISETP.GE.U32.AND P4, PT, R9, R12, PT ;  /* 0x0000000c0900720c */ /* 0x000fe40003f86070 */
[----:B------:R-:W-:-:S02]  /*0930*/  LOP3.LUT R9, R11, R10, RZ, 0x3c, !PT ;  /* 0x0000000a0b097212 */ /* 0x000fc400078e3cff */
[-C--:B------:R-:W-:Y:S02]  /*0940*/  @!P5 IADD3 R19, R19, -R12.reuse, RZ ;  /* 0x8000000c1313d210 */ /* 0x080fe40007ffe0ff */
[----:B------:R-:W-:Y:S02]  /*0950*/  ISETP.GE.AND P0, PT, R9, RZ, PT ;  /* 0x000000ff0900720c */ /* 0x000fe40003f06270 */
[----:B------:R-:W-:Y:S02]  /*0960*/  ISETP.GE.U32.AND P3, PT, R19, R12, PT ;  /* 0x0000000c1300720c */ /* 0x000fe40003f66070 */
[----:B------:R-:W-:Y:S02]  /*0970*/  LOP3.LUT R12, RZ, R10, RZ, 0x33, !PT ;  /* 0x0000000aff0c7212 */ /* 0x000fe400078e33ff */
[----:B------:R-:W-:Y:S01]  /*0980*/  @P1 IADD3 R8, R8, 0x1, RZ ;  /* 0x0000000108081810 */ /* 0x000fe20007ffe0ff */
[----:B------:R-:W-:Y:S01]  /*0990*/  @P4 VIADD R18, R18, 0x1 ;  /* 0x0000000112124836 */ /* 0x000fe20000000000 */
[----:B0-----:R-:W-:Y:S01]  /*09a0*/  IADD3 R24, R16, 0xffffffe, RZ ;  /* 0x0ffffffe10187810 */ /* 0x001fe20007ffe0ff */
[----:B------:R-:W-:Y:S01]  /*09b0*/  IMAD.MOV R16, RZ, RZ, -R25 ;  /* 0x000000ffff107224 */ /* 0x000fe200078e0a19 */
[----:B------:R-:W-:-:S02]  /*09c0*/  ISETP.NE.AND P1, PT, R10, RZ, PT ;  /* 0x000000ff0a00720c */ /* 0x000fc40003f25270 */
[----:B------:R0:W1:Y:S01]  /*09d0*/  F2I.FTZ.U32.TRUNC.NTZ R9, R24 ;  /* 0x0000001800097305 */ /* 0x000062000021f000 */
[----:B------:R-:W-:Y:S01]  /*09e0*/  IMAD R14, R14, R16, R15 ;  /* 0x000000100e0e7224 */ /* 0x000fe200078e020f */
[----:B------:R-:W-:Y:S01]  /*09f0*/  LOP3.LUT R16, R13, R10, RZ, 0x3c, !PT ;  /* 0x0000000a0d107212 */ /* 0x000fe200078e3cff */
[----:B------:R-:W-:Y:S01]  /*0a00*/  @!P0 IMAD.MOV R8, RZ, RZ, -R8 ;  /* 0x000000ffff088224 */ /* 0x000fe200078e0a08 */
[----:B------:R-:W-:Y:S02]  /*0a10*/  @!P5 IADD3 R22, R22, 0x1, RZ ;  /* 0x000000011616d810 */ /* 0x000fe40007ffe0ff */
[----:B------:R-:W-:Y:S02]  /*0a20*/  ISETP.GE.AND P0, PT, R16, RZ, PT ;  /* 0x000000ff1000720c */ /* 0x000fe40003f06270 */
[----:B------:R-:W-:Y:S02]  /*0a30*/  SEL R19, R12, R8, !P1 ;  /* 0x000000080c137207 */ /* 0x000fe40004800000 */
[----:B0-----:R-:W-:-:S02]  /*0a40*/  LOP3.LUT R24, R15, R10, RZ, 0x3c, !PT ;  /* 0x0000000a0f187212 */ /* 0x001fc400078e3cff */
[----:B------:R-:W-:Y:S02]  /*0a50*/  @P3 IADD3 R22, R22, 0x1, RZ ;  /* 0x0000000116163810 */ /* 0x000fe40007ffe0ff */
[----:B------:R-:W-:Y:S02]  /*0a60*/  ISETP.GE.AND P2, PT, R24, RZ, PT ;  /* 0x000000ff1800720c */ /* 0x000fe40003f46270 */
[----:B-1----:R-:W-:-:S03]  /*0a70*/  IADD3 R16, RZ, -R9, RZ ;  /* 0x80000009ff107210 */ /* 0x002fc60007ffe0ff */
[----:B------:R-:W-:Y:S02]  /*0a80*/  @!P0 IADD3 R18, -R18, RZ, RZ ;  /* 0x000000ff12128210 */ /* 0x000fe40007ffe1ff */
[----:B------:R-:W-:Y:S01]  /*0a90*/  MOV R8, R16 ;  /* 0x0000001000087202 */ /* 0x000fe20000000f00 */
[----:B------:R-:W-:Y:S01]  /*0aa0*/  IMAD.MOV R16, RZ, RZ, -R19 ;  /* 0x000000ffff107224 */ /* 0x000fe200078e0a13 */
[----:B------:R-:W-:-:S03]  /*0ab0*/  ISETP.NE.AND P0, PT, R17, RZ, PT ;  /* 0x000000ff1100720c */ /* 0x000fc60003f05270 */
[----:B------:R-:W-:Y:S01]  /*0ac0*/  IMAD R27, R8, R21, RZ ;  /* 0x00000015081b7224 */ /* 0x000fe200078e02ff */
[----:B------:R-:W-:Y:S01]  /*0ad0*/  MOV R8, RZ ;  /* 0x000000ff00087202 */ /* 0x000fe20000000f00 */
[----:B------:R-:W-:Y:S02]  /*0ae0*/  IMAD R16, R10, R16, R11 ;  /* 0x000000100a107224 */ /* 0x000fe400078e020b */
[----:B------:R-:W-:Y:S02]  /*0af0*/  @!P2 IMAD.MOV R22, RZ, RZ, -R22 ;  /* 0x000000ffff16a224 */ /* 0x000fe400078e0a16 */
[----:B------:R-:W-:Y:S02]  /*0b00*/  IMAD.HI.U32 R9, R9, R27, R8 ;  /* 0x0000001b09097227 */ /* 0x000fe400078e0008 */
[----:B------:R-:W0:Y:S02]  /*0b10*/  LDC.64 R26, c[0x0][0x570] ;  /* 0x00015c00ff1a7b82 */ /* 0x000e240000000a00 */
[----:B------:R-:W-:-:S02]  /*0b20*/  IMAD R16, R16, UR9, RZ ;  /* 0x0000000910107c24 */ /* 0x000fc4000f8e02ff */
[----:B------:R-:W-:-:S04]  /*0b30*/  IMAD.HI.U32 R11, R9, R20, RZ ;  /* 0x00000014090b7227 */ /* 0x000fc800078e00ff */
[----:B------:R-:W-:Y:S01]  /*0b40*/  IMAD R19, R19, UR10, R16 ;  /* 0x0000000a13137c24 */ /* 0x000fe2000f8e0210 */
[----:B------:R-:W-:-:S05]  /*0b50*/  IADD3 R8, -R11, RZ, RZ ;  /* 0x000000ff0b087210 */ /* 0x000fca0007ffe1ff */
[----:B------:R-:W-:-:S05]  /*0b60*/  IMAD R8, R21, R8, R20 ;  /* 0x0000000815087224 */ /* 0x000fca00078e0214 */
[----:B------:R-:W-:-:S13]  /*0b70*/  ISETP.GT.U32.AND P6, PT, R21, R8, PT ;  /* 0x000000081500720c */ /* 0x000fda0003fc4070 */
[-C--:B------:R-:W-:Y:S02]  /*0b80*/  @!P6 IADD3 R8, R8, -R21.reuse, RZ ;  /* 0x800000150808e210 */ /* 0x080fe40007ffe0ff */
[----:B------:R-:W-:Y:S02]  /*0b90*/  @!P6 IADD3 R11, R11, 0x1, RZ ;  /* 0x000000010b0be810 */ /* 0x000fe40007ffe0ff */
[----:B------:R-:W-:Y:S02]  /*0ba0*/  ISETP.GE.U32.AND P3, PT, R8, R21, PT ;  /* 0x000000150800720c */ /* 0x000fe40003f66070 */
[----:B------:R-:W-:Y:S02]  /*0bb0*/  LOP3.LUT R8, R2, R17, RZ, 0x3c, !PT ;  /* 0x0000001102087212 */ /* 0x000fe400078e3cff */
[----:B------:R-:W-:Y:S02]  /*0bc0*/  SEL R21, R12, R22, !P1 ;  /* 0x000000160c157207 */ /* 0x000fe40004800000 */
[----:B------:R-:W-:-:S02]  /*0bd0*/  ISETP.GE.AND P2, PT, R8, RZ, PT ;  /* 0x000000ff0800720c */ /* 0x000fc40003f46270 */
[----:B------:R-:W-:Y:S01]  /*0be0*/  SEL R8, R12, R18, !P1 ;  /* 0x000000120c087207 */ /* 0x000fe20004800000 */
[----:B------:R-:W-:Y:S01]  /*0bf0*/  IMAD R18, R14, UR5, RZ ;  /* 0x000000050e127c24 */ /* 0x000fe2000f8e02ff */
[----:B------:R-:W-:-:S03]  /*0c00*/  IADD3 R22, -R21, RZ, RZ ;  /* 0x000000ff15167210 */ /* 0x000fc60007ffe1ff */
        /* <DEDUP_REMOVED lines=9> */
[----:B------:R-:W-:Y:S02]  /*0ca0*/  IMAD R10, R10, UR9, RZ ;  /* 0x000000090a0a7c24 */ /* 0x000fe4000f8e02ff */
[----:B------:R-:W-:Y:S02]  /*0cb0*/  IMAD.MOV R18, RZ, RZ, -R11 ;  /* 0x000000ffff127224 */ /* 0x000fe400078e0a0b */
        /* <DEDUP_REMOVED lines=24> */
[----:B0-----:R-:W-:-:S04]  /*0e40*/  IADD3 R23, R22, 0xffffffe, RZ ;  /* 0x0ffffffe16177810 */ /* 0x001fc80007ffe0ff */
        /* <DEDUP_REMOVED lines=10> */
[----:B------:R-:W-:-:S04]  /*0ef0*/  @!P1 IADD3 R20, R20, -R29, RZ ;  /* 0x8000001d14149210 */ /* 0x000fc80007ffe0ff */
[----:B------:R-:W-:Y:S01]  /*0f00*/  ISETP.GE.U32.AND P0, PT, R20, R29, PT ;  /* 0x0000001d1400720c */ /* 0x000fe20003f06070 */
[----:B------:R-:W-:Y:S01]  /*0f10*/  @!P1 VIADD R13, R13, 0x1 ;  /* 0x000000010d0d9836 */ /* 0x000fe20000000000 */
[----:B------:R-:W-:Y:S02]  /*0f20*/  ISETP.GE.AND P2, PT, R12, RZ, PT ;  /* 0x000000ff0c00720c */ /* 0x000fe40003f46270 */
[----:B------:R-:W-:-:S09]  /*0f30*/  ISETP.NE.AND P1, PT, R21, RZ, PT ;  /* 0x000000ff1500720c */ /* 0x000fd20003f25270 */
[----:B------:R-:W-:Y:S02]  /*0f40*/  @P0 IADD3 R13, R13, 0x1, RZ ;  /* 0x000000010d0d0810 */ /* 0x000fe40007ffe0ff */
[----:B------:R-:W-:Y:S02]  /*0f50*/  ISETP.NE.U32.AND P0, PT, RZ, UR16, PT ;  /* 0x00000010ff007c0c */ /* 0x000fe4000bf05070 */
        /* <DEDUP_REMOVED lines=27> */
.L_x_365:
[----:B------:R-:W-:Y:S02]  /*1110*/  PRMT R20, RZ, 0x7610, R20 ;  /* 0x00007610ff147816 */ /* 0x000fe40000000014 */
[----:B------:R-:W-:Y:S02]  /*1120*/  PRMT R14, RZ, 0x7610, R14 ;  /* 0x00007610ff0e7816 */ /* 0x000fe4000000000e */
[----:B------:R-:W-:Y:S02]  /*1130*/  PRMT R18, RZ, 0x7610, R18 ;  /* 0x00007610ff127816 */ /* 0x000fe40000000012 */
[----:B------:R-:W-:Y:S02]  /*1140*/  PRMT R13, RZ, 0x7610, R13 ;  /* 0x00007610ff0d7816 */ /* 0x000fe4000000000d */
[----:B------:R-:W-:Y:S02]  /*1150*/  PRMT R16, RZ, 0x7610, R16 ;  /* 0x00007610ff107816 */ /* 0x000fe40000000010 */
[----:B------:R-:W-:-:S07]  /*1160*/  PRMT R22, RZ, 0x7610, R22 ;  /* 0x00007610ff167816 */ /* 0x000fce0000000016 */
.L_x_366:
[----:B0-----:R-:W0:Y:S01]  /*1170*/  LDC R12, c[0x0][0x72c] ;  /* 0x0001cb00ff0c7b82 */ /* 0x001e220000000800 */
[----:B-----5:R-:W-:Y:S02]  /*1180*/  HADD2.F32 R8, -RZ, R8.H0_H0 ;  /* 0x20000008ff087230 */ /* 0x020fe40000004100 */
[----:B------:R-:W-:Y:S02]  /*1190*/  HADD2.F32 R11, -RZ, R11.H0_H0 ;  /* 0x2000000bff0b7230 */ /* 0x000fe40000004100 */
[----:B------:R-:W-:Y:S02]  /*11a0*/  HADD2.F32 R15, -RZ, R20.H0_H0 ;  /* 0x20000014ff0f7230 */ /* 0x000fe40000004100 */
[----:B------:R-:W-:Y:S02]  /*11b0*/  HADD2.F32 R24, -RZ, R24.H0_H0 ;  /* 0x20000018ff187230 */ /* 0x000fe40000004100 */
[----:B------:R-:W-:Y:S01]  /*11c0*/  FADD.FTZ R8, R8, R11 ;  /* 0x0000000b08087221 */ /* 0x000fe20000010000 */
[----:B------:R-:W-:-:S02]  /*11d0*/  HADD2.F32 R11, -RZ, R13.H0_H0 ;  /* 0x2000000dff0b7230 */ /* 0x000fc40000004100 */
[----:B------:R-:W-:Y:S02]  /*11e0*/  HADD2.F32 R14, -RZ, R14.H0_H0 ;  /* 0x2000000eff0e7230 */ /* 0x000fe40000004100 */
[----:B------:R-:W-:Y:S01]  /*11f0*/  FADD.FTZ R8, R8, R15 ;  /* 0x0000000f08087221 */ /* 0x000fe20000010000 */
[----:B------:R-:W-:Y:S02]  /*1200*/  HADD2.F32 R15, -RZ, R9.H0_H0 ;  /* 0x20000009ff0f7230 */ /* 0x000fe40000004100 */
[----:B------:R-:W-:Y:S02]  /*1210*/  HADD2.F32 R10, -RZ, R10.H0_H0 ;  /* 0x2000000aff0a7230 */ /* 0x000fe40000004100 */
[----:B------:R-:W-:Y:S01]  /*1220*/  FADD.FTZ R8, R8, R11 ;  /* 0x0000000b08087221 */ /* 0x000fe20000010000 */
[----:B------:R-:W-:Y:S02]  /*1230*/  HADD2.F32 R19, -RZ, R22.H0_H0 ;  /* 0x20000016ff137230 */ /* 0x000fe40000004100 */
[----:B------:R-:W-:Y:S01]  /*1240*/  FADD.FTZ R15, R15, R24 ;  /* 0x000000180f0f7221 */ /* 0x000fe20000010000 */
[----:B------:R-:W-:-:S02]  /*1250*/  HADD2.F32 R21, -RZ, R26.H0_H0 ;  /* 0x2000001aff157230 */ /* 0x000fc40000004100 */
[----:B------:R-:W-:Y:S01]  /*1260*/  FMUL.FTZ R9, R8, -1.4426950216293334961 ;  /* 0xbfb8aa3b08097820 */ /* 0x000fe20000410000 */
[----:B------:R-:W-:Y:S01]  /*1270*/  FADD.FTZ R14, R15, R14 ;  /* 0x0000000e0f0e7221 */ /* 0x000fe20000010000 */
[----:B------:R-:W-:Y:S01]  /*1280*/  HADD2.F32 R15, -RZ, R18.H0_H0 ;  /* 0x20000012ff0f7230 */ /* 0x000fe20000004100 */
[----:B0-----:R-:W-:-:S03]  /*1290*/  IABS R17, R12 ;  /* 0x0000000c00117213 */ /* 0x001fc60000000000 */
[----:B------:R-:W0:Y:S01]  /*12a0*/  MUFU.EX2 R9, R9 ;  /* 0x0000000900097308 */ /* 0x000e220000000800 */
[----:B------:R-:W-:Y:S01]  /*12b0*/  MOV R13, R17 ;  /* 0x00000011000d7202 */ /* 0x000fe20000000f00 */
[----:B------:R-:W-:Y:S02]  /*12c0*/  HADD2.F32 R17, -RZ, R16.H0_H0 ;  /* 0x20000010ff117230 */ /* 0x000fe40000004100 */
[----:B------:R-:W-:Y:S01]  /*12d0*/  FADD.FTZ R15, R10, R15 ;  /* 0x0000000f0a0f7221 */ /* 0x000fe20000010000 */
[----:B------:R-:W-:-:S03]  /*12e0*/  HADD2.F32 R16, -RZ, R25.H0_H0 ;  /* 0x20000019ff107230 */ /* 0x000fc60000004100 */
        /* <DEDUP_REMOVED lines=14> */
[----:B------:R-:W-:-:S03]  /*13d0*/  F2FP.F16.F32.PACK_AB R16, RZ, R16 ;  /* 0x00000010ff10723e */ /* 0x000fc600000000ff */
[----:B------:R-:W-:Y:S01]  /*13e0*/  IMAD R7, R7, R8, R6 ;  /* 0x0000000807077224 */ /* 0x000fe200078e0206 */
[----:B------:R-:W-:Y:S01]  /*13f0*/  HFMA2.MMA R8, -RZ, RZ, 0, 0 ;  /* 0x00000000ff087435 */ /* 0x000fe200000001ff */
[----:B------:R-:W1:Y:S01]  /*1400*/  MUFU.TANH R14, R14 ;  /* 0x0000000e000e7308 */ /* 0x000e620000002400 */
[----:B--2---:R-:W-:Y:S02]  /*1410*/  IMAD.MOV R18, RZ, RZ, -R9 ;  /* 0x000000ffff127224 */ /* 0x004fe400078e0a09 */
[----:B------:R-:W-:Y:S02]  /*1420*/  IABS R6, R7 ;  /* 0x0000000700067213 */ /* 0x000fe40000000000 */
[----:B------:R-:W-:-:S03]  /*1430*/  IMAD R19, R18, R13, RZ ;  /* 0x0000000d12137224 */ /* 0x000fc600078e02ff */
        /* <DEDUP_REMOVED lines=13> */
[----:B------:R-:W-:Y:S01]  /*1510*/  F2FP.F16.F32.PACK_AB R6, R6, R21 ;  /* 0x000000150606723e */ /* 0x000fe200000000ff */
        /* <DEDUP_REMOVED lines=88> */
[----:B------:R-:W-:Y:S01]  /*1aa0*/  F2FP.F16.F32.PACK_AB R14, R14, R21 ;  /* 0x000000150e0e723e */ /* 0x000fe200000000ff */
        /* <DEDUP_REMOVED lines=19> */
.L_x_364:
[----:B------:R-:W-:Y:S05]  /*1be0*/  EXIT ;  /* 0x000000000000794d */ /* 0x000fea0003800000 */
.L_x_368:
        /* <DEDUP_REMOVED lines=9> */
.L_x_1280:


//--------------------- .text._ZN2at6native38_GLOBAL__N__9a469cfd_6_RNN_cu_eca79a6d6kernel16gru_cell_forwardIN3c104HalfEfiLi1EEEvNS_4cuda6detail10TensorInfoIT_T1_EESB_SB_SB_SB_SB_SB_SA_SA_ --------------------------
	.section	.text._ZN2at6native38_GLOBAL__N__9a469cfd_6_RNN_cu_eca79a6d6kernel16gru_cell_forwardIN3c104HalfEfiLi1EEEvNS_4cuda6detail10TensorInfoIT_T1_EESB_SB_SB_SB_SB_SB_SA_SA_,"ax",@progbits
	.align	128
.text._ZN2at6native38_GLOBAL__N__9a469cfd_6_RNN_cu_eca79a6d6kernel16gru_cell_forwardIN3c104HalfEfiLi1EEEvNS_4cuda6detail10TensorInfoIT_T1_EESB_SB_SB_SB_SB_SB_SA_SA_:
        .type           _ZN2at6native38_GLOBAL__N__9a469cfd_6_RNN_cu_eca79a6d6kernel16gru_cell_forwardIN3c104HalfEfiLi1EEEvNS_4cuda6detail10TensorInfoIT_T1_EESB_SB_SB_SB_SB_SB_SA_SA_,@function
        .size           _ZN2at6native38_GLOBAL__N__9a469cfd_6_RNN_cu_eca79a6d6kernel16gru_cell_forwardIN3c104HalfEfiLi1EEEvNS_4cuda6detail10TensorInfoIT_T1_EESB_SB_SB_SB_SB_SB_SA_SA_,(.L_x_1281 - _ZN2at6native38_GLOBAL__N__9a469cfd_6_RNN_cu_eca79a6d6kernel16gru_cell_forwardIN3c104HalfEfiLi1EEEvNS_4cuda6detail10TensorInfoIT_T1_EESB_SB_SB_SB_SB_SB_SA_SA_)
        .other          _ZN2at6native38_GLOBAL__N__9a469cfd_6_RNN_cu_eca79a6d6kernel16gru_cell_forwardIN3c104HalfEfiLi1EEEvNS_4cuda6detail10TensorInfoIT_T1_EESB_SB_SB_SB_SB_SB_SA_SA_,@"STO_CUDA_ENTRY STV_DEFAULT"
_ZN2at6native38_GLOBAL__N__9a469cfd_6_RNN_cu_eca79a6d6kernel16gru_cell_forwardIN3c104HalfEfiLi1EEEvNS_4cuda6detail10TensorInfoIT_T1_EESB_SB_SB_SB_SB_SB_SA_SA_:
        /* <DEDUP_REMOVED lines=33> */
.L_x_372:
        /* <DEDUP_REMOVED lines=63> */
.L_x_370:
[----:B------:R-:W-:Y:S02]  /*0600*/  PRMT R20, RZ, 0x7610, R20 ;  /* 0x00007610ff147816 */ /* 0x000fe40000000014 */
[----:B------:R-:W-:Y:S02]  /*0610*/  PRMT R14, RZ, 0x7610, R14 ;  /* 0x00007610ff0e7816 */ /* 0x000fe4000000000e */
[----:B------:R-:W-:Y:S02]  /*0620*/  PRMT R18, RZ, 0x7610, R18 ;  /* 0x00007610ff127816 */ /* 0x000fe40000000012 */
[----:B------:R-:W-:Y:S02]  /*0630*/  PRMT R12, RZ, 0x7610, R12 ;  /* 0x00007610ff0c7816 */ /* 0x000fe4000000000c */
[----:B------:R-:W-:Y:S02]  /*0640*/  PRMT R16, RZ, 0x7610, R16 ;  /* 0x00007610ff107816 */ /* 0x000fe40000000010 */
[----:B------:R-:W-:-:S07]  /*0650*/  PRMT R22, RZ, 0x7610, R22 ;  /* 0x00007610ff167816 */ /* 0x000fce0000000016 */
.L_x_371:
[----:B-----5:R-:W-:Y:S02]  /*0660*/  HADD2.F32 R9, -RZ, R9.H0_H0 ;  /* 0x20000009ff097230 */ /* 0x020fe40000004100 */
[----:B------:R-:W-:Y:S02]  /*0670*/  HADD2.F32 R24, -RZ, R24.H0_H0 ;  /* 0x20000018ff187230 */ /* 0x000fe40000004100 */
[----:B------:R-:W-:Y:S02]  /*0680*/  HADD2.F32 R20, -RZ, R20.H0_H0 ;  /* 0x20000014ff147230 */ /* 0x000fe40000004100 */
[----:B------:R-:W-:Y:S02]  /*0690*/  HADD2.F32 R12, -RZ, R12.H0_H0 ;  /* 0x2000000cff0c7230 */ /* 0x000fe40000004100 */
[----:B------:R-:W-:Y:S01]  /*06a0*/  FADD.FTZ R9, R9, R24 ;  /* 0x0000001809097221 */ /* 0x000fe20000010000 */
[----:B------:R-:W-:Y:S02]  /*06b0*/  HADD2.F32 R10, -RZ, R10.H0_H0 ;  /* 0x2000000aff0a7230 */ /* 0x000fe40000004100 */
[----:B------:R-:W-:-:S02]  /*06c0*/  HADD2.F32 R25, -RZ, R25.H0_H0 ;  /* 0x20000019ff197230 */ /* 0x000fc40000004100 */
[----:B------:R-:W-:Y:S01]  /*06d0*/  FADD.FTZ R9, R9, R20 ;  /* 0x0000001409097221 */ /* 0x000fe20000010000 */
[----:B0-----:R-:W-:Y:S02]  /*06e0*/  HADD2.F32 R13, -RZ, R14.H0_H0 ;  /* 0x2000000eff0d7230 */ /* 0x001fe40000004100 */
[----:B------:R-:W-:Y:S02]  /*06f0*/  HADD2.F32 R17, -RZ, R16.H0_H0 ;  /* 0x20000010ff117230 */ /* 0x000fe40000004100 */
[----:B------:R-:W-:Y:S01]  /*0700*/  FADD.FTZ R9, R9, R12 ;  /* 0x0000000c09097221 */ /* 0x000fe20000010000 */
[----:B------:R-:W-:Y:S01]  /*0710*/  FADD.FTZ R10, R10, R25 ;  /* 0x000000190a0a7221 */ /* 0x000fe20000010000 */
[----:B------:R-:W-:Y:S02]  /*0720*/  HADD2.F32 R11, -RZ, R11.H0_H0 ;  /* 0x2000000bff0b7230 */ /* 0x000fe40000004100 */
[----:B------:R-:W-:Y:S01]  /*0730*/  FMUL.FTZ R9, R9, -1.4426950216293334961 ;  /* 0xbfb8aa3b09097820 */ /* 0x000fe20000410000 */
[----:B------:R-:W-:Y:S01]  /*0740*/  FADD.FTZ R10, R10, R13 ;  /* 0x0000000d0a0a7221 */ /* 0x000fe20000010000 */
[----:B------:R-:W-:Y:S01]  /*0750*/  HADD2.F32 R18, -RZ, R18.H0_H0 ;  /* 0x20000012ff127230 */ /* 0x000fe20000004100 */
[----:B------:R-:W0:Y:S01]  /*0760*/  LDC.64 R12, c[0x0][0x720] ;  /* 0x0001c800ff0c7b82 */ /* 0x000e220000000a00 */
[----:B------:R-:W-:-:S02]  /*0770*/  HADD2.F32 R16, -RZ, R26.H0_H0 ;  /* 0x2000001aff107230 */ /* 0x000fc40000004100 */
[----:B------:R-:W-:Y:S01]  /*0780*/  FADD.FTZ R10, R10, R17 ;  /* 0x000000110a0a7221 */ /* 0x000fe20000010000 */
[----:B------:R-:W1:Y:S01]  /*0790*/  MUFU.EX2 R9, R9 ;  /* 0x0000000900097308 */ /* 0x000e620000000800 */
[----:B------:R-:W-:Y:S01]  /*07a0*/  FADD.FTZ R11, R11, R18 ;  /* 0x000000120b0b7221 */ /* 0x000fe20000010000 */
[----:B------:R-:W-:Y:S02]  /*07b0*/  IMAD R7, R7, R5, R8 ;  /* 0x0000000507077224 */ /* 0x000fe400078e0208 */
[----:B------:R-:W-:Y:S02]  /*07c0*/  FMUL.FTZ R14, R10, -1.4426950216293334961 ;  /* 0xbfb8aa3b0a0e7820 */ /* 0x000fe40000410000 */
[----:B------:R-:W-:-:S04]  /*07d0*/  IMAD R7, R7, UR15, RZ ;  /* 0x0000000f07077c24 */ /* 0x000fc8000f8e02ff */
[----:B------:R-:W2:Y:S01]  /*07e0*/  MUFU.EX2 R14, R14 ;  /* 0x0000000e000e7308 */ /* 0x000ea20000000800 */
[----:B-1----:R-:W-:Y:S01]  /*07f0*/  FADD.FTZ R15, R9, 1 ;  /* 0x3f800000090f7421 */ /* 0x002fe20000010000 */
[----:B------:R-:W-:-:S06]  /*0800*/  HADD2.F32 R9, -RZ, R22.H0_H0 ;  /* 0x20000016ff097230 */ /* 0x000fcc0000004100 */
[----:B------:R-:W1:Y:S01]  /*0810*/  MUFU.RCP R15, R15 ;  /* 0x0000000f000f7308 */ /* 0x000e620000001000 */
[----:B------:R-:W-:Y:S01]  /*0820*/  FADD.FTZ R16, R16, R9 ;  /* 0x0000000910107221 */ /* 0x000fe20000010000 */
[----:B0-----:R-:W-:-:S04]  /*0830*/  IMAD.WIDE R8, R7, 0x2, R12 ;  /* 0x0000000207087825 */ /* 0x001fc800078e020c */
[----:B--2---:R-:W-:Y:S01]  /*0840*/  FADD.FTZ R18, R14, 1 ;  /* 0x3f8000000e127421 */ /* 0x004fe20000010000 */
[----:B------:R-:W-:Y:S02]  /*0850*/  HADD2.F32 R14, -RZ, R27.H0_H0 ;  /* 0x2000001bff0e7230 */ /* 0x000fe40000004100 */
[----:B------:R-:W-:-:S03]  /*0860*/  IMAD R7, R2, UR5, RZ ;  /* 0x0000000502077c24 */ /* 0x000fc6000f8e02ff */
[----:B------:R-:W-:Y:S01]  /*0870*/  MUFU.RCP R18, R18 ;  /* 0x0000001200127308 */ /* 0x000fe20000001000 */
[----:B------:R-:W-:-:S04]  /*0880*/  IMAD.WIDE R12, R6, 0x2, R8 ;  /* 0x00000002060c7825 */ /* 0x000fc800078e0208 */
[----:B-1----:R-:W-:Y:S01]  /*0890*/  FFMA.FTZ R17, R16, R15, R11 ;  /* 0x0000000f10117223 */ /* 0x002fe2000001000b */
[----:B------:R-:W-:Y:S01]  /*08a0*/  FADD.FTZ R15, R15, -RZ ;  /* 0x800000ff0f0f7221 */ /* 0x000fe20000010000 */
[----:B------:R-:W0:Y:S01]  /*08b0*/  LDC.64 R10, c[0x0][0x648] ;  /* 0x00019200ff0a7b82 */ /* 0x000e220000000a00 */
[----:B------:R-:W-:-:S03]  /*08c0*/  F2FP.F16.F32.PACK_AB R16, RZ, R16 ;  /* 0x00000010ff10723e */ /* 0x000fc600000000ff */
[----:B------:R-:W1:Y:S01]  /*08d0*/  MUFU.TANH R17, R17 ;  /* 0x0000001100117308 */ /* 0x000e620000002400 */
[----:B------:R-:W-:Y:S01]  /*08e0*/  PRMT R23, R16, 0x7610, R23 ;  /* 0x0000761010177816 */ /* 0x000fe20000000017 */
[----:B-1----:R-:W-:-:S04]  /*08f0*/  FADD.FTZ R14, -R17, R14 ;  /* 0x0000000e110e7221 */ /* 0x002fc80000010100 */
[----:B------:R-:W-:Y:S01]  /*0900*/  FFMA.FTZ R14, R14, R18, R17 ;  /* 0x000000120e0e7223 */ /* 0x000fe20000010011 */
[----:B------:R-:W-:-:S04]  /*0910*/  FADD.FTZ R18, R18, -RZ ;  /* 0x800000ff12127221 */ /* 0x000fc80000010000 */
[----:B------:R-:W-:Y:S01]  /*0920*/  F2FP.F16.F32.PACK_AB R20, R15, R14 ;  /* 0x0000000e0f14723e */ /* 0x000fe200000000ff */
[----:B0-----:R-:W-:Y:S01]  /*0930*/  IMAD.WIDE R14, R7, 0x2, R10 ;  /* 0x00000002070e7825 */ /* 0x001fe200078e020a */
[----:B------:R-:W-:Y:S01]  /*0940*/  F2FP.F16.F32.PACK_AB R17, R17, R18 ;  /* 0x000000121111723e */ /* 0x000fe200000000ff */
        /* <DEDUP_REMOVED lines=17> */
.L_x_369:
[----:B------:R-:W-:Y:S05]  /*0a60*/  EXIT ;  /* 0x000000000000794d */ /* 0x000fea0003800000 */
.L_x_373:
        /* <DEDUP_REMOVED lines=9> */
.L_x_1281:


//--------------------- .text._ZN2at6native38_GLOBAL__N__9a469cfd_6_RNN_cu_eca79a6d6kernel16gru_cell_forwardIfflLi2EEEvNS_4cuda6detail10TensorInfoIT_T1_EES9_S9_S9_S9_S9_S9_S8_S8_ --------------------------
	.section	.text._ZN2at6native38_GLOBAL__N__9a469cfd_6_RNN_cu_eca79a6d6kernel16gru_cell_forwardIfflLi2EEEvNS_4cuda6detail10TensorInfoIT_T1_EES9_S9_S9_S9_S9_S9_S8_S8_,"ax",@progbits
	.align	128
.text._ZN2at6native38_GLOBAL__N__9a469cfd_6_RNN_cu_eca79a6d6kernel16gru_cell_forwardIfflLi2EEEvNS_4cuda6detail10TensorInfoIT_T1_EES9_S9_S9_S9_S9_S9_S8_S8_:
        .type           _ZN2at6native38_GLOBAL__N__9a469cfd_6_RNN_cu_eca79a6d6kernel16gru_cell_forwardIfflLi2EEEvNS_4cuda6detail10TensorInfoIT_T1_EES9_S9_S9_S9_S9_S9_S8_S8_,@function
        .size           _ZN2at6native38_GLOBAL__N__9a469cfd_6_RNN_cu_eca79a6d6kernel16gru_cell_forwardIfflLi2EEEvNS_4cuda6detail10TensorInfoIT_T1_EES9_S9_S9_S9_S9_S9_S8_S8_,(.L_x_1282 - _ZN2at6native38_GLOBAL__N__9a469cfd_6_RNN_cu_eca79a6d6kernel16gru_cell_forwardIfflLi2EEEvNS_4cuda6detail10TensorInfoIT_T1_EES9_S9_S9_S9_S9_S9_S8_S8_)
        .other          _ZN2at6native38_GLOBAL__N__9a469cfd_6_RNN_cu_eca79a6d6kernel16gru_cell_forwardIfflLi2EEEvNS_4cuda6detail10TensorInfoIT_T1_EES9_S9_S9_S9_S9_S9_S8_S8_,@"STO_CUDA_ENTRY STV_DEFAULT"
_ZN2at6native38_GLOBAL__N__9a469cfd_6_RNN_cu_eca79a6d6kernel16gru_cell_forwardIfflLi2EEEvNS_4cuda6detail10TensorInfoIT_T1_EES9_S9_S9_S9_S9_S9_S8_S8_:
        /* <DEDUP_REMOVED lines=10> */
[----:B------:R-:W-:Y:S01]  /*00a0*/  HFMA2.MMA R4, -RZ, RZ, 0, 0 ;  /* 0x00000000ff047435 */ /* 0x000fe200000001ff */
        /* <DEDUP_REMOVED lines=32> */
.L_x_418:
[----:B------:R-:W-:Y:S01]  /*02b0*/  IMAD.U32 R3, RZ, RZ, UR59 ;  /* 0x0000003bff037e24 */ /* 0x000fe2000f8e00ff */
[----:B------:R-:W-:Y:S04]  /*02c0*/  BSSY B1, `(.L_x_375) ;  /* 0x0000030000017945 */ /* 0x000fe80003800000 */
        /* <DEDUP_REMOVED lines=9> */
[----:B------:R-:W-:Y:S05]  /*0360*/  CALL.REL.NOINC `($__internal_14_$__cuda_sm20_div_s64) ;  /* 0x00000038001c7944 */ /* 0x000fea0003c00000 */
        /* <DEDUP_REMOVED lines=14> */
.L_x_376:
        /* <DEDUP_REMOVED lines=23> */
.L_x_377:
[----:B------:R-:W-:Y:S05]  /*05c0*/  BSYNC B1 ;  /* 0x0000000000017941 */ /* 0x000fea0003800000 */
.L_x_375:
[-C--:B------:R-:W-:Y:S01]  /*05d0*/  IMAD R0, R9, R26.reuse, RZ ;  /* 0x0000001a09007224 */ /* 0x080fe200078e02ff */
[----:B------:R-:W-:Y:S01]  /*05e0*/  MOV R11, UR57 ;  /* 0x00000039000b7c02 */ /* 0x000fe20008000f00 */
[C---:B------:R-:W-:Y:S01]  /*05f0*/  IMAD.WIDE.U32 R26, R8.reuse, R26, RZ ;  /* 0x0000001a081a7225 */ /* 0x040fe200078e00ff */
[----:B------:R-:W-:Y:S03]  /*0600*/  BSSY B1, `(.L_x_378) ;  /* 0x0000035000017945 */ /* 0x000fe60003800000 */
[----:B------:R-:W-:Y:S02]  /*0610*/  IMAD R3, R8, R3, R0 ;  /* 0x0000000308037224 */ /* 0x000fe400078e0200 */
[----:B------:R-:W-:-:S04]  /*0620*/  IMAD.WIDE.U32 R12, R26, 0x3, R20 ;  /* 0x000000031a0c7825 */ /* 0x000fc800078e0014 */
[----:B------:R-:W-:-:S04]  /*0630*/  IMAD.IADD R28, R27, 0x1, R3 ;  /* 0x000000011b1c7824 */ /* 0x000fc800078e0203 */
        /* <DEDUP_REMOVED lines=27> */
.L_x_379:
        /* <DEDUP_REMOVED lines=22> */
.L_x_380:
[----:B------:R-:W-:Y:S05]  /*0950*/  BSYNC B1 ;  /* 0x0000000000017941 */ /* 0x000fea0003800000 */
.L_x_378:
        /* <DEDUP_REMOVED lines=23> */
[----:B-----5:R-:W-:Y:S05]  /*0ad0*/  CALL.REL.NOINC `($__internal_14_$__cuda_sm20_div_s64) ;  /* 0x0000003000407944 */ /* 0x020fea0003c00000 */
[----:B------:R-:W-:Y:S01]  /*0ae0*/  IADD3 R0, P0, RZ, -R9, RZ ;  /* 0x80000009ff007210 */ /* 0x000fe20007f1e0ff */
[----:B------:R-:W-:Y:S01]  /*0af0*/  IMAD.U32 R7, RZ, RZ, UR24 ;  /* 0x00000018ff077e24 */ /* 0x000fe2000f8e00ff */
[-C--:B------:R-:W-:Y:S01]  /*0b00*/  LOP3.LUT R9, R9, R8.reuse, RZ, 0x3c, !PT ;  /* 0x0000000809097212 */ /* 0x080fe200078e3cff */
[----:B------:R-:W-:Y:S01]  /*0b10*/  IMAD.U32 R11, RZ, RZ, UR25 ;  /* 0x00000019ff0b7e24 */ /* 0x000fe2000f8e00ff */
[-C--:B------:R-:W-:Y:S02]  /*0b20*/  IADD3.X R2, RZ, ~R8.reuse, RZ, P0, !PT ;  /* 0x80000008ff027210 */ /* 0x080fe400007fe4ff */
[----:B------:R-:W-:-:S03]  /*0b30*/  LOP3.LUT R8, R9, R8, RZ, 0x3c, !PT ;  /* 0x0000000809087212 */ /* 0x000fc600078e3cff */
[-C--:B------:R-:W-:Y:S01]  /*0b40*/  IMAD R6, R2, R7.reuse, RZ ;  /* 0x0000000702067224 */ /* 0x080fe200078e02ff */
[----:B------:R-:W-:Y:S01]  /*0b50*/  LOP3.LUT R9, R9, R8, RZ, 0x3c, !PT ;  /* 0x0000000809097212 */ /* 0x000fe200078e3cff */
[----:B------:R-:W-:-:S04]  /*0b60*/  IMAD.WIDE.U32 R2, R0, R7, R14 ;  /* 0x0000000700027225 */ /* 0x000fc800078e000e */
[----:B------:R-:W-:Y:S01]  /*0b70*/  IMAD R17, R0, R11, R6 ;  /* 0x0000000b00117224 */ /* 0x000fe200078e0206 */
[----:B------:R-:W-:-:S03]  /*0b80*/  MOV R0, R2 ;  /* 0x0000000200007202 */ /* 0x000fc60000000f00 */
[----:B------:R-:W-:Y:S01]  /*0b90*/  IMAD.IADD R2, R17, 0x1, R3 ;  /* 0x0000000111027824 */ /* 0x000fe200078e0203 */
[----:B------:R-:W-:Y:S06]  /*0ba0*/  BRA `(.L_x_383) ;  /* 0x0000000000547947 */ /* 0x000fec0003800000 */
.L_x_382:
        /* <DEDUP_REMOVED lines=21> */
.L_x_383:
[----:B------:R-:W-:Y:S05]  /*0d00*/  BSYNC B1 ;  /* 0x0000000000017941 */ /* 0x000fea0003800000 */
.L_x_381:
        /* <DEDUP_REMOVED lines=22> */
[----:B0-----:R-:W-:Y:S02]  /*0e70*/  MOV R0, R17 ;  /* 0x0000001100007202 */ /* 0x001fe40000000f00 */
[----:B------:R-:W-:-:S07]  /*0e80*/  MOV R6, 0xea0 ;  /* 0x00000ea000067802 */ /* 0x000fce0000000f00 */
[----:B-----5:R-:W-:Y:S05]  /*0e90*/  CALL.REL.NOINC `($__internal_14_$__cuda_sm20_div_s64) ;  /* 0x0000002c00507944 */ /* 0x020fea0003c00000 */
        /* <DEDUP_REMOVED lines=11> */
.L_x_385:
[----:B------:R-:W1:Y:S01]  /*0f50*/  I2F.U32.RP R6, R7 ;  /* 0x0000000700067306 */ /* 0x000e620000209000 */
[----:B------:R-:W-:-:S07]  /*0f60*/  ISETP.NE.U32.AND P2, PT, R7, RZ, PT ;  /* 0x000000ff0700720c */ /* 0x000fce0003f45070 */
[----:B-1----:R-:W1:Y:S02]  /*0f70*/  MUFU.RCP R6, R6 ;  /* 0x0000000600067308 */ /* 0x002e640000001000 */
[----:B-1----:R-:W-:-:S06]  /*0f80*/  IADD3 R2, R6, 0xffffffe, RZ ;  /* 0x0ffffffe06027810 */ /* 0x002fcc0007ffe0ff */
[----:B------:R1:W0:Y:S02]  /*0f90*/  F2I.FTZ.U32.TRUNC.NTZ R3, R2 ;  /* 0x0000000200037305 */ /* 0x000224000021f000 */
[----:B-1----:R-:W-:Y:S01]  /*0fa0*/  HFMA2.MMA R2, -RZ, RZ, 0, 0 ;  /* 0x00000000ff027435 */ /* 0x002fe200000001ff */
[----:B0-----:R-:W-:-:S04]  /*0fb0*/  IMAD.MOV R0, RZ, RZ, -R3 ;  /* 0x000000ffff007224 */ /* 0x001fc800078e0a03 */
        /* <DEDUP_REMOVED lines=15> */
.L_x_386:
[----:B------:R-:W-:Y:S05]  /*10b0*/  BSYNC B1 ;  /* 0x0000000000017941 */ /* 0x000fea0003800000 */
.L_x_384:
        /* <DEDUP_REMOVED lines=10> */
[----:B------:R-:W2:Y:S01]  /*1160*/  LDG.E R2, desc[UR12][R2.64] ;  /* 0x0000000c02027981 */ /* 0x000ea2000c1e1900 */
[----:B------:R-:W-:Y:S01]  /*1170*/  MOV R0, UR5 ;  /* 0x0000000500007c02 */ /* 0x000fe20008000f00 */
[----:B------:R-:W-:Y:S03]  /*1180*/  BSSY B1, `(.L_x_387) ;  /* 0x0000030000017945 */ /* 0x000fe60003800000 */
[----:B------:R-:W-:-:S04]  /*1190*/  LOP3.LUT R6, R22, R0, RZ, 0xfc, !PT ;  /* 0x0000000016067212 */ /* 0x000fc800078efcff */
[----:B------:R-:W-:Y:S01]  /*11a0*/  ISETP.NE.U32.AND P0, PT, R6, RZ, PT ;  /* 0x000000ff0600720c */ /* 0x000fe20003f05070 */
[----:B--2---:R0:W-:-:S12]  /*11b0*/  STL [R1], R2 ;  /* 0x0000000201007387 */ /* 0x0041d80000100800 */
[----:B------:R-:W-:Y:S05]  /*11c0*/  @!P0 BRA `(.L_x_388) ;  /* 0x0000000000508947 */ /* 0x000fea0003800000 */
[----:B------:R-:W-:Y:S01]  /*11d0*/  ULDC.64 UR10, c[0x0][0x3c0] ;  /* 0x0000f000000a7ab9 */ /* 0x000fe20000000a00 */
[----:B------:R-:W-:Y:S01]  /*11e0*/  IMAD.MOV.U32 R7, RZ, RZ, R12 ;  /* 0x000000ffff077224 */ /* 0x000fe200078e000c */
[----:B------:R-:W-:Y:S01]  /*11f0*/  MOV R3, UR10 ;  /* 0x0000000a00037c02 */ /* 0x000fe20008000f00 */
[----:B0-----:R-:W-:Y:S01]  /*1200*/  IMAD.U32 R2, RZ, RZ, UR11 ;  /* 0x0000000bff027e24 */ /* 0x001fe2000f8e00ff */
[----:B------:R-:W-:Y:S02]  /*1210*/  MOV R0, R22 ;  /* 0x0000001600007202 */ /* 0x000fe40000000f00 */
[----:B------:R-:W-:-:S07]  /*1220*/  MOV R6, 0x1240 ;  /* 0x0000124000067802 */ /* 0x000fce0000000f00 */
[----:B-----5:R-:W-:Y:S05]  /*1230*/  CALL.REL.NOINC `($__internal_14_$__cuda_sm20_div_s64) ;  /* 0x0000002800687944 */ /* 0x020fea0003c00000 */
[----:B------:R-:W-:Y:S01]  /*1240*/  IADD3 R7, P0, RZ, -R9, RZ ;  /* 0x80000009ff077210 */ /* 0x000fe20007f1e0ff */
[----:B------:R-:W-:Y:S01]  /*1250*/  IMAD.U32 R2, RZ, RZ, UR32 ;  /* 0x00000020ff027e24 */ /* 0x000fe2000f8e00ff */
[----:B------:R-:W-:Y:S01]  /*1260*/  MOV R13, R22 ;  /* 0x00000016000d7202 */ /* 0x000fe20000000f00 */
[----:B------:R-:W-:Y:S01]  /*1270*/  IMAD.U32 R0, RZ, RZ, UR33 ;  /* 0x00000021ff007e24 */ /* 0x000fe2000f8e00ff */
[-C--:B------:R-:W-:Y:S02]  /*1280*/  IADD3.X R3, RZ, ~R8.reuse, RZ, P0, !PT ;  /* 0x80000008ff037210 */ /* 0x080fe400007fe4ff */
        /* <DEDUP_REMOVED lines=8> */
.L_x_388:
[----:B0-----:R-:W-:-:S04]  /*1310*/  MOV R2, UR6 ;  /* 0x0000000600027c02 */ /* 0x001fc80008000f00 */
[----:B------:R-:W0:Y:S01]  /*1320*/  I2F.U32.RP R3, R2 ;  /* 0x0000000200037306 */ /* 0x000e220000209000 */
[----:B------:R-:W-:-:S07]  /*1330*/  ISETP.NE.U32.AND P2, PT, R2, RZ, PT ;  /* 0x000000ff0200720c */ /* 0x000fce0003f45070 */
[----:B0-----:R-:W0:Y:S02]  /*1340*/  MUFU.RCP R3, R3 ;  /* 0x0000000300037308 */ /* 0x001e240000001000 */
[----:B0-----:R-:W-:Y:S02]  /*1350*/  VIADD R6, R3, 0xffffffe ;  /* 0x0ffffffe03067836 */ /* 0x001fe40000000000 */
[----:B------:R-:W-:-:S04]  /*1360*/  IMAD.MOV.U32 R3, RZ, RZ, RZ ;  /* 0x000000ffff037224 */ /* 0x000fc800078e00ff */
        /* <DEDUP_REMOVED lines=17> */
.L_x_389:
[----:B------:R-:W-:Y:S05]  /*1480*/  BSYNC B1 ;  /* 0x0000000000017941 */ /* 0x000fea0003800000 */
.L_x_387:
        /* <DEDUP_REMOVED lines=11> */
[----:B------:R-:W-:Y:S01]  /*1540*/  LOP3.LUT R3, R15, R0, RZ, 0xfc, !PT ;  /* 0x000000000f037212 */ /* 0x000fe200078efcff */
        /* <DEDUP_REMOVED lines=22> */
.L_x_391:
[----:B------:R-:W0:Y:S01]  /*16b0*/  I2F.U32.RP R9, R2 ;  /* 0x0000000200097306 */ /* 0x000e220000209000 */
[----:B------:R-:W-:-:S07]  /*16c0*/  ISETP.NE.U32.AND P2, PT, R2, RZ, PT ;  /* 0x000000ff0200720c */ /* 0x000fce0003f45070 */
[----:B0-----:R-:W0:Y:S02]  /*16d0*/  MUFU.RCP R9, R9 ;  /* 0x0000000900097308 */ /* 0x001e240000001000 */
[----:B0-----:R-:W-:Y:S01]  /*16e0*/  VIADD R6, R9, 0xffffffe ;  /* 0x0ffffffe09067836 */ /* 0x001fe20000000000 */
[----:B------:R-:W-:-:S05]  /*16f0*/  HFMA2.MMA R9, -RZ, RZ, 0, 0 ;  /* 0x00000000ff097435 */ /* 0x000fca00000001ff */
        /* <DEDUP_REMOVED lines=17> */
.L_x_392:
[----:B------:R-:W-:Y:S05]  /*1810*/  BSYNC B1 ;  /* 0x0000000000017941 */ /* 0x000fea0003800000 */
.L_x_390:
        /* <DEDUP_REMOVED lines=35> */
.L_x_394:
        /* <DEDUP_REMOVED lines=22> */
.L_x_395:
[----:B------:R-:W-:Y:S05]  /*1bb0*/  BSYNC B1 ;  /* 0x0000000000017941 */ /* 0x000fea0003800000 */
.L_x_393:
[----:B------:R-:W-:Y:S01]  /*1bc0*/  IMAD R7, R0, UR34, RZ ;  /* 0x0000002200077c24 */ /* 0x000fe2000f8e02ff */
[----:B------:R-:W-:Y:S01]  /*1bd0*/  ULDC UR10, c[0x0][0x8a4] ;  /* 0x00022900000a7ab9 */ /* 0x000fe20000000800 */
        /* <DEDUP_REMOVED lines=9> */
[----:B------:R0:W5:Y:S01]  /*1c70*/  LDG.E R16, desc[UR12][R16.64] ;  /* 0x0000000c10107981 */ /* 0x000162000c1e1900 */
[----:B------:R-:W-:Y:S01]  /*1c80*/  LOP3.LUT R0, R4, UR10, RZ, 0xfc, !PT ;  /* 0x0000000a04007c12 */ /* 0x000fe2000f8efcff */
        /* <DEDUP_REMOVED lines=9> */
[----:B-----5:R-:W-:Y:S05]  /*1d20*/  CALL.REL.NOINC `($__internal_14_$__cuda_sm20_div_s64) ;  /* 0x0000001c00ac7944 */ /* 0x020fea0003c00000 */
        /* <DEDUP_REMOVED lines=13> */
.L_x_397:
[----:B------:R-:W0:Y:S01]  /*1e00*/  I2F.U32.RP R0, UR7 ;  /* 0x0000000700007d06 */ /* 0x000e220008209000 */
[----:B------:R-:W-:Y:S01]  /*1e10*/  ISETP.NE.U32.AND P2, PT, RZ, UR7, PT ;  /* 0x00000007ff007c0c */ /* 0x000fe2000bf45070 */
[----:B------:R-:W-:-:S06]  /*1e20*/  IMAD.MOV.U32 R9, RZ, RZ, RZ ;  /* 0x000000ffff097224 */ /* 0x000fcc00078e00ff */
[----:B0-----:R-:W0:Y:S02]  /*1e30*/  MUFU.RCP R0, R0 ;  /* 0x0000000000007308 */ /* 0x001e240000001000 */
        /* <DEDUP_REMOVED lines=17> */
.L_x_398:
[----:B------:R-:W-:Y:S05]  /*1f50*/  BSYNC B1 ;  /* 0x0000000000017941 */ /* 0x000fea0003800000 */
.L_x_396:
        /* <DEDUP_REMOVED lines=24> */
[----:B------:R-:W-:Y:S01]  /*20e0*/  MOV R3, R4 ;  /* 0x0000000400037202 */ /* 0x000fe20000000f00 */
[----:B------:R-:W-:Y:S01]  /*20f0*/  IMAD.MOV.U32 R6, RZ, RZ, R9 ;  /* 0x000000ffff067224 */ /* 0x000fe200078e0009 */
[----:B------:R-:W-:Y:S01]  /*2100*/  IADD3.X R0, RZ, ~R8, RZ, P0, !PT ;  /* 0x80000008ff007210 */ /* 0x000fe200007fe4ff */
[----:B------:R-:W-:-:S04]  /*2110*/  IMAD.WIDE.U32 R2, R7, UR50, R2 ;  /* 0x0000003207027c25 */ /* 0x000fc8000f8e0002 */
[----:B------:R-:W-:-:S04]  /*2120*/  IMAD R0, R0, UR50, RZ ;  /* 0x0000003200007c24 */ /* 0x000fc8000f8e02ff */
[----:B------:R-:W-:Y:S02]  /*2130*/  IMAD R7, R7, UR51, R0 ;  /* 0x0000003307077c24 */ /* 0x000fe4000f8e0200 */
[----:B------:R-:W-:-:S03]  /*2140*/  IMAD.MOV.U32 R0, RZ, RZ, R2 ;  /* 0x000000ffff007224 */ /* 0x000fc600078e0002 */
[----:B------:R-:W-:Y:S02]  /*2150*/  IADD3 R2, R3, R7, RZ ;  /* 0x0000000703027210 */ /* 0x000fe40007ffe0ff */
[----:B------:R-:W-:Y:S01]  /*2160*/  MOV R7, R8 ;  /* 0x0000000800077202 */ /* 0x000fe20000000f00 */
[----:B------:R-:W-:Y:S06]  /*2170*/  BRA `(.L_x_401) ;  /* 0x0000000000547947 */ /* 0x000fec0003800000 */
.L_x_400:
[----:B------:R-:W0:Y:S01]  /*2180*/  I2F.U32.RP R0, UR8 ;  /* 0x0000000800007d06 */ /* 0x000e220008209000 */
[----:B------:R-:W-:-:S07]  /*2190*/  ISETP.NE.U32.AND P2, PT, RZ, UR8, PT ;  /* 0x00000008ff007c0c */ /* 0x000fce000bf45070 */
[----:B0-----:R-:W0:Y:S02]  /*21a0*/  MUFU.RCP R0, R0 ;  /* 0x0000000000007308 */ /* 0x001e240000001000 */
[----:B0-----:R-:W-:-:S06]  /*21b0*/  VIADD R2, R0, 0xffffffe ;  /* 0x0ffffffe00027836 */ /* 0x001fcc0000000000 */
[----:B------:R0:W1:Y:S02]  /*21c0*/  F2I.FTZ.U32.TRUNC.NTZ R3, R2 ;  /* 0x0000000200037305 */ /* 0x000064000021f000 */
[----:B0-----:R-:W-:Y:S01]  /*21d0*/  IMAD.MOV.U32 R2, RZ, RZ, RZ ;  /* 0x000000ffff027224 */ /* 0x001fe200078e00ff */
[----:B-1----:R-:W-:-:S05]  /*21e0*/  IADD3 R7, RZ, -R3, RZ ;  /* 0x80000003ff077210 */ /* 0x002fca0007ffe0ff */
[----:B------:R-:W-:-:S04]  /*21f0*/  IMAD R7, R7, UR8, RZ ;  /* 0x0000000807077c24 */ /* 0x000fc8000f8e02ff */
[----:B------:R-:W-:-:S04]  /*2200*/  IMAD.HI.U32 R6, R3, R7, R2 ;  /* 0x0000000703067227 */ /* 0x000fc800078e0002 */
[----:B------:R-:W-:Y:S02]  /*2210*/  IMAD.MOV.U32 R7, RZ, RZ, RZ ;  /* 0x000000ffff077224 */ /* 0x000fe400078e00ff */
        /* <DEDUP_REMOVED lines=11> */
.L_x_401:
[----:B------:R-:W-:Y:S05]  /*22d0*/  BSYNC B1 ;  /* 0x0000000000017941 */ /* 0x000fea0003800000 */
.L_x_399:
[----:B------:R-:W-:Y:S01]  /*22e0*/  ULDC.64 UR10, c[0x0][0xb08] ;  /* 0x0002c200000a7ab9 */ /* 0x000fe20000000a00 */
[----:B------:R-:W-:Y:S01]  /*22f0*/  ULDC.64 UR52, c[0x0][0xa30] ;  /* 0x00028c0000347ab9 */ /* 0x000fe20000000a00 */
[----:B------:R-:W-:Y:S01]  /*2300*/  IMAD R9, R2, UR10, RZ ;  /* 0x0000000a02097c24 */ /* 0x000fe2000f8e02ff */
[----:B------:R-:W-:Y:S01]  /*2310*/  HFMA2.MMA R8, -RZ, RZ, 0, 0 ;  /* 0x00000000ff087435 */ /* 0x000fe200000001ff */
[----:B------:R-:W-:-:S04]  /*2320*/  IMAD.WIDE.U32 R2, R0, UR10, RZ ;  /* 0x0000000a00027c25 */ /* 0x000fc8000f8e00ff */
[----:B-----5:R-:W-:Y:S01]  /*2330*/  FADD.FTZ R13, R29, R13 ;  /* 0x0000000d1d0d7221 */ /* 0x020fe20000010000 */
[----:B------:R-:W-:Y:S01]  /*2340*/  MOV R17, RZ ;  /* 0x000000ff00117202 */ /* 0x000fe20000000f00 */
[----:B------:R-:W-:Y:S01]  /*2350*/  IMAD R9, R0, UR11, R9 ;  /* 0x0000000b00097c24 */ /* 0x000fe2000f8e0209 */
[----:B------:R-:W-:Y:S01]  /*2360*/  ULDC.64 UR10, c[0x0][0xb00] ;  /* 0x0002c000000a7ab9 */ /* 0x000fe20000000a00 */
[----:B------:R-:W-:Y:S01]  /*2370*/  HFMA2.MMA R0, -RZ, RZ, 0, 0 ;  /* 0x00000000ff007435 */ /* 0x000fe200000001ff */
[----:B------:R-:W-:Y:S02]  /*2380*/  IMAD R7, R7, UR10, RZ ;  /* 0x0000000a07077c24 */ /* 0x000fe4000f8e02ff */
[----:B------:R-:W-:Y:S01]  /*2390*/  IADD3 R3, R3, R9, RZ ;  /* 0x0000000903037210 */ /* 0x000fe20007ffe0ff */
[----:B------:R-:W-:Y:S02]  /*23a0*/  IMAD.MOV.U32 R14, RZ, RZ, RZ ;  /* 0x000000ffff0e7224 */ /* 0x000fe400078e00ff */
[----:B------:R-:W-:-:S02]  /*23b0*/  IMAD R9, R6, UR11, R7 ;  /* 0x0000000b06097c24 */ /* 0x000fc4000f8e0207 */
[----:B------:R-:W-:Y:S01]  /*23c0*/  IMAD.WIDE.U32 R6, R6, UR10, R2 ;  /* 0x0000000a06067c25 */ /* 0x000fe2000f8e0002 */
[----:B------:R-:W-:Y:S02]  /*23d0*/  ULDC.64 UR10, c[0x0][0x550] ;  /* 0x00015400000a7ab9 */ /* 0x000fe40000000a00 */
[----:B------:R-:W-:Y:S01]  /*23e0*/  ISETP.NE.U32.AND P0, PT, RZ, UR10, PT ;  /* 0x0000000aff007c0c */ /* 0x000fe2000bf05070 */
[----:B------:R-:W-:Y:S01]  /*23f0*/  IMAD.IADD R3, R7, 0x1, R9 ;  /* 0x0000000107037824 */ /* 0x000fe200078e0209 */
[C---:B------:R-:W-:Y:S01]  /*2400*/  LEA R2, P1, R6.reuse, UR52, 0x2 ;  /* 0x0000003406027c11 */ /* 0x040fe2000f8210ff */
[----:B------:R-:W-:Y:S01]  /*2410*/  IMAD.MOV.U32 R19, RZ, RZ, RZ ;  /* 0x000000ffff137224 */ /* 0x000fe200078e00ff */
[----:B------:R-:W-:Y:S02]  /*2420*/  ISETP.NE.AND.EX P0, PT, RZ, UR11, PT, P0 ;  /* 0x0000000bff007c0c */ /* 0x000fe4000bf05300 */
[----:B------:R-:W-:Y:S01]  /*2430*/  LEA.HI.X R3, R6, UR53, R3, 0x2, P1 ;  /* 0x0000003506037c11 */ /* 0x000fe200088f1403 */
[----:B------:R-:W-:-:S10]  /*2440*/  IMAD.MOV.U32 R6, RZ, RZ, RZ ;  /* 0x000000ffff067224 */ /* 0x000fd400078e00ff */
[----:B------:R-:W-:Y:S05]  /*2450*/  @!P0 BRA `(.L_x_402) ;  /* 0x0000000000a48947 */ /* 0x000fea0003800000 */
[----:B------:R-:W-:Y:S02]  /*2460*/  ULDC.64 UR54, c[0x0][0x620] ;  /* 0x0001880000367ab9 */ /* 0x000fe40000000a00 */
[----:B------:R-:W-:Y:S01]  /*2470*/  IMAD R9, R21, UR54, RZ ;  /* 0x0000003615097c24 */ /* 0x000fe2000f8e02ff */
[----:B------:R-:W-:Y:S02]  /*2480*/  UIMAD.WIDE.U32 UR52, UR54, UR14, URZ ;  /* 0x0000000e363472a5 */ /* 0x000fe4000f8e003f */
[----:B------:R-:W-:-:S04]  /*2490*/  IMAD.WIDE.U32 R6, R20, UR54, RZ ;  /* 0x0000003614067c25 */ /* 0x000fc8000f8e00ff */
[----:B------:R-:W-:Y:S01]  /*24a0*/  IMAD R9, R20, UR55, R9 ;  /* 0x0000003714097c24 */ /* 0x000fe2000f8e0209 */
[----:B------:R-:W-:Y:S01]  /*24b0*/  UIMAD UR55, UR55, UR14, URZ ;  /* 0x0000000e373772a4 */ /* 0x000fe2000f8e023f */
[----:B------:R-:W-:-:S03]  /*24c0*/  LEA R8, P0, R6, UR10, 0x2 ;  /* 0x0000000a06087c11 */ /* 0x000fc6000f8010ff */
[----:B------:R-:W-:Y:S01]  /*24d0*/  UIMAD UR10, UR15, UR54, UR55 ;  /* 0x000000360f0a72a4 */ /* 0x000fe2000f8e0237 */
[----:B------:R-:W-:Y:S02]  /*24e0*/  IADD3 R7, R7, R9, RZ ;  /* 0x0000000907077210 */ /* 0x000fe40007ffe0ff */
[----:B------:R-:W-:Y:S01]  /*24f0*/  ULDC.64 UR54, c[0x0][0x7c0] ;  /* 0x0001f00000367ab9 */ /* 0x000fe20000000a00 */
[----:B------:R-:W-:Y:S01]  /*2500*/  UIADD3 UR10, UR53, UR10, URZ ;  /* 0x0000000a350a7290 */ /* 0x000fe2000fffe03f */
[----:B------:R-:W-:Y:S01]  /*2510*/  IMAD R11, R21, UR54, RZ ;  /* 0x00000036150b7c24 */ /* 0x000fe2000f8e02ff */
[----:B------:R-:W-:Y:S01]  /*2520*/  UIMAD UR60, UR55, UR14, URZ ;  /* 0x0000000e373c72a4 */ /* 0x000fe2000f8e023f */
[----:B------:R-:W-:Y:S01]  /*2530*/  LEA.HI.X R9, R6, UR11, R7, 0x2, P0 ;  /* 0x0000000b06097c11 */ /* 0x000fe200080f1407 */
[C---:B------:R-:W-:Y:S01]  /*2540*/  IMAD.WIDE.U32 R6, R20.reuse, UR54, RZ ;  /* 0x0000003614067c25 */ /* 0x040fe2000f8e00ff */
[----:B------:R-:W-:Y:S02]  /*2550*/  USHF.L.U32 UR53, UR52, 0x2, URZ ;  /* 0x0000000234357899 */ /* 0x000fe4000800063f */
[----:B------:R-:W-:Y:S01]  /*2560*/  UIMAD UR60, UR15, UR54, UR60 ;  /* 0x000000360f3c72a4 */ /* 0x000fe2000f8e023c */
[----:B------:R-:W-:Y:S01]  /*2570*/  IMAD R11, R20, UR55, R11 ;  /* 0x00000037140b7c24 */ /* 0x000fe2000f8e020b */
[----:B------:R-:W-:Y:S01]  /*2580*/  USHF.L.U64.HI UR52, UR52, 0x2, UR10 ;  /* 0x0000000234347899 */ /* 0x000fe2000801020a */
[----:B------:R0:W5:Y:S01]  /*2590*/  LDG.E R0, desc[UR12][R8.64] ;  /* 0x0000000c08007981 */ /* 0x000162000c1e1900 */
[----:B------:R-:W-:Y:S01]  /*25a0*/  UIMAD.WIDE.U32 UR54, UR54, UR14, URZ ;  /* 0x0000000e363672a5 */ /* 0x000fe2000f8e003f */
[----:B------:R-:W-:Y:S01]  /*25b0*/  IMAD.IADD R7, R7, 0x1, R11 ;  /* 0x0000000107077824 */ /* 0x000fe200078e020b */
[----:B------:R-:W-:-:S02]  /*25c0*/  ULDC.64 UR10, c[0x0][0x6f0] ;  /* 0x0001bc00000a7ab9 */ /* 0x000fc40000000a00 */
[C---:B------:R-:W-:Y:S01]  /*25d0*/  LEA R10, P0, R6.reuse, UR10, 0x2 ;  /* 0x0000000a060a7c11 */ /* 0x040fe2000f8010ff */
[----:B------:R-:W-:Y:S02]  /*25e0*/  USHF.L.U32 UR10, UR54, 0x2, URZ ;  /* 0x00000002360a7899 */ /* 0x000fe4000800063f */
[----:B------:R-:W-:Y:S01]  /*25f0*/  UIADD3 UR60, UR55, UR60, URZ ;  /* 0x0000003c373c7290 */ /* 0x000fe2000fffe03f */
[----:B------:R-:W-:Y:S02]  /*2600*/  LEA.HI.X R11, R6, UR11, R7, 0x2, P0 ;  /* 0x0000000b060b7c11 */ /* 0x000fe400080f1407 */
[----:B------:R-:W-:Y:S01]  /*2610*/  IADD3 R6, P0, R8, UR53, RZ ;  /* 0x0000003508067c10 */ /* 0x000fe2000ff1e0ff */
[----:B------:R-:W-:Y:S01]  /*2620*/  USHF.L.U64.HI UR54, UR54, 0x2, UR60 ;  /* 0x0000000236367899 */ /* 0x000fe2000801023c */
[----:B0-----:R-:W-:Y:S01]  /*2630*/  IADD3 R8, P1, R10, UR10, RZ ;  /* 0x0000000a0a087c10 */ /* 0x001fe2000ff3e0ff */
[----:B------:R0:W5:Y:S01]  /*2640*/  LDG.E R14, desc[UR12][R10.64] ;  /* 0x0000000c0a0e7981 */ /* 0x000162000c1e1900 */
[----:B------:R-:W-:-:S02]  /*2650*/  IADD3.X R7, R9, UR52, RZ, P0, !PT ;  /* 0x0000003409077c10 */ /* 0x000fc400087fe4ff */
[----:B------:R-:W-:Y:S02]  /*2660*/  IADD3 R18, P2, R8, UR10, RZ ;  /* 0x0000000a08127c10 */ /* 0x000fe4000ff5e0ff */
[----:B------:R-:W-:Y:S02]  /*2670*/  IADD3.X R9, R11, UR54, RZ, P1, !PT ;  /* 0x000000360b097c10 */ /* 0x000fe40008ffe4ff */
[----:B0-----:R-:W-:-:S03]  /*2680*/  IADD3 R10, P0, R6, UR53, RZ ;  /* 0x00000035060a7c10 */ /* 0x001fc6000ff1e0ff */
[----:B------:R0:W5:Y:S01]  /*2690*/  LDG.E R8, desc[UR12][R8.64] ;  /* 0x0000000c08087981 */ /* 0x000162000c1e1900 */
[----:B------:R-:W-:Y:S02]  /*26a0*/  IADD3.X R19, R9, UR54, RZ, P2, !PT ;  /* 0x0000003609137c10 */ /* 0x000fe400097fe4ff */
[----:B------:R-:W-:Y:S01]  /*26b0*/  IADD3.X R11, R7, UR52, RZ, P0, !PT ;  /* 0x00000034070b7c10 */ /* 0x000fe200087fe4ff */
[----:B------:R0:W5:Y:S04]  /*26c0*/  LDG.E R6, desc[UR12][R6.64] ;  /* 0x0000000c06067981 */ /* 0x000168000c1e1900 */
[----:B------:R0:W5:Y:S04]  /*26d0*/  LDG.E R17, desc[UR12][R10.64] ;  /* 0x0000000c0a117981 */ /* 0x000168000c1e1900 */
[----:B------:R0:W5:Y:S02]  /*26e0*/  LDG.E R19, desc[UR12][R18.64] ;  /* 0x0000000c12137981 */ /* 0x000164000c1e1900 */
.L_x_402:
[----:B0-----:R-:W2:Y:S04]  /*26f0*/  LDL.LU R7, [R1+0x4] ;  /* 0x0000040001077983 */ /* 0x001ea80000300800 */
[----:B------:R-:W3:Y:S01]  /*2700*/  LDL.LU R10, [R1] ;  /* 0x00000000010a7983 */ /* 0x000ee20000300800 */
[----:B-----5:R-:W-:Y:S01]  /*2710*/  FADD.FTZ R13, R13, R0 ;  /* 0x000000000d0d7221 */ /* 0x020fe20000010000 */
[----:B------:R-:W-:Y:S01]  /*2720*/  FADD.FTZ R16, R16, R19 ;  /* 0x0000001310107221 */ /* 0x000fe20000010000 */
[----:B------:R-:W-:Y:S02]  /*2730*/  BSSY B1, `(.L_x_403) ;  /* 0x0000048000017945 */ /* 0x000fe40003800000 */
[----:B------:R-:W-:-:S04]  /*2740*/  FADD.FTZ R13, R13, R14 ;  /* 0x0000000e0d0d7221 */ /* 0x000fc80000010000 */
[----:B------:R-:W-:-:S06]  /*2750*/  FMUL.FTZ R13, R13, -1.4426950216293334961 ;  /* 0xbfb8aa3b0d0d7820 */ /* 0x000fcc0000410000 */
[----:B------:R-:W0:Y:S02]  /*2760*/  MUFU.EX2 R13, R13 ;  /* 0x0000000d000d7308 */ /* 0x000e240000000800 */
[----:B0-----:R-:W-:-:S06]  /*2770*/  FADD.FTZ R9, R13, 1 ;  /* 0x3f8000000d097421 */ /* 0x001fcc0000010000 */
[----:B------:R-:W0:Y:S01]  /*2780*/  MUFU.RCP R9, R9 ;  /* 0x0000000900097308 */ /* 0x000e220000001000 */
[----:B--2---:R-:W-:Y:S01]  /*2790*/  FADD.FTZ R7, R7, R12 ;  /* 0x0000000c07077221 */ /* 0x004fe20000010000 */
[----:B------:R-:W-:-:S04]  /*27a0*/  IMAD.WIDE.U32 R12, R26, 0x5, R20 ;  /* 0x000000051a0c7825 */ /* 0x000fc800078e0014 */
[----:B------:R-:W-:Y:S01]  /*27b0*/  FADD.FTZ R7, R7, R6 ;  /* 0x0000000607077221 */ /* 0x000fe20000010000 */
[----:B---3--:R-:W-:-:S03]  /*27c0*/  FADD.FTZ R17, R10, R17 ;  /* 0x000000110a117221 */ /* 0x008fc60000010000 */
[----:B------:R-:W-:Y:S01]  /*27d0*/  FADD.FTZ R7, R7, R8 ;  /* 0x0000000807077221 */ /* 0x000fe20000010000 */
[----:B0-----:R-:W-:Y:S01]  /*27e0*/  FFMA.FTZ R14, R16, R9, R17 ;  /* 0x00000009100e7223 */ /* 0x001fe20000010011 */
[----:B------:R-:W-:Y:S02]  /*27f0*/  IMAD R17, R28, 0x5, RZ ;  /* 0x000000051c117824 */ /* 0x000fe400078e02ff */
[----:B------:R-:W-:Y:S02]  /*2800*/  FMUL.FTZ R7, R7, -1.4426950216293334961 ;  /* 0xbfb8aa3b07077820 */ /* 0x000fe40000410000 */
[----:B------:R-:W-:Y:S01]  /*2810*/  IMAD.IADD R0, R13, 0x1, R17 ;  /* 0x000000010d007824 */ /* 0x000fe200078e0211 */
[----:B------:R-:W0:Y:S01]  /*2820*/  MUFU.TANH R14, R14 ;  /* 0x0000000e000e7308 */ /* 0x000e220000002400 */
[----:B------:R-:W-:-:S07]  /*2830*/  FADD.FTZ R17, R9, -RZ ;  /* 0x800000ff09117221 */ /* 0x000fce0000010000 */
[----:B------:R-:W1:Y:S01]  /*2840*/  MUFU.EX2 R7, R7 ;  /* 0x0000000700077308 */ /* 0x000e620000000800 */
[----:B0-----:R-:W-:Y:S01]  /*2850*/  FADD.FTZ R11, R15, -R14 ;  /* 0x8000000e0f0b7221 */ /* 0x001fe20000010000 */
[----:B-1----:R-:W-:Y:S01]  /*2860*/  FADD.FTZ R6, R7, 1 ;  /* 0x3f80000007067421 */ /* 0x002fe20000010000 */
[----:B------:R-:W-:-:S04]  /*2870*/  MOV R7, UR9 ;  /* 0x0000000900077c02 */ /* 0x000fc80008000f00 */
[----:B------:R-:W-:Y:S01]  /*2880*/  LOP3.LUT R8, R0, R7, RZ, 0xfc, !PT ;  /* 0x0000000700087212 */ /* 0x000fe200078efcff */
[----:B------:R-:W0:Y:S03]  /*2890*/  MUFU.RCP R6, R6 ;  /* 0x0000000600067308 */ /* 0x000e260000001000 */
[----:B------:R-:W-:Y:S01]  /*28a0*/  ISETP.NE.U32.AND P0, PT, R8, RZ, PT ;  /* 0x000000ff0800720c */ /* 0x000fe20003f05070 */
[----:B0-----:R-:W-:Y:S01]  /*28b0*/  FFMA.FTZ R11, R11, R6, R14 ;  /* 0x000000060b0b7223 */ /* 0x001fe2000001000e */
[----:B------:R-:W-:-:S04]  /*28c0*/  FADD.FTZ R20, R6, -RZ ;  /* 0x800000ff06147221 */ /* 0x000fc80000010000 */
[----:B------:R0:W-:Y:S07]  /*28d0*/  STG.E desc[UR12][R2.64], R11 ;  /* 0x0000000b02007986 */ /* 0x0001ee000c10190c */
[----:B------:R-:W-:Y:S05]  /*28e0*/  @!P0 BRA `(.L_x_404) ;  /* 0x0000000000548947 */ /* 0x000fea0003800000 */
[----:B------:R-:W-:Y:S01]  /*28f0*/  ULDC.64 UR10, c[0x0][0xbe0] ;  /* 0x0002f800000a7ab9 */ /* 0x000fe20000000a00 */
[----:B------:R-:W-:Y:S01]  /*2900*/  MOV R7, R12 ;  /* 0x0000000c00077202 */ /* 0x000fe20000000f00 */
[----:B0-----:R-:W-:Y:S01]  /*2910*/  IMAD.U32 R3, RZ, RZ, UR10 ;  /* 0x0000000aff037e24 */ /* 0x001fe2000f8e00ff */
[----:B------:R-:W-:Y:S02]  /*2920*/  MOV R2, UR11 ;  /* 0x0000000b00027c02 */ /* 0x000fe40008000f00 */
[----:B------:R-:W-:-:S07]  /*2930*/  MOV R6, 0x2950 ;  /* 0x0000295000067802 */ /* 0x000fce0000000f00 */
[----:B------:R-:W-:Y:S05]  /*2940*/  CALL.REL.NOINC `($__internal_14_$__cuda_sm20_div_s64) ;  /* 0x0000001000a47944 */ /* 0x000fea0003c00000 */
        /* <DEDUP_REMOVED lines=15> */
.L_x_404:
[----:B0-----:R-:W-:-:S04]  /*2a40*/  MOV R3, UR56 ;  /* 0x0000003800037c02 */ /* 0x001fc80008000f00 */
        /* <DEDUP_REMOVED lines=22> */
.L_x_405:
[----:B------:R-:W-:Y:S05]  /*2bb0*/  BSYNC B1 ;  /* 0x0000000000017941 */ /* 0x000fea0003800000 */
.L_x_403:
        /* <DEDUP_REMOVED lines=23> */
[----:B------:R-:W-:Y:S05]  /*2d30*/  CALL.REL.NOINC `($__internal_14_$__cuda_sm20_div_s64) ;  /* 0x0000000c00a87944 */ /* 0x000fea0003c00000 */
        /* <DEDUP_REMOVED lines=13> */
.L_x_407:
[----:B------:R-:W0:Y:S01]  /*2e10*/  I2F.U32.RP R2, R3 ;  /* 0x0000000300027306 */ /* 0x000e220000209000 */
[----:B------:R-:W-:Y:S01]  /*2e20*/  HFMA2.MMA R8, -RZ, RZ, 0, 0 ;  /* 0x00000000ff087435 */ /* 0x000fe200000001ff */
[----:B------:R-:W-:-:S06]  /*2e30*/  ISETP.NE.U32.AND P2, PT, R3, RZ, PT ;  /* 0x000000ff0300720c */ /* 0x000fcc0003f45070 */
[----:B0-----:R-:W0:Y:S02]  /*2e40*/  MUFU.RCP R2, R2 ;  /* 0x0000000200027308 */ /* 0x001e240000001000 */
[----:B0-----:R-:W-:Y:S02]  /*2e50*/  IADD3 R9, R2, 0xffffffe, RZ ;  /* 0x0ffffffe02097810 */ /* 0x001fe40007ffe0ff */
[----:B------:R-:W-:-:S04]  /*2e60*/  MOV R2, RZ ;  /* 0x000000ff00027202 */ /* 0x000fc80000000f00 */
[----:B------:R-:W0:Y:S02]  /*2e70*/  F2I.FTZ.U32.TRUNC.NTZ R9, R9 ;  /* 0x0000000900097305 */ /* 0x000e24000021f000 */
[----:B0-----:R-:W-:-:S04]  /*2e80*/  IMAD.MOV R0, RZ, RZ, -R9 ;  /* 0x000000ffff007224 */ /* 0x001fc800078e0a09 */
[----:B------:R-:W-:-:S04]  /*2e90*/  IMAD R11, R0, R3, RZ ;  /* 0x00000003000b7224 */ /* 0x000fc800078e02ff */
        /* <DEDUP_REMOVED lines=13> */
.L_x_408:
[----:B------:R-:W-:Y:S05]  /*2f70*/  BSYNC B1 ;  /* 0x0000000000017941 */ /* 0x000fea0003800000 */
.L_x_406:
        /* <DEDUP_REMOVED lines=23> */
[----:B------:R-:W-:Y:S05]  /*30f0*/  CALL.REL.NOINC `($__internal_14_$__cuda_sm20_div_s64) ;  /* 0x0000000800b87944 */ /* 0x000fea0003c00000 */
        /* <DEDUP_REMOVED lines=13> */
.L_x_410:
[----:B------:R-:W0:Y:S01]  /*31d0*/  I2F.U32.RP R2, R3 ;  /* 0x0000000300027306 */ /* 0x000e220000209000 */
[----:B------:R-:W-:Y:S01]  /*31e0*/  IMAD.MOV.U32 R8, RZ, RZ, RZ ;  /* 0x000000ffff087224 */ /* 0x000fe200078e00ff */
[----:B------:R-:W-:-:S06]  /*31f0*/  ISETP.NE.U32.AND P2, PT, R3, RZ, PT ;  /* 0x000000ff0300720c */ /* 0x000fcc0003f45070 */
[----:B0-----:R-:W0:Y:S02]  /*3200*/  MUFU.RCP R2, R2 ;  /* 0x0000000200027308 */ /* 0x001e240000001000 */
[----:B0-----:R-:W-:Y:S02]  /*3210*/  VIADD R9, R2, 0xffffffe ;  /* 0x0ffffffe02097836 */ /* 0x001fe40000000000 */
[----:B------:R-:W-:-:S04]  /*3220*/  IMAD.MOV.U32 R2, RZ, RZ, RZ ;  /* 0x000000ffff027224 */ /* 0x000fc800078e00ff */
[----:B------:R-:W0:Y:S02]  /*3230*/  F2I.FTZ.U32.TRUNC.NTZ R9, R9 ;  /* 0x0000000900097305 */ /* 0x000e24000021f000 */
[----:B0-----:R-:W-:-:S05]  /*3240*/  IADD3 R0, RZ, -R9, RZ ;  /* 0x80000009ff007210 */ /* 0x001fca0007ffe0ff */
        /* <DEDUP_REMOVED lines=14> */
.L_x_411:
[----:B------:R-:W-:Y:S05]  /*3330*/  BSYNC B1 ;  /* 0x0000000000017941 */ /* 0x000fea0003800000 */
.L_x_409:
        /* <DEDUP_REMOVED lines=37> */
.L_x_413:
        /* <DEDUP_REMOVED lines=22> */
.L_x_414:
[----:B------:R-:W-:Y:S05]  /*36f0*/  BSYNC B1 ;  /* 0x0000000000017941 */ /* 0x000fea0003800000 */
.L_x_412:
        /* <DEDUP_REMOVED lines=34> */
.L_x_416:
        /* <DEDUP_REMOVED lines=22> */
.L_x_417:
[----:B------:R-:W-:Y:S05]  /*3a80*/  BSYNC B1 ;  /* 0x0000000000017941 */ /* 0x000fea0003800000 */
.L_x_415:
        /* <DEDUP_REMOVED lines=14> */
[----:B------:R0:W-:Y:S01]  /*3b70*/  STG.E desc[UR12][R2.64], R16 ;  /* 0x0000001002007986 */ /* 0x0001e2000c10190c */
[----:B------:R-:W-:Y:S02]  /*3b80*/  IADD3.X R4, RZ, R4, RZ, P0, !PT ;  /* 0x00000004ff047210 */ /* 0x000fe400007fe4ff */
[----:B------:R-:W-:-:S04]  /*3b90*/  ISETP.GE.U32.AND P0, PT, R5, UR40, PT ;  /* 0x0000002805007c0c */ /* 0x000fc8000bf06070 */
[----:B------:R-:W-:-:S13]  /*3ba0*/  ISETP.GE.AND.EX P0, PT, R4, UR41, PT, P0 ;  /* 0x0000002904007c0c */ /* 0x000fda000bf06300 */
[----:B0-----:R-:W-:Y:S05]  /*3bb0*/  @!P0 BRA `(.L_x_418) ;  /* 0xffffffc400bc8947 */ /* 0x001fea000383ffff */
[----:B------:R-:W-:Y:S05]  /*3bc0*/  BSYNC B0 ;  /* 0x0000000000007941 */ /* 0x000fea0003800000 */
.L_x_374:
[----:B------:R-:W-:Y:S05]  /*3bd0*/  EXIT ;  /* 0x000000000000794d */ /* 0x000fea0003800000 */
        .weak           $__internal_14_$__cuda_sm20_div_s64
        .type           $__internal_14_$__cuda_sm20_div_s64,@function
        .size           $__internal_14_$__cuda_sm20_div_s64,(.L_x_1282 - $__internal_14_$__cuda_sm20_div_s64)
$__internal_14_$__cuda_sm20_div_s64:
        /* <DEDUP_REMOVED lines=78> */
[----:B------:R-:W-:Y:S01]  /*40c0*/  IMAD.MOV.U32 R7, RZ, RZ, 0x0 ;  /* 0x00000000ff077424 */ /* 0x000fe200078e00ff */
[----:B------:R-:W-:Y:S02]  /*40d0*/  SEL R9, R9, R10, !P1 ;  /* 0x0000000a09097207 */ /* 0x000fe40004800000 */
[----:B------:R-:W-:Y:S02]  /*40e0*/  SEL R8, R3, 0xffffffff, P0 ;  /* 0xffffffff03087807 */ /* 0x000fe40000000000 */
[----:B------:R-:W-:Y:S01]  /*40f0*/  SEL R9, R9, 0xffffffff, P0 ;  /* 0xffffffff09097807 */ /* 0x000fe20000000000 */
[----:B------:R-:W-:Y:S06]  /*4100*/  RET.REL.NODEC R6 `(_ZN2at6native38_GLOBAL__N__9a469cfd_6_RNN_cu_eca79a6d6kernel16gru_cell_forwardIfflLi2EEEvNS_4cuda6detail10TensorInfoIT_T1_EES9_S9_S9_S9_S9_S9_S8_S8_) ;  /* 0xffffffbc06bc7950 */ /* 0x000fec0003c3ffff */
.L_x_419:
        /* <DEDUP_REMOVED lines=15> */
.L_x_1282:


//--------------------- .text._ZN2at6native38_GLOBAL__N__9a469cfd_6_RNN_cu_eca79a6d6kernel16gru_cell_forwardIfflLi1EEEvNS_4cuda6detail10TensorInfoIT_T1_EES9_S9_S9_S9_S9_S9_S8_S8_ --------------------------
	.section	.text._ZN2at6native38_GLOBAL__N__9a469cfd_6_RNN_cu_eca79a6d6kernel16gru_cell_forwardIfflLi1EEEvNS_4cuda6detail10TensorInfoIT_T1_EES9_S9_S9_S9_S9_S9_S8_S8_,"ax",@progbits
	.align	128
.text._ZN2at6native38_GLOBAL__N__9a469cfd_6_RNN_cu_eca79a6d6kernel16gru_cell_forwardIfflLi1EEEvNS_4cuda6detail10TensorInfoIT_T1_EES9_S9_S9_S9_S9_S9_S8_S8_:
        .type           _ZN2at6native38_GLOBAL__N__9a469cfd_6_RNN_cu_eca79a6d6kernel16gru_cell_forwardIfflLi1EEEvNS_4cuda6detail10TensorInfoIT_T1_EES9_S9_S9_S9_S9_S9_S8_S8_,@function
        .size           _ZN2at6native38_GLOBAL__N__9a469cfd_6_RNN_cu_eca79a6d6kernel16gru_cell_forwardIfflLi1EEEvNS_4cuda6detail10TensorInfoIT_T1_EES9_S9_S9_S9_S9_S9_S8_S8_,(.L_x_1284 - _ZN2at6native38_GLOBAL__N__9a469cfd_6_RNN_cu_eca79a6d6kernel16gru_cell_forwardIfflLi1EEEvNS_4cuda6detail10TensorInfoIT_T1_EES9_S9_S9_S9_S9_S9_S8_S8_)
        .other          _ZN2at6native38_GLOBAL__N__9a469cfd_6_RNN_cu_eca79a6d6kernel16gru_cell_forwardIfflLi1EEEvNS_4cuda6detail10TensorInfoIT_T1_EES9_S9_S9_S9_S9_S9_S8_S8_,@"STO_CUDA_ENTRY STV_DEFAULT"
_ZN2at6native38_GLOBAL__N__9a469cfd_6_RNN_cu_eca79a6d6kernel16gru_cell_forwardIfflLi1EEEvNS_4cuda6detail10TensorInfoIT_T1_EES9_S9_S9_S9_S9_S9_S8_S8_:
        /* <DEDUP_REMOVED lines=11> */
[----:B------:R-:W-:Y:S01]  /*00b0*/  ISETP.NE.U32.AND P0, PT, RZ, UR8, PT ;  /* 0x00000008ff007c0c */ /* 0x000fe2000bf05070 */
[----:B------:R-:W-:Y:S01]  /*00c0*/  UIMAD.WIDE.U32 UR18, UR14, 0x3, URZ ;  /* 0x000000030e1278a5 */ /* 0x000fe2000f8e003f */
[----:B------:R-:W-:Y:S01]  /*00d0*/  HFMA2.MMA R3, -RZ, RZ, 0, 0 ;  /* 0x00000000ff037435 */ /* 0x000fe200000001ff */
[----:B------:R-:W-:Y:S01]  /*00e0*/  UIMAD UR8, UR15, 0x3, URZ ;  /* 0x000000030f0878a4 */ /* 0x000fe2000f8e023f */
[----:B------:R-:W-:Y:S01]  /*00f0*/  ISETP.NE.AND.EX P0, PT, RZ, UR9, PT, P0 ;  /* 0x00000009ff007c0c */ /* 0x000fe2000bf05300 */
[----:B------:R-:W-:Y:S01]  /*0100*/  ULDC UR5, c[0x0][0xc] ;  /* 0x0000030000057ab9 */ /* 0x000fe20000000800 */
[----:B------:R-:W-:Y:S01]  /*0110*/  ULDC.64 UR20, c[0x0][0x208] ;  /* 0x0000820000147ab9 */ /* 0x000fe20000000a00 */
[----:B------:R-:W-:Y:S02]  /*0120*/  UIMAD UR4, UR4, UR5, URZ ;  /* 0x00000005040472a4 */ /* 0x000fe4000f8e023f */
[----:B------:R-:W-:Y:S01]  /*0130*/  UIADD3 UR8, UR19, UR8, URZ ;  /* 0x0000000813087290 */ /* 0x000fe2000fffe03f */
[----:B------:R-:W-:-:S07]  /*0140*/  ULDC.64 UR22, c[0x0][0xd70] ;  /* 0x00035c0000167ab9 */ /* 0x000fce0000000a00 */
[----:B------:R-:W-:Y:S05]  /*0150*/  @!P0 BRA `(.L_x_420) ;  /* 0x0000000c00b08947 */ /* 0x000fea0003800000 */
[----:B------:R-:W-:Y:S01]  /*0160*/  ULDC.64 UR10, c[0x0][0x7c0] ;  /* 0x0001f000000a7ab9 */ /* 0x000fe20000000a00 */
[----:B------:R-:W-:Y:S01]  /*0170*/  ULDC.64 UR28, c[0x0][0x960] ;  /* 0x00025800001c7ab9 */ /* 0x000fe20000000a00 */
[----:B------:R-:W-:Y:S01]  /*0180*/  ULDC.64 UR42, c[0x0][0xb00] ;  /* 0x0002c000002a7ab9 */ /* 0x000fe20000000a00 */
[----:B------:R-:W-:Y:S01]  /*0190*/  ULDC.64 UR16, c[0x0][0xca0] ;  /* 0x0003280000107ab9 */ /* 0x000fe20000000a00 */
[----:B------:R-:W-:Y:S01]  /*01a0*/  UIMAD UR5, UR11, UR14, URZ ;  /* 0x0000000e0b0572a4 */ /* 0x000fe2000f8e023f */
[C---:B------:R-:W-:Y:S01]  /*01b0*/  IMAD R5, R3.reuse, UR28, RZ ;  /* 0x0000001c03057c24 */ /* 0x040fe2000f8e02ff */
[----:B------:R-:W-:Y:S01]  /*01c0*/  UIMAD.WIDE.U32 UR24, UR4, UR28, URZ ;  /* 0x0000001c041872a5 */ /* 0x000fe2000f8e003f */
[----:B------:R-:W-:Y:S01]  /*01d0*/  IMAD R11, R3, UR42, RZ ;  /* 0x0000002a030b7c24 */ /* 0x000fe2000f8e02ff */
[----:B------:R-:W-:Y:S01]  /*01e0*/  UIMAD UR12, UR17, UR14, URZ ;  /* 0x0000000e110c72a4 */ /* 0x000fe2000f8e023f */
[C---:B------:R-:W-:Y:S01]  /*01f0*/  IMAD.WIDE.U32 R6, R4.reuse, UR28, RZ ;  /* 0x0000001c04067c25 */ /* 0x040fe2000f8e00ff */
[----:B------:R-:W-:Y:S01]  /*0200*/  UIMAD UR9, UR15, UR10, UR5 ;  /* 0x0000000a0f0972a4 */ /* 0x000fe2000f8e0205 */
[----:B------:R-:W-:Y:S01]  /*0210*/  BSSY B0, `(.L_x_421) ;  /* 0x00000df000007945 */ /* 0x000fe20003800000 */
[----:B------:R-:W-:Y:S01]  /*0220*/  UIMAD.WIDE.U32 UR6, UR10, UR14, URZ ;  /* 0x0000000e0a0672a5 */ /* 0x000fe2000f8e003f */
[C---:B------:R-:W-:Y:S01]  /*0230*/  IMAD R5, R4.reuse, UR29, R5 ;  /* 0x0000001d04057c24 */ /* 0x040fe2000f8e0205 */
[----:B------:R-:W-:Y:S01]  /*0240*/  UIMAD UR5, UR4, UR29, UR25 ;  /* 0x0000001d040572a4 */ /* 0x000fe2000f8e0219 */
[----:B------:R-:W-:Y:S01]  /*0250*/  IMAD.WIDE.U32 R8, R4, UR42, RZ ;  /* 0x0000002a04087c25 */ /* 0x000fe2000f8e00ff */
[----:B------:R-:W-:-:S02]  /*0260*/  UIMAD.WIDE.U32 UR10, UR16, UR14, URZ ;  /* 0x0000000e100a72a5 */ /* 0x000fc4000f8e003f */
[----:B------:R-:W-:Y:S01]  /*0270*/  UIMAD UR13, UR15, UR16, UR12 ;  /* 0x000000100f0d72a4 */ /* 0x000fe2000f8e020c */
[----:B------:R-:W-:Y:S01]  /*0280*/  IMAD R11, R4, UR43, R11 ;  /* 0x0000002b040b7c24 */ /* 0x000fe2000f8e020b */
[----:B------:R-:W-:Y:S01]  /*0290*/  UIMAD.WIDE.U32 UR28, UR4, UR42, URZ ;  /* 0x0000002a041c72a5 */ /* 0x000fe2000f8e003f */
[----:B------:R-:W-:Y:S01]  /*02a0*/  IMAD.IADD R5, R7, 0x1, R5 ;  /* 0x0000000107057824 */ /* 0x000fe200078e0205 */
[----:B------:R-:W-:Y:S01]  /*02b0*/  ULDC.64 UR40, c[0x0][0x890] ;  /* 0x0002240000287ab9 */ /* 0x000fe20000000a00 */
[----:B------:R-:W-:Y:S01]  /*02c0*/  ULDC.64 UR38, c[0x0][0xa30] ;  /* 0x00028c0000267ab9 */ /* 0x000fe20000000a00 */
[----:B------:R-:W-:Y:S01]  /*02d0*/  LEA R0, P0, R6, UR40, 0x2 ;  /* 0x0000002806007c11 */ /* 0x000fe2000f8010ff */
[----:B------:R-:W-:Y:S01]  /*02e0*/  UIADD3 UR9, UR7, UR9, URZ ;  /* 0x0000000907097290 */ /* 0x000fe2000fffe03f */
[----:B------:R-:W-:Y:S01]  /*02f0*/  LEA R2, P1, R8, UR38, 0x2 ;  /* 0x0000002608027c11 */ /* 0x000fe2000f8210ff */
[----:B------:R-:W-:Y:S01]  /*0300*/  UIMAD UR12, UR4, UR43, UR29 ;  /* 0x0000002b040c72a4 */ /* 0x000fe2000f8e021d */
[----:B------:R-:W-:Y:S01]  /*0310*/  IADD3 R7, R9, R11, RZ ;  /* 0x0000000b09077210 */ /* 0x000fe20007ffe0ff */
[----:B------:R-:W-:Y:S01]  /*0320*/  UIADD3 UR7, UR11, UR13, URZ ;  /* 0x0000000d0b077290 */ /* 0x000fe2000fffe03f */
[----:B------:R-:W-:Y:S01]  /*0330*/  LEA.HI.X R5, R6, UR41, R5, 0x2, P0 ;  /* 0x0000002906057c11 */ /* 0x000fe200080f1405 */
[----:B------:R-:W-:Y:S01]  /*0340*/  USHF.L.U32 UR34, UR10, 0x2, URZ ;  /* 0x000000020a227899 */ /* 0x000fe2000800063f */
[----:B------:R-:W-:Y:S01]  /*0350*/  LEA.HI.X R7, R8, UR39, R7, 0x2, P1 ;  /* 0x0000002708077c11 */ /* 0x000fe200088f1407 */
[----:B------:R-:W-:Y:S01]  /*0360*/  ULDC UR36, c[0x0][0xd74] ;  /* 0x00035d0000247ab9 */ /* 0x000fe20000000800 */
[----:B------:R-:W-:Y:S01]  /*0370*/  ULDC UR37, c[0x0][0xd70] ;  /* 0x00035c0000257ab9 */ /* 0x000fe20000000800 */
[----:B------:R-:W-:Y:S01]  /*0380*/  ULDC.64 UR14, c[0x0][0xd70] ;  /* 0x00035c00000e7ab9 */ /* 0x000fe20000000a00 */
[----:B------:R-:W-:Y:S01]  /*0390*/  ULDC.64 UR16, c[0x0][0xca0] ;  /* 0x0003280000107ab9 */ /* 0x000fe20000000a00 */
[----:B------:R-:W-:Y:S01]  /*03a0*/  ULDC.64 UR26, c[0x0][0x2e0] ;  /* 0x0000b800001a7ab9 */ /* 0x000fe20000000a00 */
[----:B------:R-:W-:Y:S01]  /*03b0*/  ULDC.64 UR30, c[0x0][0x480] ;  /* 0x00012000001e7ab9 */ /* 0x000fe20000000a00 */
[----:B------:R-:W-:Y:S01]  /*03c0*/  ULDC.64 UR32, c[0x0][0x210] ;  /* 0x0000840000207ab9 */ /* 0x000fe20000000a00 */
[----:B------:R-:W-:-:S02]  /*03d0*/  USHF.L.U32 UR35, UR6, 0x2, URZ ;  /* 0x0000000206237899 */ /* 0x000fc4000800063f */
[----:B------:R-:W-:Y:S02]  /*03e0*/  USHF.L.U64.HI UR5, UR24, 0x2, UR5 ;  /* 0x0000000218057899 */ /* 0x000fe40008010205 */
        /* <DEDUP_REMOVED lines=10> */
.L_x_425:
[----:B------:R-:W-:Y:S01]  /*0490*/  IMAD.U32 R23, RZ, RZ, UR36 ;  /* 0x00000024ff177e24 */ /* 0x000fe2000f8e00ff */
[----:B------:R-:W-:Y:S04]  /*04a0*/  BSSY B1, `(.L_x_422) ;  /* 0x000002a000017945 */ /* 0x000fe80003800000 */
[----:B------:R-:W-:-:S04]  /*04b0*/  LOP3.LUT R6, R3, R23, RZ, 0xfc, !PT ;  /* 0x0000001703067212 */ /* 0x000fc800078efcff */
[----:B------:R-:W-:-:S13]  /*04c0*/  ISETP.NE.U32.AND P0, PT, R6, RZ, PT ;  /* 0x000000ff0600720c */ /* 0x000fda0003f05070 */
[----:B------:R-:W-:Y:S05]  /*04d0*/  @!P0 BRA `(.L_x_423) ;  /* 0x00000000003c8947 */ /* 0x000fea0003800000 */
[----:B------:R-:W-:-:S07]  /*04e0*/  MOV R14, 0x500 ;  /* 0x00000500000e7802 */ /* 0x000fce0000000f00 */
[----:B------:R-:W-:Y:S05]  /*04f0*/  CALL.REL.NOINC `($__internal_15_$__cuda_sm20_div_s64) ;  /* 0x00000028009c7944 */ /* 0x000fea0003c00000 */
[-C--:B------:R-:W-:Y:S01]  /*0500*/  IADD3 R11, P0, RZ, -R12.reuse, RZ ;  /* 0x8000000cff0b7210 */ /* 0x080fe20007f1e0ff */
[----:B------:R-:W-:Y:S01]  /*0510*/  IMAD.MOV.U32 R8, RZ, RZ, R4 ;  /* 0x000000ffff087224 */ /* 0x000fe200078e0004 */
[----:B------:R-:W-:Y:S02]  /*0520*/  MOV R25, UR14 ;  /* 0x0000000e00197c02 */ /* 0x000fe40008000f00 */
[----:B------:R-:W-:Y:S01]  /*0530*/  MOV R9, R3 ;  /* 0x0000000300097202 */ /* 0x000fe20000000f00 */
[----:B------:R-:W-:Y:S01]  /*0540*/  IMAD.X R6, RZ, RZ, ~R13, P0 ;  /* 0x000000ffff067224 */ /* 0x000fe200000e0e0d */
[----:B------:R-:W-:Y:S02]  /*0550*/  MOV R23, UR15 ;  /* 0x0000000f00177c02 */ /* 0x000fe40008000f00 */
[----:B------:R-:W-:Y:S01]  /*0560*/  MOV R10, R12 ;  /* 0x0000000c000a7202 */ /* 0x000fe20000000f00 */
[-C--:B------:R-:W-:Y:S02]  /*0570*/  IMAD R6, R6, R25.reuse, RZ ;  /* 0x0000001906067224 */ /* 0x080fe400078e02ff */
[----:B------:R-:W-:-:S04]  /*0580*/  IMAD.WIDE.U32 R8, R11, R25, R8 ;  /* 0x000000190b087225 */ /* 0x000fc800078e0008 */
[----:B------:R-:W-:-:S04]  /*0590*/  IMAD R11, R11, R23, R6 ;  /* 0x000000170b0b7224 */ /* 0x000fc800078e0206 */
[----:B------:R-:W-:Y:S02]  /*05a0*/  IMAD.IADD R9, R9, 0x1, R11 ;  /* 0x0000000109097824 */ /* 0x000fe400078e020b */
[----:B------:R-:W-:Y:S01]  /*05b0*/  IMAD.MOV.U32 R11, RZ, RZ, R13 ;  /* 0x000000ffff0b7224 */ /* 0x000fe200078e000d */
[----:B------:R-:W-:Y:S06]  /*05c0*/  BRA `(.L_x_424) ;  /* 0x00000000005c7947 */ /* 0x000fec0003800000 */
.L_x_423:
        /* <DEDUP_REMOVED lines=23> */
.L_x_424:
[----:B------:R-:W-:Y:S05]  /*0740*/  BSYNC B1 ;  /* 0x0000000000017941 */ /* 0x000fea0003800000 */
.L_x_422:
[C---:B------:R-:W-:Y:S02]  /*0750*/  IMAD R6, R25.reuse, UR27, RZ ;  /* 0x0000001b19067c24 */ /* 0x040fe4000f8e02ff */
[C---:B------:R-:W-:Y:S02]  /*0760*/  IMAD R12, R25.reuse, UR31, RZ ;  /* 0x0000001f190c7c24 */ /* 0x040fe4000f8e02ff */
[----:B------:R-:W-:-:S04]  /*0770*/  IMAD.WIDE.U32 R14, R25, UR26, RZ ;  /* 0x0000001a190e7c25 */ /* 0x000fc8000f8e00ff */
[C---:B------:R-:W-:Y:S02]  /*0780*/  IMAD R19, R23.reuse, UR26, R6 ;  /* 0x0000001a17137c24 */ /* 0x040fe4000f8e0206 */
[----:B------:R-:W-:Y:S02]  /*0790*/  IMAD R13, R10, UR8, RZ ;  /* 0x000000080a0d7c24 */ /* 0x000fe4000f8e02ff */
[----:B------:R-:W-:Y:S02]  /*07a0*/  IMAD R27, R23, UR30, R12 ;  /* 0x0000001e171b7c24 */ /* 0x000fe4000f8e020c */
[----:B------:R-:W-:Y:S01]  /*07b0*/  IMAD.IADD R19, R15, 0x1, R19 ;  /* 0x000000010f137824 */ /* 0x000fe200078e0213 */
[----:B------:R-:W-:Y:S01]  /*07c0*/  SHF.L.U32 R15, R14, 0x2, RZ ;  /* 0x000000020e0f7819 */ /* 0x000fe200000006ff */
[----:B------:R-:W-:Y:S02]  /*07d0*/  IMAD R21, R11, UR18, R13 ;  /* 0x000000120b157c24 */ /* 0x000fe4000f8e020d */
[----:B------:R-:W-:Y:S01]  /*07e0*/  IMAD.WIDE.U32 R12, R10, UR18, R8 ;  /* 0x000000120a0c7c25 */ /* 0x000fe2000f8e0008 */
[----:B------:R-:W-:-:S03]  /*07f0*/  SHF.L.U64.HI R19, R14, 0x2, R19 ;  /* 0x000000020e137819 */ /* 0x000fc60000010213 */
[----:B------:R-:W-:Y:S01]  /*0800*/  IMAD.WIDE.U32 R16, R25, UR30, RZ ;  /* 0x0000001e19107c25 */ /* 0x000fe2000f8e00ff */
[----:B------:R-:W-:-:S03]  /*0810*/  IADD3 R14, R13, R21, RZ ;  /* 0x000000150d0e7210 */ /* 0x000fc60007ffe0ff */
[----:B------:R-:W-:Y:S02]  /*0820*/  IMAD R18, R25, UR49, RZ ;  /* 0x0000003119127c24 */ /* 0x000fe4000f8e02ff */
[----:B------:R-:W-:Y:S02]  /*0830*/  IMAD R6, R11, R25, RZ ;  /* 0x000000190b067224 */ /* 0x000fe400078e02ff */
[----:B------:R-:W-:Y:S02]  /*0840*/  IMAD.IADD R17, R17, 0x1, R27 ;  /* 0x0000000111117824 */ /* 0x000fe400078e021b */
[----:B------:R-:W-:Y:S02]  /*0850*/  IMAD R29, R23, UR48, R18 ;  /* 0x00000030171d7c24 */ /* 0x000fe4000f8e0212 */
[----:B------:R-:W-:Y:S01]  /*0860*/  IMAD.WIDE.U32 R20, R25, UR48, RZ ;  /* 0x0000003019147c25 */ /* 0x000fe2000f8e00ff */
[----:B------:R-:W-:-:S03]  /*0870*/  SHF.L.U64.HI R17, R16, 0x2, R17 ;  /* 0x0000000210117819 */ /* 0x000fc60000010211 */
[----:B------:R-:W-:Y:S01]  /*0880*/  IMAD R27, R14, UR26, RZ ;  /* 0x0000001a0e1b7c24 */ /* 0x000fe2000f8e02ff */
[----:B------:R-:W-:Y:S01]  /*0890*/  IADD3 R21, R21, R29, RZ ;  /* 0x0000001d15157210 */ /* 0x000fe20007ffe0ff */
[C---:B------:R-:W-:Y:S02]  /*08a0*/  IMAD R23, R10.reuse, R23, R6 ;  /* 0x000000170a177224 */ /* 0x040fe400078e0206 */
[----:B------:R-:W-:Y:S01]  /*08b0*/  IMAD.WIDE.U32 R10, R10, R25, RZ ;  /* 0x000000190a0a7225 */ /* 0x000fe200078e00ff */
[----:B------:R-:W-:-:S03]  /*08c0*/  SHF.L.U64.HI R6, R20, 0x2, R21 ;  /* 0x0000000214067819 */ /* 0x000fc60000010215 */
[C---:B------:R-:W-:Y:S02]  /*08d0*/  IMAD R27, R12.reuse, UR27, R27 ;  /* 0x0000001b0c1b7c24 */ /* 0x040fe4000f8e021b */
[----:B------:R-:W-:-:S04]  /*08e0*/  IMAD.WIDE.U32 R24, R12, UR26, RZ ;  /* 0x0000001a0c187c25 */ /* 0x000fc8000f8e00ff */
[----:B------:R-:W-:Y:S01]  /*08f0*/  IMAD.SHL.U32 R22, R20, 0x4, RZ ;  /* 0x0000000414167824 */ /* 0x000fe200078e00ff */
[----:B------:R-:W-:Y:S01]  /*0900*/  IADD3 R21, R25, R27, RZ ;  /* 0x0000001b19157210 */ /* 0x000fe20007ffe0ff */
[----:B------:R-:W-:Y:S01]  /*0910*/  IMAD R25, R14, UR30, RZ ;  /* 0x0000001e0e197c24 */ /* 0x000fe2000f8e02ff */
[----:B------:R-:W-:Y:S01]  /*0920*/  LEA R20, P0, R24, UR32, 0x2 ;  /* 0x0000002018147c11 */ /* 0x000fe2000f8010ff */
[----:B------:R-:W-:Y:S02]  /*0930*/  IMAD.SHL.U32 R13, R16, 0x4, RZ ;  /* 0x00000004100d7824 */ /* 0x000fe400078e00ff */
[----:B------:R-:W-:Y:S01]  /*0940*/  IMAD R27, R12, UR31, R25 ;  /* 0x0000001f0c1b7c24 */ /* 0x000fe2000f8e0219 */
[----:B------:R-:W-:Y:S01]  /*0950*/  LEA.HI.X R21, R24, UR33, R21, 0x2, P0 ;  /* 0x0000002118157c11 */ /* 0x000fe200080f1415 */
[----:B------:R-:W-:-:S04]  /*0960*/  IMAD.WIDE.U32 R24, R12, UR30, RZ ;  /* 0x0000001e0c187c25 */ /* 0x000fc8000f8e00ff */
[----:B------:R-:W-:Y:S01]  /*0970*/  IMAD.IADD R25, R25, 0x1, R27 ;  /* 0x0000000119197824 */ /* 0x000fe200078e021b */
[----:B------:R-:W-:-:S04]  /*0980*/  LEA R26, P0, R24, UR38, 0x2 ;  /* 0x00000026181a7c11 */ /* 0x000fc8000f8010ff */
[----:B------:R-:W-:Y:S02]  /*0990*/  LEA.HI.X R27, R24, UR39, R25, 0x2, P0 ;  /* 0x00000027181b7c11 */ /* 0x000fe400080f1419 */
[----:B------:R0:W2:Y:S04]  /*09a0*/  LDG.E R25, desc[UR20][R20.64] ;  /* 0x0000001414197981 */ /* 0x0000a8000c1e1900 */
[----:B------:R-:W2:Y:S01]  /*09b0*/  LDG.E R24, desc[UR20][R26.64] ;  /* 0x000000141a187981 */ /* 0x000ea2000c1e1900 */
[----:B------:R-:W-:Y:S02]  /*09c0*/  IADD3 R12, P1, R13, R26, RZ ;  /* 0x0000001a0d0c7210 */ /* 0x000fe40007f3e0ff */
[----:B------:R-:W-:Y:S01]  /*09d0*/  IADD3 R14, P0, R15, R20, RZ ;  /* 0x000000140f0e7210 */ /* 0x000fe20007f1e0ff */
[----:B------:R-:W-:Y:S01]  /*09e0*/  IMAD R29, R9, UR48, RZ ;  /* 0x00000030091d7c24 */ /* 0x000fe2000f8e02ff */
[----:B------:R-:W-:-:S02]  /*09f0*/  IADD3 R16, P2, R12, R13, RZ ;  /* 0x0000000d0c107210 */ /* 0x000fc40007f5e0ff */
[----:B------:R-:W-:Y:S02]  /*0a00*/  IADD3.X R13, R17, R27, RZ, P1, !PT ;  /* 0x0000001b110d7210 */ /* 0x000fe40000ffe4ff */
[----:B------:R-:W-:Y:S01]  /*0a10*/  IADD3 R18, P1, R14, R15, RZ ;  /* 0x0000000f0e127210 */ /* 0x000fe20007f3e0ff */
[----:B------:R-:W-:Y:S02]  /*0a20*/  IMAD.X R15, R19, 0x1, R21, P0 ;  /* 0x00000001130f7824 */ /* 0x000fe400000e0615 */
[C---:B------:R-:W-:Y:S01]  /*0a30*/  IMAD R29, R8.reuse, UR49, R29 ;  /* 0x00000031081d7c24 */ /* 0x040fe2000f8e021d */
[----:B------:R1:W3:Y:S01]  /*0a40*/  LDG.E R12, desc[UR20][R12.64] ;  /* 0x000000140c0c7981 */ /* 0x0002e2000c1e1900 */
[----:B0-----:R-:W-:-:S05]  /*0a50*/  IMAD.WIDE.U32 R20, R8, UR48, RZ ;  /* 0x0000003008147c25 */ /* 0x001fca000f8e00ff */
[----:B------:R-:W-:Y:S02]  /*0a60*/  IADD3 R21, R21, R29, RZ ;  /* 0x0000001d15157210 */ /* 0x000fe40007ffe0ff */
[----:B------:R-:W-:Y:S01]  /*0a70*/  IADD3.X R17, R13, R17, RZ, P2, !PT ;  /* 0x000000110d117210 */ /* 0x000fe200017fe4ff */
[----:B-1----:R-:W-:Y:S02]  /*0a80*/  IMAD R13, R9, UR46, RZ ;  /* 0x0000002e090d7c24 */ /* 0x002fe4000f8e02ff */
[----:B------:R-:W-:Y:S02]  /*0a90*/  IMAD.X R19, R15, 0x1, R19, P1 ;  /* 0x000000010f137824 */ /* 0x000fe400008e0613 */
[----:B------:R-:W-:Y:S01]  /*0aa0*/  IMAD R13, R8, UR47, R13 ;  /* 0x0000002f080d7c24 */ /* 0x000fe2000f8e020d */
[----:B------:R-:W3:Y:S04]  /*0ab0*/  LDG.E R15, desc[UR20][R14.64] ;  /* 0x000000140e0f7981 */ /* 0x000ee8000c1e1900 */
[----:B------:R-:W4:Y:S01]  /*0ac0*/  LDG.E R19, desc[UR20][R18.64] ;  /* 0x0000001412137981 */ /* 0x000f22000c1e1900 */
[----:B--2---:R-:W-:Y:S01]  /*0ad0*/  FADD.FTZ R26, R24, R25 ;  /* 0x00000019181a7221 */ /* 0x004fe20000010000 */
[----:B------:R-:W-:-:S04]  /*0ae0*/  LEA R24, P0, R20, UR44, 0x2 ;  /* 0x0000002c14187c11 */ /* 0x000fc8000f8010ff */
[----:B------:R-:W-:Y:S02]  /*0af0*/  LEA.HI.X R25, R20, UR45, R21, 0x2, P0 ;  /* 0x0000002d14197c11 */ /* 0x000fe400080f1415 */
[----:B------:R-:W-:-:S03]  /*0b00*/  IADD3 R20, P0, R22, R24, RZ ;  /* 0x0000001816147210 */ /* 0x000fc60007f1e0ff */
[----:B------:R0:W2:Y:S01]  /*0b10*/  LDG.E R27, desc[UR20][R24.64] ;  /* 0x00000014181b7981 */ /* 0x0000a2000c1e1900 */
[----:B------:R-:W-:Y:S01]  /*0b20*/  IADD3 R28, P1, R20, R22, RZ ;  /* 0x00000016141c7210 */ /* 0x000fe20007f3e0ff */
[----:B------:R-:W-:-:S05]  /*0b30*/  IMAD.X R21, R6, 0x1, R25, P0 ;  /* 0x0000000106157824 */ /* 0x000fca00000e0619 */
[----:B------:R-:W-:Y:S02]  /*0b40*/  IADD3.X R29, R21, R6, RZ, P1, !PT ;  /* 0x00000006151d7210 */ /* 0x000fe40000ffe4ff */
[----:B------:R1:W5:Y:S01]  /*0b50*/  LDG.E R6, desc[UR20][R20.64] ;  /* 0x0000001414067981 */ /* 0x000362000c1e1900 */
[----:B0-----:R-:W-:-:S03]  /*0b60*/  IMAD.WIDE.U32 R24, R8, UR46, RZ ;  /* 0x0000002e08187c25 */ /* 0x001fc6000f8e00ff */
[----:B------:R-:W4:Y:S01]  /*0b70*/  LDG.E R28, desc[UR20][R28.64] ;  /* 0x000000141c1c7981 */ /* 0x000f22000c1e1900 */
[----:B------:R-:W-:Y:S01]  /*0b80*/  IMAD.IADD R13, R25, 0x1, R13 ;  /* 0x00000001190d7824 */ /* 0x000fe200078e020d */
[----:B-1----:R-:W-:-:S04]  /*0b90*/  LEA R20, P0, R24, UR50, 0x2 ;  /* 0x0000003218147c11 */ /* 0x002fc8000f8010ff */
[----:B------:R-:W-:-:S05]  /*0ba0*/  LEA.HI.X R21, R24, UR51, R13, 0x2, P0 ;  /* 0x0000003318157c11 */ /* 0x000fca00080f140d */
[----:B------:R-:W5:Y:S01]  /*0bb0*/  LDG.E R13, desc[UR20][R20.64] ;  /* 0x00000014140d7981 */ /* 0x000f62000c1e1900 */
[----:B------:R-:W-:-:S04]  /*0bc0*/  IADD3 R24, P0, R20, UR35, RZ ;  /* 0x0000002314187c10 */ /* 0x000fc8000ff1e0ff */
[----:B------:R-:W-:-:S05]  /*0bd0*/  IADD3.X R25, R21, UR9, RZ, P0, !PT ;  /* 0x0000000915197c10 */ /* 0x000fca00087fe4ff */
[----:B------:R0:W4:Y:S04]  /*0be0*/  LDG.E R14, desc[UR20][R24.64] ;  /* 0x00000014180e7981 */ /* 0x000128000c1e1900 */
[----:B------:R1:W4:Y:S01]  /*0bf0*/  LDG.E R21, desc[UR20][R16.64] ;  /* 0x0000001410157981 */ /* 0x000322000c1e1900 */
[----:B0-----:R-:W-:-:S04]  /*0c00*/  IADD3 R24, P0, R24, UR35, RZ ;  /* 0x0000002318187c10 */ /* 0x001fc8000ff1e0ff */
[----:B------:R-:W-:-:S05]  /*0c10*/  IADD3.X R25, R25, UR9, RZ, P0, !PT ;  /* 0x0000000919197c10 */ /* 0x000fca00087fe4ff */
[----:B------:R-:W4:Y:S01]  /*0c20*/  LDG.E R22, desc[UR20][R24.64] ;  /* 0x0000001418167981 */ /* 0x000f22000c1e1900 */
[----:B-1----:R-:W-:Y:S01]  /*0c30*/  MOV R16, R0 ;  /* 0x0000000000107202 */ /* 0x002fe20000000f00 */
[----:B------:R-:W-:-:S05]  /*0c40*/  IMAD.MOV.U32 R17, RZ, RZ, R5 ;  /* 0x000000ffff117224 */ /* 0x000fca00078e0005 */
[----:B------:R0:W4:Y:S01]  /*0c50*/  LDG.E R20, desc[UR20][R16.64] ;  /* 0x0000001410147981 */ /* 0x000122000c1e1900 */
[----:B---3--:R-:W-:Y:S01]  /*0c60*/  FADD.FTZ R15, R12, R15 ;  /* 0x0000000f0c0f7221 */ /* 0x008fe20000010000 */
[----:B------:R-:W-:Y:S01]  /*0c70*/  IADD3 R23, R11, R23, RZ ;  /* 0x000000170b177210 */ /* 0x000fe20007ffe0ff */
[----:B------:R-:W-:-:S04]  /*0c80*/  IMAD.WIDE.U32 R8, R10, 0x5, R8 ;  /* 0x000000050a087825 */ /* 0x000fc800078e0008 */
[----:B------:R-:W-:-:S04]  /*0c90*/  IMAD R23, R23, 0x5, RZ ;  /* 0x0000000517177824 */ /* 0x000fc800078e02ff */
[----:B------:R-:W-:-:S04]  /*0ca0*/  IMAD.IADD R9, R9, 0x1, R23 ;  /* 0x0000000109097824 */ /* 0x000fc800078e0217 */
[----:B------:R-:W-:-:S04]  /*0cb0*/  IMAD R9, R9, UR16, RZ ;  /* 0x0000001009097c24 */ /* 0x000fc8000f8e02ff */
[----:B------:R-:W-:Y:S01]  /*0cc0*/  IMAD R9, R8, UR17, R9 ;  /* 0x0000001108097c24 */ /* 0x000fe2000f8e0209 */
[----:B0-----:R-:W-:Y:S01]  /*0cd0*/  MOV R17, R7 ;  /* 0x0000000700117202 */ /* 0x001fe20000000f00 */
[----:B--2---:R-:W-:-:S04]  /*0ce0*/  FADD.FTZ R26, R26, R27 ;  /* 0x0000001b1a1a7221 */ /* 0x004fc80000010000 */
[----:B-----5:R-:W-:-:S04]  /*0cf0*/  FADD.FTZ R13, R26, R13 ;  /* 0x0000000d1a0d7221 */ /* 0x020fc80000010000 */
[----:B------:R-:W-:-:S06]  /*0d00*/  FMUL.FTZ R13, R13, -1.4426950216293334961 ;  /* 0xbfb8aa3b0d0d7820 */ /* 0x000fcc0000410000 */
[----:B------:R-:W0:Y:S01]  /*0d10*/  MUFU.EX2 R13, R13 ;  /* 0x0000000d000d7308 */ /* 0x000e220000000800 */
[----:B------:R-:W-:-:S04]  /*0d20*/  FADD.FTZ R15, R15, R6 ;  /* 0x000000060f0f7221 */ /* 0x000fc80000010000 */
[----:B----4-:R-:W-:-:S04]  /*0d30*/  FADD.FTZ R14, R15, R14 ;  /* 0x0000000e0f0e7221 */ /* 0x010fc80000010000 */
[----:B------:R-:W-:Y:S01]  /*0d40*/  FMUL.FTZ R14, R14, -1.4426950216293334961 ;  /* 0xbfb8aa3b0e0e7820 */ /* 0x000fe20000410000 */
[----:B0-----:R-:W-:-:S05]  /*0d50*/  FADD.FTZ R6, R13, 1 ;  /* 0x3f8000000d067421 */ /* 0x001fca0000010000 */
[----:B------:R-:W0:Y:S08]  /*0d60*/  MUFU.EX2 R14, R14 ;  /* 0x0000000e000e7308 */ /* 0x000e300000000800 */
[----:B------:R-:W1:Y:S01]  /*0d70*/  MUFU.RCP R6, R6 ;  /* 0x0000000600067308 */ /* 0x000e620000001000 */
[----:B------:R-:W-:Y:S01]  /*0d80*/  FADD.FTZ R28, R28, R19 ;  /* 0x000000131c1c7221 */ /* 0x000fe20000010000 */
[----:B------:R-:W-:Y:S01]  /*0d90*/  FADD.FTZ R21, R22, R21 ;  /* 0x0000001516157221 */ /* 0x000fe20000010000 */
[----:B------:R-:W-:-:S04]  /*0da0*/  IMAD.WIDE.U32 R12, R8, UR16, RZ ;  /* 0x00000010080c7c25 */ /* 0x000fc8000f8e00ff */
[----:B0-----:R-:W-:Y:S01]  /*0db0*/  FADD.FTZ R22, R14, 1 ;  /* 0x3f8000000e167421 */ /* 0x001fe20000010000 */
[----:B-1----:R-:W-:-:S05]  /*0dc0*/  FFMA.FTZ R23, R21, R6, R28 ;  /* 0x0000000615177223 */ /* 0x002fca000001001c */
[----:B------:R-:W-:Y:S01]  /*0dd0*/  MUFU.RCP R22, R22 ;  /* 0x0000001600167308 */ /* 0x000fe20000001000 */
[----:B------:R-:W-:-:S07]  /*0de0*/  LEA R8, P0, R12, UR40, 0x2 ;  /* 0x000000280c087c11 */ /* 0x000fce000f8010ff */
[----:B------:R-:W0:Y:S01]  /*0df0*/  MUFU.TANH R23, R23 ;  /* 0x0000001700177308 */ /* 0x000e220000002400 */
[----:B------:R-:W-:Y:S02]  /*0e00*/  IADD3 R9, R13, R9, RZ ;  /* 0x000000090d097210 */ /* 0x000fe40007ffe0ff */
[----:B------:R-:W-:Y:S02]  /*0e10*/  IADD3 R10, P1, R8, UR34, RZ ;  /* 0x00000022080a7c10 */ /* 0x000fe4000ff3e0ff */
[----:B------:R-:W-:Y:S02]  /*0e20*/  LEA.HI.X R9, R12, UR41, R9, 0x2, P0 ;  /* 0x000000290c097c11 */ /* 0x000fe400080f1409 */
[----:B------:R-:W-:Y:S02]  /*0e30*/  IADD3 R12, P0, R10, UR34, RZ ;  /* 0x000000220a0c7c10 */ /* 0x000fe4000ff1e0ff */
[----:B------:R-:W-:Y:S02]  /*0e40*/  IADD3.X R11, R9, UR10, RZ, P1, !PT ;  /* 0x0000000a090b7c10 */ /* 0x000fe40008ffe4ff */
[----:B------:R-:W-:-:S02]  /*0e50*/  IADD3 R14, P1, R12, UR34, RZ ;  /* 0x000000220c0e7c10 */ /* 0x000fc4000ff3e0ff */
[----:B------:R-:W-:Y:S01]  /*0e60*/  IADD3.X R13, R11, UR10, RZ, P0, !PT ;  /* 0x0000000a0b0d7c10 */ /* 0x000fe200087fe4ff */
[----:B0-----:R-:W-:Y:S01]  /*0e70*/  FADD.FTZ R16, -R23, R20 ;  /* 0x0000001417107221 */ /* 0x001fe20000010100 */
[----:B------:R-:W-:Y:S01]  /*0e80*/  IADD3 R18, P0, R14, UR34, RZ ;  /* 0x000000220e127c10 */ /* 0x000fe2000ff1e0ff */
[----:B------:R-:W-:Y:S01]  /*0e90*/  FADD.FTZ R25, R6, -RZ ;  /* 0x800000ff06197221 */ /* 0x000fe20000010000 */
[----:B------:R-:W-:Y:S01]  /*0ea0*/  IADD3.X R15, R13, UR10, RZ, P1, !PT ;  /* 0x0000000a0d0f7c10 */ /* 0x000fe20008ffe4ff */
[----:B------:R-:W-:Y:S01]  /*0eb0*/  FFMA.FTZ R29, R16, R22, R23 ;  /* 0x00000016101d7223 */ /* 0x000fe20000010017 */
[----:B------:R-:W-:Y:S02]  /*0ec0*/  IMAD.MOV.U32 R16, RZ, RZ, R2 ;  /* 0x000000ffff107224 */ /* 0x000fe400078e0002 */
[----:B------:R-:W-:Y:S01]  /*0ed0*/  FADD.FTZ R27, R22, -RZ ;  /* 0x800000ff161b7221 */ /* 0x000fe20000010000 */
[----:B------:R-:W-:Y:S02]  /*0ee0*/  IADD3.X R19, R15, UR10, RZ, P0, !PT ;  /* 0x0000000a0f137c10 */ /* 0x000fe400087fe4ff */
[----:B------:R-:W-:Y:S01]  /*0ef0*/  IADD3 R4, P0, R4, UR4, RZ ;  /* 0x0000000404047c10 */ /* 0x000fe2000ff1e0ff */
        /* <DEDUP_REMOVED lines=8> */
[----:B------:R-:W-:Y:S01]  /*0f80*/  ISETP.GE.AND.EX P0, PT, R3, UR43, PT, P0 ;  /* 0x0000002b03007c0c */ /* 0x000fe2000bf06300 */
[----:B------:R-:W-:Y:S01]  /*0f90*/  IMAD.U32 R6, RZ, RZ, UR24 ;  /* 0x00000018ff067e24 */ /* 0x000fe2000f8e00ff */
[----:B------:R-:W-:-:S04]  /*0fa0*/  MOV R22, UR28 ;  /* 0x0000001c00167c02 */ /* 0x000fc80008000f00 */
[----:B------:R-:W-:Y:S02]  /*0fb0*/  LEA R0, P1, R6, R0, 0x2 ;  /* 0x0000000006007211 */ /* 0x000fe400078210ff */
[----:B------:R-:W-:Y:S02]  /*0fc0*/  LEA R2, P2, R22, R2, 0x2 ;  /* 0x0000000216027211 */ /* 0x000fe400078410ff */
[----:B------:R-:W-:Y:S02]  /*0fd0*/  IADD3.X R5, R5, UR5, RZ, P1, !PT ;  /* 0x0000000505057c10 */ /* 0x000fe40008ffe4ff */
[----:B------:R-:W-:Y:S01]  /*0fe0*/  IADD3.X R7, R7, UR12, RZ, P2, !PT ;  /* 0x0000000c07077c10 */ /* 0x000fe200097fe4ff */
[----:B0-----:R-:W-:Y:S08]  /*0ff0*/  @!P0 BRA `(.L_x_425) ;  /* 0xfffffff400248947 */ /* 0x001ff0000383ffff */
[----:B------:R-:W-:Y:S05]  /*1000*/  BSYNC B0 ;  /* 0x0000000000007941 */ /* 0x000fea0003800000 */
.L_x_421:
[----:B------:R-:W-:Y:S05]  /*1010*/  EXIT ;  /* 0x000000000000794d */ /* 0x000fea0003800000 */
.L_x_420:
[----:B------:R-:W-:Y:S01]  /*1020*/  LOP3.LUT R0, RZ, R4, RZ, 0x33, !PT ;  /* 0x00000004ff007212 */ /* 0x000fe200078e33ff */
[----:B------:R-:W-:Y:S01]  /*1030*/  BSSY B0, `(.L_x_426) ;  /* 0x000001b000007945 */ /* 0x000fe20003800000 */
[----:B------:R-:W-:Y:S02]  /*1040*/  LOP3.LUT R2, RZ, R3, RZ, 0x33, !PT ;  /* 0x00000003ff027212 */ /* 0x000fe400078e33ff */
[----:B------:R-:W-:-:S04]  /*1050*/  IADD3 R0, P0, R0, UR6, RZ ;  /* 0x0000000600007c10 */ /* 0x000fc8000ff1e0ff */
[----:B------:R-:W-:-:S04]  /*1060*/  IADD3.X R2, R2, UR7, RZ, P0, !PT ;  /* 0x0000000702027c10 */ /* 0x000fc800087fe4ff */
[----:B------:R-:W-:-:S13]  /*1070*/  ISETP.NE.U32.AND P0, PT, R2, RZ, PT ;  /* 0x000000ff0200720c */ /* 0x000fda0003f05070 */
[----:B------:R-:W-:Y:S05]  /*1080*/  @!P0 BRA `(.L_x_427) ;  /* 0x00000000000c8947 */ /* 0x000fea0003800000 */
[----:B------:R-:W-:-:S07]  /*1090*/  MOV R6, 0x10b0 ;  /* 0x000010b000067802 */ /* 0x000fce0000000f00 */
[----:B------:R-:W-:Y:S05]  /*10a0*/  CALL.REL.NOINC `($__internal_16_$__cuda_sm20_div_u64) ;  /* 0x0000002000fc7944 */ /* 0x000fea0003c00000 */
[----:B------:R-:W-:Y:S05]  /*10b0*/  BRA `(.L_x_428) ;  /* 0x0000000000487947 */ /* 0x000fea0003800000 */
.L_x_427:
        /* <DEDUP_REMOVED lines=18> */
.L_x_428:
[----:B------:R-:W-:Y:S05]  /*11e0*/  BSYNC B0 ;  /* 0x0000000000007941 */ /* 0x000fea0003800000 */
.L_x_426:
[----:B------:R-:W-:Y:S01]  /*11f0*/  ULDC.64 UR6, c[0x0][0xd70] ;  /* 0x00035c0000067ab9 */ /* 0x000fe20000000a00 */
[----:B------:R-:W-:Y:S01]  /*1200*/  LOP3.LUT R5, R5, 0x1, RZ, 0xc0, !PT ;  /* 0x0000000105057812 */ /* 0x000fe200078ec0ff */
[----:B------:R-:W-:Y:S01]  /*1210*/  IMAD.U32 R19, RZ, RZ, UR6 ;  /* 0x00000006ff137e24 */ /* 0x000fe2000f8e00ff */
[----:B------:R-:W-:Y:S01]  /*1220*/  MOV R20, UR7 ;  /* 0x0000000700147c02 */ /* 0x000fe20008000f00 */
[----:B------:R-:W-:Y:S01]  /*1230*/  BSSY B0, `(.L_x_429) ;  /* 0x00000a6000007945 */ /* 0x000fe20003800000 */
[----:B------:R-:W-:Y:S02]  /*1240*/  ISETP.NE.U32.AND P0, PT, R5, 0x1, PT ;  /* 0x000000010500780c */ /* 0x000fe40003f05070 */
[----:B------:R-:W-:Y:S02]  /*1250*/  R2UR UR10, R19 ;  /* 0x00000000130a72ca */ /* 0x000fe400000e0000 */
[----:B------:R-:W-:Y:S02]  /*1260*/  R2UR UR5, R20 ;  /* 0x00000000140572ca */ /* 0x000fe400000e0000 */
[----:B------:R-:W-:-:S09]  /*1270*/  ISETP.NE.U32.AND.EX P0, PT, RZ, RZ, PT, P0 ;  /* 0x000000ffff00720c */ /* 0x000fd20003f05100 */
[----:B------:R-:W-:Y:S02]  /*1280*/  UIMAD.WIDE.U32 UR10, UR10, 0x5, URZ ;  /* 0x000000050a0a78a5 */ /* 0x000fe4000f8e003f */
[----:B------:R-:W-:-:S04]  /*1290*/  UIMAD UR5, UR5, 0x5, URZ ;  /* 0x00000005050578a4 */ /* 0x000fc8000f8e023f */
[----:B------:R-:W-:Y:S01]  /*12a0*/  UIADD3 UR5, UR11, UR5, URZ ;  /* 0x000000050b057290 */ /* 0x000fe2000fffe03f */
[----:B------:R-:W-:Y:S11]  /*12b0*/  @!P0 BRA `(.L_x_430) ;  /* 0x0000000800748947 */ /* 0x000ff60003800000 */
[----:B------:R-:W-:-:S13]  /*12c0*/  ISETP.NE.U32.AND P0, PT, R20, RZ, PT ;  /* 0x000000ff1400720c */ /* 0x000fda0003f05070 */
[----:B------:R-:W-:Y:S05]  /*12d0*/  @!P0 BRA `(.L_x_431) ;  /* 0x0000000000408947 */ /* 0x000fea0003800000 */
[----:B------:R-:W-:-:S07]  /*12e0*/  MOV R14, 0x1300 ;  /* 0x00001300000e7802 */ /* 0x000fce0000000f00 */
[----:B------:R-:W-:Y:S05]  /*12f0*/  CALL.REL.NOINC `($__internal_15_$__cuda_sm20_div_s64) ;  /* 0x0000001c001c7944 */ /* 0x000fea0003c00000 */
[----:B------:R-:W-:Y:S01]  /*1300*/  IADD3 R9, P0, RZ, -R12, RZ ;  /* 0x8000000cff097210 */ /* 0x000fe20007f1e0ff */
[----:B------:R-:W-:Y:S01]  /*1310*/  ULDC.64 UR6, c[0x0][0xd70] ;  /* 0x00035c0000067ab9 */ /* 0x000fe20000000a00 */
[----:B------:R-:W-:Y:S01]  /*1320*/  MOV R5, R3 ;  /* 0x0000000300057202 */ /* 0x000fe20000000f00 */
[----:B------:R-:W-:Y:S01]  /*1330*/  IMAD.U32 R19, RZ, RZ, UR6 ;  /* 0x00000006ff137e24 */ /* 0x000fe2000f8e00ff */
[----:B------:R-:W-:Y:S02]  /*1340*/  IADD3.X R6, RZ, ~R13, RZ, P0, !PT ;  /* 0x8000000dff067210 */ /* 0x000fe400007fe4ff */
[----:B------:R-:W-:-:S03]  /*1350*/  MOV R20, UR7 ;  /* 0x0000000700147c02 */ /* 0x000fc60008000f00 */
[-C--:B------:R-:W-:Y:S02]  /*1360*/  IMAD R8, R6, R19.reuse, RZ ;  /* 0x0000001306087224 */ /* 0x080fe400078e02ff */
[----:B------:R-:W-:-:S04]  /*1370*/  IMAD.WIDE.U32 R6, R9, R19, R4 ;  /* 0x0000001309067225 */ /* 0x000fc800078e0004 */
[----:B------:R-:W-:Y:S02]  /*1380*/  IMAD R9, R9, R20, R8 ;  /* 0x0000001409097224 */ /* 0x000fe400078e0208 */
[----:B------:R-:W-:Y:S01]  /*1390*/  IMAD.MOV.U32 R8, RZ, RZ, R6 ;  /* 0x000000ffff087224 */ /* 0x000fe200078e0006 */
[----:B------:R-:W-:Y:S02]  /*13a0*/  MOV R6, R12 ;  /* 0x0000000c00067202 */ /* 0x000fe40000000f00 */
[----:B------:R-:W-:Y:S01]  /*13b0*/  IADD3 R9, R9, R7, RZ ;  /* 0x0000000709097210 */ /* 0x000fe20007ffe0ff */
[----:B------:R-:W-:Y:S01]  /*13c0*/  IMAD.MOV.U32 R7, RZ, RZ, R13 ;  /* 0x000000ffff077224 */ /* 0x000fe200078e000d */
[----:B------:R-:W-:Y:S06]  /*13d0*/  BRA `(.L_x_432) ;  /* 0x0000000000587947 */ /* 0x000fec0003800000 */
.L_x_431:
[----:B------:R-:W0:Y:S01]  /*13e0*/  I2F.U32.RP R5, R19 ;  /* 0x0000001300057306 */ /* 0x000e220000209000 */
[----:B------:R-:W-:-:S07]  /*13f0*/  ISETP.NE.U32.AND P2, PT, R19, RZ, PT ;  /* 0x000000ff1300720c */ /* 0x000fce0003f45070 */
[----:B0-----:R-:W0:Y:S02]  /*1400*/  MUFU.RCP R5, R5 ;  /* 0x0000000500057308 */ /* 0x001e240000001000 */
[----:B0-----:R-:W-:-:S06]  /*1410*/  IADD3 R7, R5, 0xffffffe, RZ ;  /* 0x0ffffffe05077810 */ /* 0x001fcc0007ffe0ff */
[----:B------:R-:W0:Y:S02]  /*1420*/  F2I.FTZ.U32.TRUNC.NTZ R7, R7 ;  /* 0x0000000700077305 */ /* 0x000e24000021f000 */
[----:B0-----:R-:W-:-:S05]  /*1430*/  IADD3 R6, RZ, -R7, RZ ;  /* 0x80000007ff067210 */ /* 0x001fca0007ffe0ff */
[----:B------:R-:W-:Y:S02]  /*1440*/  IMAD R9, R6, R19, RZ ;  /* 0x0000001306097224 */ /* 0x000fe400078e02ff */
[----:B------:R-:W-:-:S04]  /*1450*/  IMAD.MOV.U32 R6, RZ, RZ, RZ ;  /* 0x000000ffff067224 */ /* 0x000fc800078e00ff */
[----:B------:R-:W-:Y:S01]  /*1460*/  IMAD.HI.U32 R9, R7, R9, R6 ;  /* 0x0000000907097227 */ /* 0x000fe200078e0006 */
[----:B------:R-:W-:-:S05]  /*1470*/  HFMA2.MMA R7, -RZ, RZ, 0, 0 ;  /* 0x00000000ff077435 */ /* 0x000fca00000001ff */
[----:B------:R-:W-:-:S04]  /*1480*/  IMAD.HI.U32 R6, R9, R4, RZ ;  /* 0x0000000409067227 */ /* 0x000fc800078e00ff */
[----:B------:R-:W-:Y:S01]  /*1490*/  IMAD.MOV.U32 R9, RZ, RZ, RZ ;  /* 0x000000ffff097224 */ /* 0x000fe200078e00ff */
        /* <DEDUP_REMOVED lines=10> */
.L_x_432:
[C---:B------:R-:W-:Y:S01]  /*1540*/  IMAD R5, R6.reuse, UR8, RZ ;  /* 0x0000000806057c24 */ /* 0x040fe2000f8e02ff */
[----:B------:R-:W-:Y:S01]  /*1550*/  ULDC.64 UR6, c[0x0][0x2e0] ;  /* 0x0000b80000067ab9 */ /* 0x000fe20000000a00 */
[----:B------:R-:W-:Y:S01]  /*1560*/  IMAD.WIDE.U32 R10, R6, UR18, R8 ;  /* 0x00000012060a7c25 */ /* 0x000fe2000f8e0008 */
[----:B------:R-:W-:Y:S01]  /*1570*/  ULDC.64 UR14, c[0x0][0x480] ;  /* 0x00012000000e7ab9 */ /* 0x000fe20000000a00 */
[----:B------:R-:W-:Y:S01]  /*1580*/  ULDC.64 UR12, c[0x0][0x210] ;  /* 0x00008400000c7ab9 */ /* 0x000fe20000000a00 */
[----:B------:R-:W-:Y:S01]  /*1590*/  ULDC.64 UR16, c[0x0][0x3b0] ;  /* 0x0000ec0000107ab9 */ /* 0x000fe20000000a00 */
[----:B------:R-:W-:Y:S02]  /*15a0*/  IMAD R5, R7, UR18, R5 ;  /* 0x0000001207057c24 */ /* 0x000fe4000f8e0205 */
[----:B------:R-:W-:-:S03]  /*15b0*/  IMAD.WIDE.U32 R16, R10, UR6, RZ ;  /* 0x000000060a107c25 */ /* 0x000fc6000f8e00ff */
[----:B------:R-:W-:Y:S01]  /*15c0*/  IADD3 R5, R11, R5, RZ ;  /* 0x000000050b057210 */ /* 0x000fe20007ffe0ff */
[----:B------:R-:W-:Y:S01]  /*15d0*/  IMAD.WIDE.U32 R12, R10, UR14, RZ ;  /* 0x0000000e0a0c7c25 */ /* 0x000fe2000f8e00ff */
[----:B------:R-:W-:-:S03]  /*15e0*/  LEA R14, P0, R16, UR12, 0x2 ;  /* 0x0000000c100e7c11 */ /* 0x000fc6000f8010ff */
[C---:B------:R-:W-:Y:S02]  /*15f0*/  IMAD R11, R5.reuse, UR6, RZ ;  /* 0x00000006050b7c24 */ /* 0x040fe4000f8e02ff */
[----:B------:R-:W-:Y:S02]  /*1600*/  IMAD R5, R5, UR14, RZ ;  /* 0x0000000e05057c24 */ /* 0x000fe4000f8e02ff */
[C---:B------:R-:W-:Y:S02]  /*1610*/  IMAD R11, R10.reuse, UR7, R11 ;  /* 0x000000070a0b7c24 */ /* 0x040fe4000f8e020b */
[----:B------:R-:W-:Y:S01]  /*1620*/  IMAD R5, R10, UR15, R5 ;  /* 0x0000000f0a057c24 */ /* 0x000fe2000f8e0205 */
[----:B------:R-:W-:Y:S01]  /*1630*/  LEA R10, P1, R12, UR16, 0x2 ;  /* 0x000000100c0a7c11 */ /* 0x000fe2000f8210ff */
[----:B------:R-:W-:-:S03]  /*1640*/  IMAD.IADD R11, R17, 0x1, R11 ;  /* 0x00000001110b7824 */ /* 0x000fc600078e020b */
[----:B------:R-:W-:Y:S02]  /*1650*/  IADD3 R5, R13, R5, RZ ;  /* 0x000000050d057210 */ /* 0x000fe40007ffe0ff */
[----:B------:R-:W-:Y:S01]  /*1660*/  LEA.HI.X R15, R16, UR13, R11, 0x2, P0 ;  /* 0x0000000d100f7c11 */ /* 0x000fe200080f140b */
[C---:B------:R-:W-:Y:S01]  /*1670*/  IMAD R13, R19.reuse, UR7, RZ ;  /* 0x00000007130d7c24 */ /* 0x040fe2000f8e02ff */
[----:B------:R-:W-:Y:S01]  /*1680*/  LEA.HI.X R11, R12, UR17, R5, 0x2, P1 ;  /* 0x000000110c0b7c11 */ /* 0x000fe200088f1405 */
[C---:B------:R-:W-:Y:S01]  /*1690*/  IMAD R23, R19.reuse, UR15, RZ ;  /* 0x0000000f13177c24 */ /* 0x040fe2000f8e02ff */
[----:B------:R-:W-:Y:S01]  /*16a0*/  ULDC.64 UR12, c[0x0][0xca0] ;  /* 0x00032800000c7ab9 */ /* 0x000fe20000000a00 */
[----:B------:R0:W2:Y:S04]  /*16b0*/  LDG.E R5, desc[UR20][R14.64] ;  /* 0x000000140e057981 */ /* 0x0000a8000c1e1900 */
[----:B------:R1:W2:Y:S01]  /*16c0*/  LDG.E R18, desc[UR20][R10.64] ;  /* 0x000000140a127981 */ /* 0x0002a2000c1e1900 */
[----:B------:R-:W-:-:S04]  /*16d0*/  IMAD.WIDE.U32 R16, R19, UR6, RZ ;  /* 0x0000000613107c25 */ /* 0x000fc8000f8e00ff */
[----:B------:R-:W-:Y:S01]  /*16e0*/  IMAD R21, R20, UR6, R13 ;  /* 0x0000000614157c24 */ /* 0x000fe2000f8e020d */
[----:B------:R-:W-:Y:S01]  /*16f0*/  ULDC.64 UR6, c[0x0][0x960] ;  /* 0x0002580000067ab9 */ /* 0x000fe20000000a00 */
[----:B------:R-:W-:-:S03]  /*1700*/  IMAD.WIDE.U32 R12, R19, UR14, RZ ;  /* 0x0000000e130c7c25 */ /* 0x000fc6000f8e00ff */
[----:B------:R-:W-:Y:S01]  /*1710*/  IADD3 R17, R17, R21, RZ ;  /* 0x0000001511117210 */ /* 0x000fe20007ffe0ff */
[----:B------:R-:W-:Y:S02]  /*1720*/  IMAD R25, R20, UR14, R23 ;  /* 0x0000000e14197c24 */ /* 0x000fe4000f8e0217 */
[C---:B------:R-:W-:Y:S01]  /*1730*/  IMAD.SHL.U32 R23, R16.reuse, 0x4, RZ ;  /* 0x0000000410177824 */ /* 0x040fe200078e00ff */
[----:B------:R-:W-:Y:S02]  /*1740*/  SHF.L.U64.HI R17, R16, 0x2, R17 ;  /* 0x0000000210117819 */ /* 0x000fe40000010211 */
[----:B------:R-:W-:Y:S02]  /*1750*/  IADD3 R21, R13, R25, RZ ;  /* 0x000000190d157210 */ /* 0x000fe40007ffe0ff */
[----:B------:R-:W-:Y:S02]  /*1760*/  SHF.L.U32 R13, R12, 0x2, RZ ;  /* 0x000000020c0d7819 */ /* 0x000fe400000006ff */
[----:B0-----:R-:W-:-:S02]  /*1770*/  IADD3 R14, P0, R14, R23, RZ ;  /* 0x000000170e0e7210 */ /* 0x001fc40007f1e0ff */
[----:B------:R-:W-:Y:S02]  /*1780*/  SHF.L.U64.HI R21, R12, 0x2, R21 ;  /* 0x000000020c157819 */ /* 0x000fe40000010215 */
[----:B-1----:R-:W-:Y:S01]  /*1790*/  IADD3 R10, P1, R10, R13, RZ ;  /* 0x0000000d0a0a7210 */ /* 0x002fe20007f3e0ff */
[----:B------:R-:W-:-:S03]  /*17a0*/  IMAD.X R15, R15, 0x1, R17, P0 ;  /* 0x000000010f0f7824 */ /* 0x000fc600000e0611 */
[----:B------:R-:W-:Y:S02]  /*17b0*/  IADD3.X R11, R11, R21, RZ, P1, !PT ;  /* 0x000000150b0b7210 */ /* 0x000fe40000ffe4ff */
[----:B------:R-:W3:Y:S04]  /*17c0*/  LDG.E R22, desc[UR20][R14.64] ;  /* 0x000000140e167981 */ /* 0x000ee8000c1e1900 */
[----:B------:R0:W3:Y:S01]  /*17d0*/  LDG.E R25, desc[UR20][R10.64] ;  /* 0x000000140a197981 */ /* 0x0000e2000c1e1900 */
[----:B------:R-:W-:Y:S02]  /*17e0*/  IADD3 R12, P0, R14, R23, RZ ;  /* 0x000000170e0c7210 */ /* 0x000fe40007f1e0ff */
[----:B------:R-:W-:Y:S02]  /*17f0*/  IADD3 R16, P1, R10, R13, RZ ;  /* 0x0000000d0a107210 */ /* 0x000fe40007f3e0ff */
[----:B------:R-:W-:-:S03]  /*1800*/  IADD3.X R13, R15, R17, RZ, P0, !PT ;  /* 0x000000110f0d7210 */ /* 0x000fc600007fe4ff */
[----:B------:R-:W-:Y:S02]  /*1810*/  IMAD.X R17, R11, 0x1, R21, P1 ;  /* 0x000000010b117824 */ /* 0x000fe400008e0615 */
[----:B------:R-:W4:Y:S04]  /*1820*/  LDG.E R12, desc[UR20][R12.64] ;  /* 0x000000140c0c7981 */ /* 0x000f28000c1e1900 */
[----:B------:R1:W5:Y:S01]  /*1830*/  LDG.E R16, desc[UR20][R16.64] ;  /* 0x0000001410107981 */ /* 0x000362000c1e1900 */
[----:B------:R-:W-:Y:S02]  /*1840*/  IMAD R21, R3, UR6, RZ ;  /* 0x0000000603157c24 */ /* 0x000fe4000f8e02ff */
[----:B------:R-:W-:-:S04]  /*1850*/  IMAD.WIDE.U32 R26, R4, UR6, RZ ;  /* 0x00000006041a7c25 */ /* 0x000fc8000f8e00ff */
[----:B------:R-:W-:Y:S01]  /*1860*/  IMAD R21, R4, UR7, R21 ;  /* 0x0000000704157c24 */ /* 0x000fe2000f8e0215 */
[----:B------:R-:W-:Y:S02]  /*1870*/  ULDC.64 UR6, c[0x0][0x890] ;  /* 0x0002240000067ab9 */ /* 0x000fe40000000a00 */
[----:B0-----:R-:W-:Y:S02]  /*1880*/  LEA R10, P0, R26, UR6, 0x2 ;  /* 0x000000061a0a7c11 */ /* 0x001fe4000f8010ff */
[----:B------:R-:W-:-:S04]  /*1890*/  IADD3 R21, R27, R21, RZ ;  /* 0x000000151b157210 */ /* 0x000fc80007ffe0ff */
[----:B------:R-:W-:Y:S01]  /*18a0*/  LEA.HI.X R11, R26, UR7, R21, 0x2, P0 ;  /* 0x000000071a0b7c11 */ /* 0x000fe200080f1415 */
[----:B------:R-:W-:Y:S01]  /*18b0*/  IMAD.WIDE.U32 R8, R6, UR10, R8 ;  /* 0x0000000a06087c25 */ /* 0x000fe2000f8e0008 */
[----:B------:R-:W-:-:S03]  /*18c0*/  ULDC.64 UR6, c[0x0][0xb00] ;  /* 0x0002c00000067ab9 */ /* 0x000fc60000000a00 */
[----:B------:R0:W5:Y:S01]  /*18d0*/  LDG.E R10, desc[UR20][R10.64] ;  /* 0x000000140a0a7981 */ /* 0x000162000c1e1900 */
[----:B-1----:R-:W-:-:S04]  /*18e0*/  IMAD R17, R19, UR13, RZ ;  /* 0x0000000d13117c24 */ /* 0x002fc8000f8e02ff */
[----:B------:R-:W-:Y:S02]  /*18f0*/  IMAD R17, R20, UR12, R17 ;  /* 0x0000000c14117c24 */ /* 0x000fe4000f8e0211 */
[----:B0-----:R-:W-:-:S04]  /*1900*/  IMAD R11, R6, UR5, RZ ;  /* 0x00000005060b7c24 */ /* 0x001fc8000f8e02ff */
[----:B------:R-:W-:Y:S02]  /*1910*/  IMAD R15, R7, UR10, R11 ;  /* 0x0000000a070f7c24 */ /* 0x000fe4000f8e020b */
[----:B------:R-:W-:-:S03]  /*1920*/  IMAD.WIDE.U32 R6, R19, UR12, RZ ;  /* 0x0000000c13067c25 */ /* 0x000fc6000f8e00ff */
[----:B------:R-:W-:Y:S01]  /*1930*/  IADD3 R9, R9, R15, RZ ;  /* 0x0000000f09097210 */ /* 0x000fe20007ffe0ff */
[----:B------:R-:W-:Y:S01]  /*1940*/  IMAD.IADD R17, R7, 0x1, R17 ;  /* 0x0000000107117824 */ /* 0x000fe200078e0211 */
[----:B------:R-:W-:-:S03]  /*1950*/  SHF.L.U32 R19, R6, 0x2, RZ ;  /* 0x0000000206137819 */ /* 0x000fc600000006ff */
[----:B------:R-:W-:Y:S01]  /*1960*/  IMAD R9, R9, UR12, RZ ;  /* 0x0000000c09097c24 */ /* 0x000fe2000f8e02ff */
[----:B------:R-:W-:-:S03]  /*1970*/  SHF.L.U64.HI R23, R6, 0x2, R17 ;  /* 0x0000000206177819 */ /* 0x000fc60000010211 */
[----:B------:R-:W-:Y:S02]  /*1980*/  IMAD R7, R8, UR13, R9 ;  /* 0x0000000d08077c24 */ /* 0x000fe4000f8e0209 */
[----:B--2---:R-:W-:-:S04]  /*1990*/  FADD.FTZ R5, R18, R5 ;  /* 0x0000000512057221 */ /* 0x004fc80000010000 */
[----:B------:R-:W-:-:S04]  /*19a0*/  FADD.FTZ R5, RZ, R5 ;  /* 0x00000005ff057221 */ /* 0x000fc80000010000 */
[----:B------:R-:W-:-:S06]  /*19b0*/  FMUL.FTZ R14, R5, -1.4426950216293334961 ;  /* 0xbfb8aa3b050e7820 */ /* 0x000fcc0000410000 */
[----:B------:R-:W0:Y:S02]  /*19c0*/  MUFU.EX2 R14, R14 ;  /* 0x0000000e000e7308 */ /* 0x000e240000000800 */
[----:B0-----:R-:W-:Y:S01]  /*19d0*/  FADD.FTZ R5, R14, 1 ;  /* 0x3f8000000e057421 */ /* 0x001fe20000010000 */
[----:B------:R-:W-:Y:S01]  /*19e0*/  IMAD.WIDE.U32 R14, R8, UR12, RZ ;  /* 0x0000000c080e7c25 */ /* 0x000fe2000f8e00ff */
[----:B------:R-:W-:-:S03]  /*19f0*/  ULDC.64 UR12, c[0x0][0xbd0] ;  /* 0x0002f400000c7ab9 */ /* 0x000fc60000000a00 */
[----:B---3--:R-:W-:Y:S01]  /*1a00*/  FADD.FTZ R22, R25, R22 ;  /* 0x0000001619167221 */ /* 0x008fe20000010000 */
[----:B------:R-:W-:Y:S01]  /*1a10*/  IMAD R25, R3, UR6, RZ ;  /* 0x0000000603197c24 */ /* 0x000fe2000f8e02ff */
[----:B------:R-:W0:Y:S02]  /*1a20*/  MUFU.RCP R5, R5 ;  /* 0x0000000500057308 */ /* 0x000e240000001000 */
[----:B------:R-:W-:Y:S01]  /*1a30*/  FADD.FTZ R22, RZ, R22 ;  /* 0x00000016ff167221 */ /* 0x000fe20000010000 */
[----:B------:R-:W-:Y:S01]  /*1a40*/  LEA R6, P0, R14, UR12, 0x2 ;  /* 0x0000000c0e067c11 */ /* 0x000fe2000f8010ff */
[----:B------:R-:W-:Y:S01]  /*1a50*/  IMAD R25, R4, UR7, R25 ;  /* 0x0000000704197c24 */ /* 0x000fe2000f8e0219 */
[----:B------:R-:W-:Y:S01]  /*1a60*/  IADD3 R7, R15, R7, RZ ;  /* 0x000000070f077210 */ /* 0x000fe20007ffe0ff */
[----:B------:R-:W-:Y:S01]  /*1a70*/  FMUL.FTZ R13, R22, -1.4426950216293334961 ;  /* 0xbfb8aa3b160d7820 */ /* 0x000fe20000410000 */
[----:B----4-:R-:W-:Y:S02]  /*1a80*/  FADD.FTZ R12, RZ, R12 ;  /* 0x0000000cff0c7221 */ /* 0x010fe40000010000 */
[----:B------:R-:W-:-:S03]  /*1a90*/  LEA.HI.X R7, R14, UR13, R7, 0x2, P0 ;  /* 0x0000000d0e077c11 */ /* 0x000fc600080f1407 */
[----:B------:R-:W1:Y:S01]  /*1aa0*/  MUFU.EX2 R13, R13 ;  /* 0x0000000d000d7308 */ /* 0x000e620000000800 */
[----:B-----5:R-:W-:Y:S01]  /*1ab0*/  FADD.FTZ R11, RZ, R16 ;  /* 0x00000010ff0b7221 */ /* 0x020fe20000010000 */
[----:B------:R-:W-:Y:S01]  /*1ac0*/  IMAD.WIDE.U32 R16, R4, UR6, RZ ;  /* 0x0000000604107c25 */ /* 0x000fe2000f8e00ff */
[----:B------:R-:W-:-:S03]  /*1ad0*/  ULDC.64 UR6, c[0x0][0xa30] ;  /* 0x00028c0000067ab9 */ /* 0x000fc60000000a00 */
[----:B0-----:R-:W-:Y:S01]  /*1ae0*/  FFMA.FTZ R12, R11, R5, R12 ;  /* 0x000000050b0c7223 */ /* 0x001fe2000001000c */
[----:B------:R-:W-:Y:S01]  /*1af0*/  IMAD.IADD R25, R17, 0x1, R25 ;  /* 0x0000000111197824 */ /* 0x000fe200078e0219 */
[C---:B------:R-:W-:Y:S01]  /*1b00*/  LEA R8, P2, R16.reuse, UR6, 0x2 ;  /* 0x0000000610087c11 */ /* 0x040fe2000f8410ff */
[----:B------:R-:W-:Y:S01]  /*1b10*/  FADD.FTZ R5, R5, -RZ ;  /* 0x800000ff05057221 */ /* 0x000fe20000010000 */
[----:B------:R0:W2:Y:S02]  /*1b20*/  MUFU.TANH R21, R12 ;  /* 0x0000000c00157308 */ /* 0x0000a40000002400 */
[----:B------:R-:W-:Y:S01]  /*1b30*/  LEA.HI.X R9, R16, UR7, R25, 0x2, P2 ;  /* 0x0000000710097c11 */ /* 0x000fe200090f1419 */
[----:B-1----:R-:W-:Y:S01]  /*1b40*/  FADD.FTZ R20, R13, 1 ;  /* 0x3f8000000d147421 */ /* 0x002fe20000010000 */
[----:B0-----:R-:W-:-:S05]  /*1b50*/  IADD3 R12, P1, R6, R19, RZ ;  /* 0x00000013060c7210 */ /* 0x001fca0007f3e0ff */
[----:B------:R-:W0:Y:S01]  /*1b60*/  MUFU.RCP R20, R20 ;  /* 0x0000001400147308 */ /* 0x000e220000001000 */
[----:B------:R-:W-:Y:S02]  /*1b70*/  IADD3 R14, P0, R12, R19, RZ ;  /* 0x000000130c0e7210 */ /* 0x000fe40007f1e0ff */
[----:B------:R-:W-:Y:S01]  /*1b80*/  IADD3.X R13, R7, R23, RZ, P1, !PT ;  /* 0x00000017070d7210 */ /* 0x000fe20000ffe4ff */
[----:B--2---:R-:W-:Y:S01]  /*1b90*/  FADD.FTZ R18, -R21, R10 ;  /* 0x0000000a15127221 */ /* 0x004fe20000010100 */
[----:B------:R-:W-:Y:S02]  /*1ba0*/  IADD3 R16, P1, R14, R19, RZ ;  /* 0x000000130e107210 */ /* 0x000fe40007f3e0ff */
[----:B------:R-:W-:-:S05]  /*1bb0*/  IADD3.X R15, R13, R23, RZ, P0, !PT ;  /* 0x000000170d0f7210 */ /* 0x000fca00007fe4ff */
[----:B------:R-:W-:Y:S02]  /*1bc0*/  IMAD.X R17, R15, 0x1, R23, P1 ;  /* 0x000000010f117824 */ /* 0x000fe400008e0617 */
[----:B0-----:R-:W-:Y:S01]  /*1bd0*/  FFMA.FTZ R27, R18, R20, R21 ;  /* 0x00000014121b7223 */ /* 0x001fe20000010015 */
[----:B------:R-:W-:Y:S01]  /*1be0*/  IADD3 R18, P0, R16, R19, RZ ;  /* 0x0000001310127210 */ /* 0x000fe20007f1e0ff */
[----:B------:R-:W-:-:S03]  /*1bf0*/  FADD.FTZ R25, R20, -RZ ;  /* 0x800000ff14197221 */ /* 0x000fc60000010000 */
[----:B------:R0:W-:Y:S01]  /*1c00*/  STG.E desc[UR20][R8.64], R27 ;  /* 0x0000001b08007986 */ /* 0x0001e2000c101914 */
[----:B------:R-:W-:Y:S02]  /*1c10*/  IADD3.X R19, R17, R23, RZ, P0, !PT ;  /* 0x0000001711137210 */ /* 0x000fe400007fe4ff */
[----:B------:R-:W-:Y:S01]  /*1c20*/  IADD3 R4, P0, R4, UR4, RZ ;  /* 0x0000000404047c10 */ /* 0x000fe2000ff1e0ff */
[----:B------:R0:W-:Y:S03]  /*1c30*/  STG.E desc[UR20][R6.64], R5 ;  /* 0x0000000506007986 */ /* 0x0001e6000c101914 */
[----:B------:R-:W-:Y:S01]  /*1c40*/  IADD3.X R3, RZ, R3, RZ, P0, !PT ;  /* 0x00000003ff037210 */ /* 0x000fe200007fe4ff */
[----:B------:R0:W-:Y:S04]  /*1c50*/  STG.E desc[UR20][R12.64], R25 ;  /* 0x000000190c007986 */ /* 0x0001e8000c101914 */
[----:B------:R0:W-:Y:S04]  /*1c60*/  STG.E desc[UR20][R14.64], R21 ;  /* 0x000000150e007986 */ /* 0x0001e8000c101914 */
[----:B------:R0:W-:Y:S04]  /*1c70*/  STG.E desc[UR20][R16.64], R10 ;  /* 0x0000000a10007986 */ /* 0x0001e8000c101914 */
[----:B------:R0:W-:Y:S02]  /*1c80*/  STG.E desc[UR20][R18.64], R11 ;  /* 0x0000000b12007986 */ /* 0x0001e4000c101914 */
.L_x_430:
[----:B------:R-:W-:Y:S05]  /*1c90*/  BSYNC B0 ;  /* 0x0000000000007941 */ /* 0x000fea0003800000 */
.L_x_429:
        /* <DEDUP_REMOVED lines=16> */
.L_x_440:
[----:B------:R-:W-:Y:S01]  /*1da0*/  MOV R24, UR29 ;  /* 0x0000001d00187c02 */ /* 0x000fe20008000f00 */
[----:B01----:R-:W-:Y:S01]  /*1db0*/  IMAD.U32 R5, RZ, RZ, UR28 ;  /* 0x0000001cff057e24 */ /* 0x003fe2000f8e00ff */
[----:B------:R-:W-:Y:S02]  /*1dc0*/  BSSY B1, `(.L_x_434) ;  /* 0x000003c000017945 */ /* 0x000fe40003800000 */
[----:B------:R-:W-:Y:S01]  /*1dd0*/  LOP3.LUT R0, R3, R24, RZ, 0xfc, !PT ;  /* 0x0000001803007212 */ /* 0x000fe200078efcff */
[C---:B------:R-:W-:Y:S02]  /*1de0*/  IMAD R9, R5.reuse, UR13, RZ ;  /* 0x0000000d05097c24 */ /* 0x040fe4000f8e02ff */
[C---:B------:R-:W-:Y:S01]  /*1df0*/  IMAD R15, R5.reuse, UR15, RZ ;  /* 0x0000000f050f7c24 */ /* 0x040fe2000f8e02ff */
[----:B------:R-:W-:Y:S01]  /*1e00*/  ISETP.NE.U32.AND P0, PT, R0, RZ, PT ;  /* 0x000000ff0000720c */ /* 0x000fe20003f05070 */
[C---:B------:R-:W-:Y:S02]  /*1e10*/  IMAD R17, R5.reuse, UR39, RZ ;  /* 0x0000002705117c24 */ /* 0x040fe4000f8e02ff */
[----:B------:R-:W-:-:S04]  /*1e20*/  IMAD.WIDE.U32 R6, R5, UR12, RZ ;  /* 0x0000000c05067c25 */ /* 0x000fc8000f8e00ff */
[----:B------:R-:W-:Y:S02]  /*1e30*/  IMAD R13, R24, UR12, R9 ;  /* 0x0000000c180d7c24 */ /* 0x000fe4000f8e0209 */
[----:B------:R-:W-:-:S03]  /*1e40*/  IMAD.WIDE.U32 R8, R5, UR14, RZ ;  /* 0x0000000e05087c25 */ /* 0x000fc6000f8e00ff */
[----:B------:R-:W-:Y:S01]  /*1e50*/  IADD3 R13, R7, R13, RZ ;  /* 0x0000000d070d7210 */ /* 0x000fe20007ffe0ff */
[----:B------:R-:W-:Y:S02]  /*1e60*/  IMAD R15, R24, UR14, R15 ;  /* 0x0000000e180f7c24 */ /* 0x000fe4000f8e020f */
[----:B------:R-:W-:Y:S01]  /*1e70*/  IMAD.WIDE.U32 R10, R5, UR38, RZ ;  /* 0x00000026050a7c25 */ /* 0x000fe2000f8e00ff */
[----:B------:R-:W-:Y:S02]  /*1e80*/  SHF.L.U64.HI R2, R6, 0x2, R13 ;  /* 0x0000000206027819 */ /* 0x000fe4000001020d */
[----:B------:R-:W-:Y:S01]  /*1e90*/  IADD3 R7, R9, R15, RZ ;  /* 0x0000000f09077210 */ /* 0x000fe20007ffe0ff */
[----:B------:R-:W-:Y:S02]  /*1ea0*/  IMAD R17, R24, UR38, R17 ;  /* 0x0000002618117c24 */ /* 0x000fe4000f8e0211 */
[----:B------:R-:W-:Y:S01]  /*1eb0*/  IMAD.SHL.U32 R0, R6, 0x4, RZ ;  /* 0x0000000406007824 */ /* 0x000fe200078e00ff */
[C---:B------:R-:W-:Y:S01]  /*1ec0*/  SHF.L.U64.HI R7, R8.reuse, 0x2, R7 ;  /* 0x0000000208077819 */ /* 0x040fe20000010207 */
[----:B------:R-:W-:Y:S01]  /*1ed0*/  IMAD.SHL.U32 R6, R8, 0x4, RZ ;  /* 0x0000000408067824 */ /* 0x000fe200078e00ff */
[----:B------:R-:W-:-:S02]  /*1ee0*/  IADD3 R9, R11, R17, RZ ;  /* 0x000000110b097210 */ /* 0x000fc40007ffe0ff */
[C---:B------:R-:W-:Y:S02]  /*1ef0*/  SHF.L.U32 R8, R10.reuse, 0x2, RZ ;  /* 0x000000020a087819 */ /* 0x040fe400000006ff */
[----:B------:R-:W-:Y:S01]  /*1f00*/  SHF.L.U64.HI R9, R10, 0x2, R9 ;  /* 0x000000020a097819 */ /* 0x000fe20000010209 */
[----:B------:R-:W-:Y:S06]  /*1f10*/  @!P0 BRA `(.L_x_435) ;  /* 0x0000000000408947 */ /* 0x000fec0003800000 */
[----:B------:R-:W-:-:S07]  /*1f20*/  MOV R14, 0x1f40 ;  /* 0x00001f40000e7802 */ /* 0x000fce0000000f00 */
[----:B------:R-:W-:Y:S05]  /*1f30*/  CALL.REL.NOINC `($__internal_15_$__cuda_sm20_div_s64) ;  /* 0x00000010000c7944 */ /* 0x000fea0003c00000 */
[----:B------:R-:W-:Y:S01]  /*1f40*/  IADD3 R15, P0, RZ, -R12, RZ ;  /* 0x8000000cff0f7210 */ /* 0x000fe20007f1e0ff */
[----:B------:R-:W-:Y:S01]  /*1f50*/  IMAD.MOV.U32 R11, RZ, RZ, R3 ;  /* 0x000000ffff0b7224 */ /* 0x000fe200078e0003 */
[----:B------:R-:W-:Y:S02]  /*1f60*/  MOV R5, UR28 ;  /* 0x0000001c00057c02 */ /* 0x000fe40008000f00 */
[----:B------:R-:W-:Y:S01]  /*1f70*/  MOV R24, UR29 ;  /* 0x0000001d00187c02 */ /* 0x000fe20008000f00 */
[----:B------:R-:W-:-:S04]  /*1f80*/  IMAD.X R10, RZ, RZ, ~R13, P0 ;  /* 0x000000ffff0a7224 */ /* 0x000fc800000e0e0d */
[----:B------:R-:W-:Y:S01]  /*1f90*/  IMAD R14, R10, R5, RZ ;  /* 0x000000050a0e7224 */ /* 0x000fe200078e02ff */
[----:B------:R-:W-:-:S05]  /*1fa0*/  MOV R10, R4 ;  /* 0x00000004000a7202 */ /* 0x000fca0000000f00 */
[----:B------:R-:W-:-:S04]  /*1fb0*/  IMAD.WIDE.U32 R10, R15, R5, R10 ;  /* 0x000000050f0a7225 */ /* 0x000fc800078e000a */
[----:B------:R-:W-:Y:S01]  /*1fc0*/  IMAD R15, R15, R24, R14 ;  /* 0x000000180f0f7224 */ /* 0x000fe200078e020e */
[----:B------:R-:W-:Y:S01]  /*1fd0*/  MOV R14, R10 ;  /* 0x0000000a000e7202 */ /* 0x000fe20000000f00 */
[----:B------:R-:W-:-:S03]  /*1fe0*/  IMAD.MOV.U32 R10, RZ, RZ, R12 ;  /* 0x000000ffff0a7224 */ /* 0x000fc600078e000c */
[----:B------:R-:W-:Y:S02]  /*1ff0*/  IADD3 R15, R15, R11, RZ ;  /* 0x0000000b0f0f7210 */ /* 0x000fe40007ffe0ff */
[----:B------:R-:W-:Y:S01]  /*2000*/  MOV R11, R13 ;  /* 0x0000000d000b7202 */ /* 0x000fe20000000f00 */
[----:B------:R-:W-:Y:S06]  /*2010*/  BRA `(.L_x_436) ;  /* 0x0000000000587947 */ /* 0x000fec0003800000 */
.L_x_435:
[----:B------:R-:W0:Y:S01]  /*2020*/  I2F.U32.RP R13, R5 ;  /* 0x00000005000d7306 */ /* 0x000e220000209000 */
[----:B------:R-:W-:-:S07]  /*2030*/  ISETP.NE.U32.AND P2, PT, R5, RZ, PT ;  /* 0x000000ff0500720c */ /* 0x000fce0003f45070 */
[----:B0-----:R-:W0:Y:S02]  /*2040*/  MUFU.RCP R13, R13 ;  /* 0x0000000d000d7308 */ /* 0x001e240000001000 */
[----:B0-----:R-:W-:-:S06]  /*2050*/  IADD3 R11, R13, 0xffffffe, RZ ;  /* 0x0ffffffe0d0b7810 */ /* 0x001fcc0007ffe0ff */
[----:B------:R-:W0:Y:S02]  /*2060*/  F2I.FTZ.U32.TRUNC.NTZ R11, R11 ;  /* 0x0000000b000b7305 */ /* 0x000e24000021f000 */
[----:B0-----:R-:W-:-:S04]  /*2070*/  IMAD.MOV R10, RZ, RZ, -R11 ;  /* 0x000000ffff0a7224 */ /* 0x001fc800078e0a0b */
[----:B------:R-:W-:Y:S01]  /*2080*/  IMAD R15, R10, R5, RZ ;  /* 0x000000050a0f7224 */ /* 0x000fe200078e02ff */
[----:B------:R-:W-:-:S10]  /*2090*/  HFMA2.MMA R10, -RZ, RZ, 0, 0 ;  /* 0x00000000ff0a7435 */ /* 0x000fd400000001ff */
[----:B------:R-:W-:Y:S01]  /*20a0*/  IMAD.HI.U32 R15, R11, R15, R10 ;  /* 0x0000000f0b0f7227 */ /* 0x000fe200078e000a */
[----:B------:R-:W-:-:S05]  /*20b0*/  HFMA2.MMA R11, -RZ, RZ, 0, 0 ;  /* 0x00000000ff0b7435 */ /* 0x000fca00000001ff */
[----:B------:R-:W-:Y:S01]  /*20c0*/  IMAD.HI.U32 R10, R15, R4, RZ ;  /* 0x000000040f0a7227 */ /* 0x000fe200078e00ff */
[----:B------:R-:W-:-:S04]  /*20d0*/  MOV R15, RZ ;  /* 0x000000ff000f7202 */ /* 0x000fc80000000f00 */
[----:B------:R-:W-:-:S05]  /*20e0*/  IADD3 R12, -R10, RZ, RZ ;  /* 0x000000ff0a0c7210 */ /* 0x000fca0007ffe1ff */
[----:B------:R-:W-:-:S05]  /*20f0*/  IMAD R12, R5, R12, R4 ;  /* 0x0000000c050c7224 */ /* 0x000fca00078e0204 */
[----:B------:R-:W-:-:S13]  /*2100*/  ISETP.GE.U32.AND P0, PT, R12, R5, PT ;  /* 0x000000050c00720c */ /* 0x000fda0003f06070 */
[----:B------:R-:W-:Y:S01]  /*2110*/  @P0 IMAD.IADD R12, R12, 0x1, -R5 ;  /* 0x000000010c0c0824 */ /* 0x000fe200078e0a05 */
[----:B------:R-:W-:-:S04]  /*2120*/  @P0 IADD3 R10, R10, 0x1, RZ ;  /* 0x000000010a0a0810 */ /* 0x000fc80007ffe0ff */
[----:B------:R-:W-:-:S13]  /*2130*/  ISETP.GE.U32.AND P1, PT, R12, R5, PT ;  /* 0x000000050c00720c */ /* 0x000fda0003f26070 */
[----:B------:R-:W-:Y:S02]  /*2140*/  @P1 IADD3 R10, R10, 0x1, RZ ;  /* 0x000000010a0a1810 */ /* 0x000fe40007ffe0ff */
[----:B------:R-:W-:-:S05]  /*2150*/  @!P2 LOP3.LUT R10, RZ, R5, RZ, 0x33, !PT ;  /* 0x00000005ff0aa212 */ /* 0x000fca00078e33ff */
[----:B------:R-:W-:-:S04]  /*2160*/  IMAD.MOV R14, RZ, RZ, -R10 ;  /* 0x000000ffff0e7224 */ /* 0x000fc800078e0a0a */
[----:B------:R-:W-:-:S07]  /*2170*/  IMAD R14, R5, R14, R4 ;  /* 0x0000000e050e7224 */ /* 0x000fce00078e0204 */
.L_x_436:
[----:B------:R-:W-:Y:S05]  /*2180*/  BSYNC B1 ;  /* 0x0000000000017941 */ /* 0x000fea0003800000 */
.L_x_434:
[C---:B------:R-:W-:Y:S02]  /*2190*/  IMAD R13, R10.reuse, UR8, RZ ;  /* 0x000000080a0d7c24 */ /* 0x040fe4000f8e02ff */
[----:B------:R-:W-:-:S04]  /*21a0*/  IMAD.WIDE.U32 R18, R10, UR18, R14 ;  /* 0x000000120a127c25 */ /* 0x000fc8000f8e000e */
[----:B------:R-:W-:Y:S02]  /*21b0*/  IMAD R13, R11, UR18, R13 ;  /* 0x000000120b0d7c24 */ /* 0x000fe4000f8e020d */
[----:B------:R-:W-:-:S04]  /*21c0*/  IMAD.WIDE.U32 R16, R18, UR12, RZ ;  /* 0x0000000c12107c25 */ /* 0x000fc8000f8e00ff */
[----:B------:R-:W-:Y:S01]  /*21d0*/  IMAD.IADD R12, R19, 0x1, R13 ;  /* 0x00000001130c7824 */ /* 0x000fe200078e020d */
[----:B------:R-:W-:-:S03]  /*21e0*/  LEA R20, P0, R16, UR16, 0x2 ;  /* 0x0000001010147c11 */ /* 0x000fc6000f8010ff */
[C---:B------:R-:W-:Y:S02]  /*21f0*/  IMAD R19, R12.reuse, UR12, RZ ;  /* 0x0000000c0c137c24 */ /* 0x040fe4000f8e02ff */
[----:B------:R-:W-:Y:S02]  /*2200*/  IMAD R21, R12, UR14, RZ ;  /* 0x0000000e0c157c24 */ /* 0x000fe4000f8e02ff */
[----:B------:R-:W-:-:S04]  /*2210*/  IMAD.WIDE.U32 R12, R18, UR14, RZ ;  /* 0x0000000e120c7c25 */ /* 0x000fc8000f8e00ff */
[----:B------:R-:W-:Y:S01]  /*2220*/  IMAD R19, R18, UR13, R19 ;  /* 0x0000000d12137c24 */ /* 0x000fe2000f8e0213 */
[----:B------:R-:W-:Y:S01]  /*2230*/  LEA R28, P1, R12, UR24, 0x2 ;  /* 0x000000180c1c7c11 */ /* 0x000fe2000f8210ff */
[----:B------:R-:W-:-:S03]  /*2240*/  IMAD R21, R18, UR15, R21 ;  /* 0x0000000f12157c24 */ /* 0x000fc6000f8e0215 */
[----:B------:R-:W-:Y:S02]  /*2250*/  IADD3 R17, R17, R19, RZ ;  /* 0x0000001311117210 */ /* 0x000fe40007ffe0ff */
[----:B------:R-:W-:Y:S02]  /*2260*/  IADD3 R13, R13, R21, RZ ;  /* 0x000000150d0d7210 */ /* 0x000fe40007ffe0ff */
[----:B------:R-:W-:Y:S02]  /*2270*/  LEA.HI.X R21, R16, UR17, R17, 0x2, P0 ;  /* 0x0000001110157c11 */ /* 0x000fe400080f1411 */
[----:B------:R-:W-:-:S03]  /*2280*/  LEA.HI.X R29, R12, UR25, R13, 0x2, P1 ;  /* 0x000000190c1d7c11 */ /* 0x000fc600088f140d */
[----:B------:R0:W2:Y:S04]  /*2290*/  LDG.E R22, desc[UR20][R20.64] ;  /* 0x0000001414167981 */ /* 0x0000a8000c1e1900 */
[----:B------:R1:W2:Y:S01]  /*22a0*/  LDG.E R25, desc[UR20][R28.64] ;  /* 0x000000141c197981 */ /* 0x0002a2000c1e1900 */
[----:B------:R-:W-:Y:S02]  /*22b0*/  IADD3 R18, P0, R20, R0, RZ ;  /* 0x0000000014127210 */ /* 0x000fe40007f1e0ff */
[----:B------:R-:W-:-:S03]  /*22c0*/  IADD3 R12, P1, R28, R6, RZ ;  /* 0x000000061c0c7210 */ /* 0x000fc60007f3e0ff */
[----:B------:R-:W-:Y:S01]  /*22d0*/  IMAD.X R19, R21, 0x1, R2, P0 ;  /* 0x0000000115137824 */ /* 0x000fe200000e0602 */
[----:B------:R-:W-:-:S04]  /*22e0*/  IADD3.X R13, R29, R7, RZ, P1, !PT ;  /* 0x000000071d0d7210 */ /* 0x000fc80000ffe4ff */
[----:B------:R3:W4:Y:S04]  /*22f0*/  LDG.E R23, desc[UR20][R18.64] ;  /* 0x0000001412177981 */ /* 0x000728000c1e1900 */
[----:B------:R5:W4:Y:S01]  /*2300*/  LDG.E R26, desc[UR20][R12.64] ;  /* 0x000000140c1a7981 */ /* 0x000b22000c1e1900 */
[----:B------:R-:W-:Y:S02]  /*2310*/  IADD3 R16, P0, R18, R0, RZ ;  /* 0x0000000012107210 */ /* 0x000fe40007f1e0ff */
[----:B0-----:R-:W-:Y:S02]  /*2320*/  IADD3 R20, P1, R12, R6, RZ ;  /* 0x000000060c147210 */ /* 0x001fe40007f3e0ff */
[----:B------:R-:W-:-:S03]  /*2330*/  IADD3.X R17, R19, R2, RZ, P0, !PT ;  /* 0x0000000213117210 */ /* 0x000fc600007fe4ff */
[----:B------:R-:W-:-:S03]  /*2340*/  IMAD.X R21, R13, 0x1, R7, P1 ;  /* 0x000000010d157824 */ /* 0x000fc600008e0607 */
[----:B------:R-:W4:Y:S04]  /*2350*/  LDG.E R17, desc[UR20][R16.64] ;  /* 0x0000001410117981 */ /* 0x000f28000c1e1900 */
[----:B------:R-:W4:Y:S01]  /*2360*/  LDG.E R20, desc[UR20][R20.64] ;  /* 0x0000001414147981 */ /* 0x000f22000c1e1900 */
[----:B------:R-:W-:Y:S02]  /*2370*/  IMAD R27, R3, UR30, RZ ;  /* 0x0000001e031b7c24 */ /* 0x000fe4000f8e02ff */
[----:B-1----:R-:W-:-:S04]  /*2380*/  IMAD.WIDE.U32 R28, R4, UR30, RZ ;  /* 0x0000001e041c7c25 */ /* 0x002fc8000f8e00ff */
[----:B------:R-:W-:Y:S01]  /*2390*/  IMAD R27, R4, UR31, R27 ;  /* 0x0000001f041b7c24 */ /* 0x000fe2000f8e021b */
[----:B---3--:R-:W-:-:S04]  /*23a0*/  LEA R18, P0, R28, UR32, 0x2 ;  /* 0x000000201c127c11 */ /* 0x008fc8000f8010ff */
[----:B-----5:R-:W-:-:S04]  /*23b0*/  IADD3 R13, R29, R27, RZ ;  /* 0x0000001b1d0d7210 */ /* 0x020fc80007ffe0ff */
[----:B------:R-:W-:-:S05]  /*23c0*/  LEA.HI.X R19, R28, UR33, R13, 0x2, P0 ;  /* 0x000000211c137c11 */ /* 0x000fca00080f140d */
[----:B------:R0:W3:Y:S01]  /*23d0*/  LDG.E R27, desc[UR20][R18.64] ;  /* 0x00000014121b7981 */ /* 0x0000e2000c1e1900 */
[C---:B------:R-:W-:Y:S01]  /*23e0*/  IMAD R13, R10.reuse, UR5, RZ ;  /* 0x000000050a0d7c24 */ /* 0x040fe2000f8e02ff */
[----:B------:R-:W-:Y:S01]  /*23f0*/  BSSY B1, `(.L_x_437) ;  /* 0x0000058000017945 */ /* 0x000fe20003800000 */
[----:B------:R-:W-:-:S04]  /*2400*/  IMAD.WIDE.U32 R14, R10, UR10, R14 ;  /* 0x0000000a0a0e7c25 */ /* 0x000fc8000f8e000e */
[----:B------:R-:W-:Y:S02]  /*2410*/  IMAD R13, R11, UR10, R13 ;  /* 0x0000000a0b0d7c24 */ /* 0x000fe4000f8e020d */
[----:B------:R-:W-:-:S04]  /*2420*/  IMAD.WIDE.U32 R10, R4, UR34, RZ ;  /* 0x00000022040a7c25 */ /* 0x000fc8000f8e00ff */
[----:B--2---:R-:W-:-:S04]  /*2430*/  FADD.FTZ R22, R25, R22 ;  /* 0x0000001619167221 */ /* 0x004fc80000010000 */
[----:B------:R-:W-:-:S04]  /*2440*/  FADD.FTZ R22, RZ, R22 ;  /* 0x00000016ff167221 */ /* 0x000fc80000010000 */
[----:B------:R-:W-:-:S06]  /*2450*/  FMUL.FTZ R22, R22, -1.4426950216293334961 ;  /* 0xbfb8aa3b16167820 */ /* 0x000fcc0000410000 */
[----:B------:R-:W1:Y:S01]  /*2460*/  MUFU.EX2 R22, R22 ;  /* 0x0000001600167308 */ /* 0x000e620000000800 */
[----:B----4-:R-:W-:-:S04]  /*2470*/  FADD.FTZ R23, R26, R23 ;  /* 0x000000171a177221 */ /* 0x010fc80000010000 */
[----:B------:R-:W-:-:S04]  /*2480*/  FADD.FTZ R23, RZ, R23 ;  /* 0x00000017ff177221 */ /* 0x000fc80000010000 */
[----:B------:R-:W-:Y:S01]  /*2490*/  FMUL.FTZ R23, R23, -1.4426950216293334961 ;  /* 0xbfb8aa3b17177820 */ /* 0x000fe20000410000 */
[----:B------:R-:W-:-:S05]  /*24a0*/  FADD.FTZ R12, RZ, R17 ;  /* 0x00000011ff0c7221 */ /* 0x000fca0000010000 */
[----:B------:R-:W2:Y:S01]  /*24b0*/  MUFU.EX2 R23, R23 ;  /* 0x0000001700177308 */ /* 0x000ea20000000800 */
[----:B------:R-:W-:Y:S01]  /*24c0*/  FADD.FTZ R25, RZ, R20 ;  /* 0x00000014ff197221 */ /* 0x000fe20000010000 */
[----:B-1----:R-:W-:Y:S01]  /*24d0*/  FADD.FTZ R16, R22, 1 ;  /* 0x3f80000016107421 */ /* 0x002fe20000010000 */
[----:B------:R-:W-:-:S05]  /*24e0*/  LEA R22, P0, R10, UR36, 0x2 ;  /* 0x000000240a167c11 */ /* 0x000fca000f8010ff */
[----:B------:R-:W1:Y:S01]  /*24f0*/  MUFU.RCP R16, R16 ;  /* 0x0000001000107308 */ /* 0x000e620000001000 */
[----:B--2---:R-:W-:-:S07]  /*2500*/  FADD.FTZ R17, R23, 1 ;  /* 0x3f80000017117421 */ /* 0x004fce0000010000 */
[----:B------:R-:W2:Y:S01]  /*2510*/  MUFU.RCP R17, R17 ;  /* 0x0000001100117308 */ /* 0x000ea20000001000 */
[----:B-1----:R-:W-:Y:S01]  /*2520*/  FFMA.FTZ R26, R25, R16, R12 ;  /* 0x00000010191a7223 */ /* 0x002fe2000001000c */
[----:B------:R-:W-:Y:S01]  /*2530*/  IADD3 R12, R15, R13, RZ ;  /* 0x0000000d0f0c7210 */ /* 0x000fe20007ffe0ff */
[----:B------:R-:W-:Y:S02]  /*2540*/  IMAD R13, R3, UR34, RZ ;  /* 0x00000022030d7c24 */ /* 0x000fe4000f8e02ff */
[----:B------:R-:W-:-:S03]  /*2550*/  FADD.FTZ R29, R16, -RZ ;  /* 0x800000ff101d7221 */ /* 0x000fc60000010000 */
[----:B------:R-:W3:Y:S01]  /*2560*/  MUFU.TANH R26, R26 ;  /* 0x0000001a001a7308 */ /* 0x000ee20000002400 */
[----:B0-----:R-:W-:Y:S02]  /*2570*/  IMAD R19, R12, UR38, RZ ;  /* 0x000000260c137c24 */ /* 0x001fe4000f8e02ff */
[----:B------:R-:W-:Y:S02]  /*2580*/  IMAD R15, R4, UR35, R13 ;  /* 0x00000023040f7c24 */ /* 0x000fe4000f8e020d */
[----:B------:R-:W-:-:S04]  /*2590*/  IMAD.WIDE.U32 R12, R14, UR38, RZ ;  /* 0x000000260e0c7c25 */ /* 0x000fc8000f8e00ff */
[----:B------:R-:W-:Y:S01]  /*25a0*/  IMAD R19, R14, UR39, R19 ;  /* 0x000000270e137c24 */ /* 0x000fe2000f8e0213 */
[----:B------:R-:W-:Y:S01]  /*25b0*/  LEA R18, P1, R12, UR26, 0x2 ;  /* 0x0000001a0c127c11 */ /* 0x000fe2000f8210ff */
[----:B------:R-:W-:Y:S02]  /*25c0*/  IMAD.IADD R11, R11, 0x1, R15 ;  /* 0x000000010b0b7824 */ /* 0x000fe400078e020f */
[----:B--2---:R-:W-:Y:S01]  /*25d0*/  FADD.FTZ R28, R17, -RZ ;  /* 0x800000ff111c7221 */ /* 0x004fe20000010000 */
[----:B------:R-:W-:Y:S02]  /*25e0*/  IADD3 R13, R13, R19, RZ ;  /* 0x000000130d0d7210 */ /* 0x000fe40007ffe0ff */
[----:B------:R-:W-:Y:S01]  /*25f0*/  LEA.HI.X R23, R10, UR37, R11, 0x2, P0 ;  /* 0x000000250a177c11 */ /* 0x000fe200080f140b */
[----:B---3--:R-:W-:Y:S01]  /*2600*/  FADD.FTZ R11, -R26, R27 ;  /* 0x0000001b1a0b7221 */ /* 0x008fe20000010100 */
[-C--:B------:R-:W-:Y:S02]  /*2610*/  IADD3 R10, P0, R18, R8.reuse, RZ ;  /* 0x00000008120a7210 */ /* 0x080fe40007f1e0ff */
[----:B------:R-:W-:Y:S01]  /*2620*/  LEA.HI.X R19, R12, UR27, R13, 0x2, P1 ;  /* 0x0000001b0c137c11 */ /* 0x000fe200088f140d */
[----:B------:R-:W-:Y:S01]  /*2630*/  FFMA.FTZ R13, R11, R17, R26 ;  /* 0x000000110b0d7223 */ /* 0x000fe2000001001a */
[----:B------:R-:W-:-:S02]  /*2640*/  IADD3 R12, P1, R10, R8, RZ ;  /* 0x000000080a0c7210 */ /* 0x000fc40007f3e0ff */
[----:B------:R-:W-:Y:S02]  /*2650*/  IADD3.X R11, R19, R9, RZ, P0, !PT ;  /* 0x00000009130b7210 */ /* 0x000fe400007fe4ff */
[----:B------:R0:W-:Y:S01]  /*2660*/  STG.E desc[UR20][R22.64], R13 ;  /* 0x0000000d16007986 */ /* 0x0001e2000c101914 */
[----:B------:R-:W-:-:S03]  /*2670*/  IADD3 R14, P0, R12, R8, RZ ;  /* 0x000000080c0e7210 */ /* 0x000fc60007f1e0ff */
[----:B------:R1:W-:Y:S04]  /*2680*/  STG.E desc[UR20][R18.64], R29 ;  /* 0x0000001d12007986 */ /* 0x0003e8000c101914 */
[----:B------:R1:W-:Y:S01]  /*2690*/  STG.E desc[UR20][R10.64], R28 ;  /* 0x0000001c0a007986 */ /* 0x0003e2000c101914 */
[----:B0-----:R-:W-:Y:S01]  /*26a0*/  IMAD.X R13, R11, 0x1, R9, P1 ;  /* 0x000000010b0d7824 */ /* 0x001fe200008e0609 */
[----:B------:R-:W-:-:S04]  /*26b0*/  IADD3 R16, P1, R14, R8, RZ ;  /* 0x000000080e107210 */ /* 0x000fc80007f3e0ff */
[-C--:B------:R-:W-:Y:S01]  /*26c0*/  IADD3.X R15, R13, R9.reuse, RZ, P0, !PT ;  /* 0x000000090d0f7210 */ /* 0x080fe200007fe4ff */
[----:B------:R1:W-:Y:S01]  /*26d0*/  STG.E desc[UR20][R12.64], R26 ;  /* 0x0000001a0c007986 */ /* 0x0003e2000c101914 */
[----:B------:R-:W-:Y:S02]  /*26e0*/  IADD3 R20, P0, R4, UR4, RZ ;  /* 0x0000000404147c10 */ /* 0x000fe4000ff1e0ff */
[----:B------:R-:W-:Y:S01]  /*26f0*/  IADD3.X R17, R15, R9, RZ, P1, !PT ;  /* 0x000000090f117210 */ /* 0x000fe20000ffe4ff */
[----:B------:R1:W-:Y:S02]  /*2700*/  STG.E desc[UR20][R14.64], R27 ;  /* 0x0000001b0e007986 */ /* 0x0003e4000c101914 */
[----:B------:R-:W-:Y:S02]  /*2710*/  IMAD.X R21, RZ, RZ, R3, P0 ;  /* 0x000000ffff157224 */ /* 0x000fe400000e0603 */
[----:B------:R1:W-:Y:S03]  /*2720*/  STG.E desc[UR20][R16.64], R25 ;  /* 0x0000001910007986 */ /* 0x0003e6000c101914 */
[----:B------:R-:W-:-:S04]  /*2730*/  LOP3.LUT R24, R21, R24, RZ, 0xfc, !PT ;  /* 0x0000001815187212 */ /* 0x000fc800078efcff */
[----:B------:R-:W-:-:S13]  /*2740*/  ISETP.NE.U32.AND P0, PT, R24, RZ, PT ;  /* 0x000000ff1800720c */ /* 0x000fda0003f05070 */
[----:B-1----:R-:W-:Y:S05]  /*2750*/  @!P0 BRA `(.L_x_438) ;  /* 0x00000000002c8947 */ /* 0x002fea0003800000 */
[----:B------:R-:W-:Y:S02]  /*2760*/  MOV R4, R20 ;  /* 0x0000001400047202 */ /* 0x000fe40000000f00 */
[----:B------:R-:W-:Y:S02]  /*2770*/  MOV R3, R21 ;  /* 0x0000001500037202 */ /* 0x000fe40000000f00 */
[----:B------:R-:W-:-:S07]  /*2780*/  MOV R14, 0x27a0 ;  /* 0x000027a0000e7802 */ /* 0x000fce0000000f00 */
[----:B------:R-:W-:Y:S05]  /*2790*/  CALL.REL.NOINC `($__internal_15_$__cuda_sm20_div_s64) ;  /* 0x0000000400f47944 */ /* 0x000fea0003c00000 */
[----:B------:R-:W-:-:S05]  /*27a0*/  IADD3 R3, P0, RZ, -R12, RZ ;  /* 0x8000000cff037210 */ /* 0x000fca0007f1e0ff */
[----:B------:R-:W-:-:S04]  /*27b0*/  IMAD.X R4, RZ, RZ, ~R13, P0 ;  /* 0x000000ffff047224 */ /* 0x000fc800000e0e0d */
[----:B------:R-:W-:Y:S02]  /*27c0*/  IMAD R10, R4, UR28, RZ ;  /* 0x0000001c040a7c24 */ /* 0x000fe4000f8e02ff */
[----:B------:R-:W-:-:S04]  /*27d0*/  IMAD.WIDE.U32 R4, R3, UR28, R20 ;  /* 0x0000001c03047c25 */ /* 0x000fc8000f8e0014 */
[----:B------:R-:W-:-:S05]  /*27e0*/  IMAD R3, R3, UR29, R10 ;  /* 0x0000001d03037c24 */ /* 0x000fca000f8e020a */
[----:B------:R-:W-:Y:S01]  /*27f0*/  IADD3 R3, R3, R5, RZ ;  /* 0x0000000503037210 */ /* 0x000fe20007ffe0ff */
[----:B------:R-:W-:Y:S06]  /*2800*/  BRA `(.L_x_439) ;  /* 0x0000000000587947 */ /* 0x000fec0003800000 */
.L_x_438:
        /* <DEDUP_REMOVED lines=22> */
.L_x_439:
[----:B------:R-:W-:Y:S05]  /*2970*/  BSYNC B1 ;  /* 0x0000000000017941 */ /* 0x000fea0003800000 */
.L_x_437:
[C---:B------:R-:W-:Y:S02]  /*2980*/  IMAD R11, R12.reuse, UR8, RZ ;  /* 0x000000080c0b7c24 */ /* 0x040fe4000f8e02ff */
[----:B------:R-:W-:Y:S02]  /*2990*/  IMAD.MOV.U32 R5, RZ, RZ, R3 ;  /* 0x000000ffff057224 */ /* 0x000fe400078e0003 */
[----:B------:R-:W-:Y:S02]  /*29a0*/  IMAD R3, R13, UR18, R11 ;  /* 0x000000120d037c24 */ /* 0x000fe4000f8e020b */
[----:B------:R-:W-:-:S05]  /*29b0*/  IMAD.WIDE.U32 R16, R12, UR18, R4 ;  /* 0x000000120c107c25 */ /* 0x000fca000f8e0004 */
[----:B------:R-:W-:Y:S01]  /*29c0*/  IADD3 R3, R17, R3, RZ ;  /* 0x0000000311037210 */ /* 0x000fe20007ffe0ff */
[----:B------:R-:W-:-:S04]  /*29d0*/  IMAD.WIDE.U32 R14, R16, UR12, RZ ;  /* 0x0000000c100e7c25 */ /* 0x000fc8000f8e00ff */
[C---:B------:R-:W-:Y:S01]  /*29e0*/  IMAD R17, R3.reuse, UR12, RZ ;  /* 0x0000000c03117c24 */ /* 0x040fe2000f8e02ff */
[----:B------:R-:W-:Y:S01]  /*29f0*/  LEA R18, P0, R14, UR16, 0x2 ;  /* 0x000000100e127c11 */ /* 0x000fe2000f8010ff */
[----:B------:R-:W-:Y:S02]  /*2a00*/  IMAD R3, R3, UR14, RZ ;  /* 0x0000000e03037c24 */ /* 0x000fe4000f8e02ff */
[----:B------:R-:W-:-:S04]  /*2a10*/  IMAD.WIDE.U32 R10, R16, UR14, RZ ;  /* 0x0000000e100a7c25 */ /* 0x000fc8000f8e00ff */
[C---:B------:R-:W-:Y:S02]  /*2a20*/  IMAD R17, R16.reuse, UR13, R17 ;  /* 0x0000000d10117c24 */ /* 0x040fe4000f8e0211 */
[----:B------:R-:W-:Y:S01]  /*2a30*/  IMAD R3, R16, UR15, R3 ;  /* 0x0000000f10037c24 */ /* 0x000fe2000f8e0203 */
[----:B------:R-:W-:Y:S02]  /*2a40*/  LEA R16, P1, R10, UR24, 0x2 ;  /* 0x000000180a107c11 */ /* 0x000fe4000f8210ff */
[----:B------:R-:W-:Y:S01]  /*2a50*/  IADD3 R15, R15, R17, RZ ;  /* 0x000000110f0f7210 */ /* 0x000fe20007ffe0ff */
[----:B------:R-:W-:-:S03]  /*2a60*/  IMAD.IADD R3, R11, 0x1, R3 ;  /* 0x000000010b037824 */ /* 0x000fc600078e0203 */
[----:B------:R-:W-:Y:S02]  /*2a70*/  LEA.HI.X R19, R14, UR17, R15, 0x2, P0 ;  /* 0x000000110e137c11 */ /* 0x000fe400080f140f */
[----:B------:R-:W-:-:S03]  /*2a80*/  LEA.HI.X R17, R10, UR25, R3, 0x2, P1 ;  /* 0x000000190a117c11 */ /* 0x000fc600088f1403 */
[----:B------:R0:W2:Y:S04]  /*2a90*/  LDG.E R3, desc[UR20][R18.64] ;  /* 0x0000001412037981 */ /* 0x0000a8000c1e1900 */
[----:B------:R1:W2:Y:S01]  /*2aa0*/  LDG.E R22, desc[UR20][R16.64] ;  /* 0x0000001410167981 */ /* 0x0002a2000c1e1900 */
[----:B------:R-:W-:Y:S02]  /*2ab0*/  IADD3 R10, P0, R18, R0, RZ ;  /* 0x00000000120a7210 */ /* 0x000fe40007f1e0ff */
[----:B------:R-:W-:Y:S02]  /*2ac0*/  IADD3 R14, P1, R16, R6, RZ ;  /* 0x00000006100e7210 */ /* 0x000fe40007f3e0ff */
[----:B------:R-:W-:Y:S02]  /*2ad0*/  IADD3.X R11, R19, R2, RZ, P0, !PT ;  /* 0x00000002130b7210 */ /* 0x000fe400007fe4ff */
[----:B------:R-:W-:-:S03]  /*2ae0*/  IADD3.X R15, R17, R7, RZ, P1, !PT ;  /* 0x00000007110f7210 */ /* 0x000fc60000ffe4ff */
[----:B------:R3:W4:Y:S04]  /*2af0*/  LDG.E R23, desc[UR20][R10.64] ;  /* 0x000000140a177981 */ /* 0x000728000c1e1900 */
[----:B------:R-:W4:Y:S01]  /*2b00*/  LDG.E R24, desc[UR20][R14.64] ;  /* 0x000000140e187981 */ /* 0x000f22000c1e1900 */
[----:B------:R-:W-:Y:S02]  /*2b10*/  IADD3 R26, P0, R10, R0, RZ ;  /* 0x000000000a1a7210 */ /* 0x000fe40007f1e0ff */
[----:B------:R-:W-:-:S03]  /*2b20*/  IADD3 R6, P1, R14, R6, RZ ;  /* 0x000000060e067210 */ /* 0x000fc60007f3e0ff */
[----:B------:R-:W-:Y:S01]  /*2b30*/  IMAD.X R27, R11, 0x1, R2, P0 ;  /* 0x000000010b1b7824 */ /* 0x000fe200000e0602 */
[----:B------:R-:W-:-:S04]  /*2b40*/  IADD3.X R7, R15, R7, RZ, P1, !PT ;  /* 0x000000070f077210 */ /* 0x000fc80000ffe4ff */
[----:B------:R-:W5:Y:S04]  /*2b50*/  LDG.E R26, desc[UR20][R26.64] ;  /* 0x000000141a1a7981 */ /* 0x000f68000c1e1900 */
[----:B------:R3:W5:Y:S01]  /*2b60*/  LDG.E R6, desc[UR20][R6.64] ;  /* 0x0000001406067981 */ /* 0x000762000c1e1900 */
[----:B0-----:R-:W-:Y:S02]  /*2b70*/  IMAD R19, R21, UR30, RZ ;  /* 0x0000001e15137c24 */ /* 0x001fe4000f8e02ff */
[----:B-1----:R-:W-:-:S04]  /*2b80*/  IMAD.WIDE.U32 R16, R20, UR30, RZ ;  /* 0x0000001e14107c25 */ /* 0x002fc8000f8e00ff */
[----:B------:R-:W-:Y:S01]  /*2b90*/  IMAD R19, R20, UR31, R19 ;  /* 0x0000001f14137c24 */ /* 0x000fe2000f8e0213 */
[----:B---3--:R-:W-:-:S04]  /*2ba0*/  LEA R10, P0, R16, UR32, 0x2 ;  /* 0x00000020100a7c11 */ /* 0x008fc8000f8010ff */
[----:B------:R-:W-:-:S04]  /*2bb0*/  IADD3 R11, R17, R19, RZ ;  /* 0x00000013110b7210 */ /* 0x000fc80007ffe0ff */
[----:B------:R-:W-:-:S05]  /*2bc0*/  LEA.HI.X R11, R16, UR33, R11, 0x2, P0 ;  /* 0x00000021100b7c11 */ /* 0x000fca00080f140b */
[----:B------:R0:W3:Y:S01]  /*2bd0*/  LDG.E R0, desc[UR20][R10.64] ;  /* 0x000000140a007981 */ /* 0x0000e2000c1e1900 */
[----:B------:R-:W-:Y:S02]  /*2be0*/  IMAD R7, R12, UR5, RZ ;  /* 0x000000050c077c24 */ /* 0x000fe4000f8e02ff */
[----:B------:R-:W-:-:S04]  /*2bf0*/  IMAD.WIDE.U32 R14, R20, UR34, RZ ;  /* 0x00000022140e7c25 */ /* 0x000fc8000f8e00ff */
[----:B------:R-:W-:Y:S02]  /*2c00*/  IMAD R7, R13, UR10, R7 ;  /* 0x0000000a0d077c24 */ /* 0x000fe4000f8e0207 */
[----:B0-----:R-:W-:-:S04]  /*2c10*/  IMAD.WIDE.U32 R10, R12, UR10, R4 ;  /* 0x0000000a0c0a7c25 */ /* 0x001fc8000f8e0004 */
[----:B------:R-:W-:-:S04]  /*2c20*/  IMAD.WIDE.U32 R16, R10, UR38, RZ ;  /* 0x000000260a107c25 */ /* 0x000fc8000f8e00ff */
[----:B--2---:R-:W-:-:S04]  /*2c30*/  FADD.FTZ R3, R22, R3 ;  /* 0x0000000316037221 */ /* 0x004fc80000010000 */
[----:B------:R-:W-:-:S04]  /*2c40*/  FADD.FTZ R3, RZ, R3 ;  /* 0x00000003ff037221 */ /* 0x000fc80000010000 */
[----:B------:R-:W-:-:S06]  /*2c50*/  FMUL.FTZ R3, R3, -1.4426950216293334961 ;  /* 0xbfb8aa3b03037820 */ /* 0x000fcc0000410000 */
[----:B------:R-:W0:Y:S01]  /*2c60*/  MUFU.EX2 R3, R3 ;  /* 0x0000000300037308 */ /* 0x000e220000000800 */
[----:B----4-:R-:W-:-:S04]  /*2c70*/  FADD.FTZ R23, R24, R23 ;  /* 0x0000001718177221 */ /* 0x010fc80000010000 */
[----:B------:R-:W-:-:S04]  /*2c80*/  FADD.FTZ R23, RZ, R23 ;  /* 0x00000017ff177221 */ /* 0x000fc80000010000 */
[----:B------:R-:W-:Y:S01]  /*2c90*/  FMUL.FTZ R23, R23, -1.4426950216293334961 ;  /* 0xbfb8aa3b17177820 */ /* 0x000fe20000410000 */
[----:B-----5:R-:W-:-:S05]  /*2ca0*/  FADD.FTZ R26, RZ, R26 ;  /* 0x0000001aff1a7221 */ /* 0x020fca0000010000 */
[----:B------:R-:W1:Y:S01]  /*2cb0*/  MUFU.EX2 R23, R23 ;  /* 0x0000001700177308 */ /* 0x000e620000000800 */
[----:B------:R-:W-:Y:S01]  /*2cc0*/  FADD.FTZ R5, RZ, R6 ;  /* 0x00000006ff057221 */ /* 0x000fe20000010000 */
[----:B0-----:R-:W-:Y:S01]  /*2cd0*/  FADD.FTZ R2, R3, 1 ;  /* 0x3f80000003027421 */ /* 0x001fe20000010000 */
[----:B------:R-:W-:Y:S01]  /*2ce0*/  IMAD.IADD R3, R11, 0x1, R7 ;  /* 0x000000010b037824 */ /* 0x000fe200078e0207 */
[----:B------:R-:W-:-:S03]  /*2cf0*/  LEA R6, P1, R16, UR26, 0x2 ;  /* 0x0000001a10067c11 */ /* 0x000fc6000f8210ff */
[----:B------:R-:W-:Y:S01]  /*2d00*/  IMAD R7, R3, UR38, RZ ;  /* 0x0000002603077c24 */ /* 0x000fe2000f8e02ff */
[----:B------:R-:W0:Y:S01]  /*2d10*/  MUFU.RCP R2, R2 ;  /* 0x0000000200027308 */ /* 0x000e220000001000 */
[----:B------:R-:W-:Y:S01]  /*2d20*/  IMAD R3, R21, UR34, RZ ;  /* 0x0000002215037c24 */ /* 0x000fe2000f8e02ff */
[----:B------:R-:W-:Y:S01]  /*2d30*/  IADD3 R12, P2, R6, R8, RZ ;  /* 0x00000008060c7210 */ /* 0x000fe20007f5e0ff */
[----:B------:R-:W-:Y:S01]  /*2d40*/  IMAD R7, R10, UR39, R7 ;  /* 0x000000270a077c24 */ /* 0x000fe2000f8e0207 */
[----:B------:R-:W-:Y:S01]  /*2d50*/  LEA R10, P0, R14, UR36, 0x2 ;  /* 0x000000240e0a7c11 */ /* 0x000fe2000f8010ff */
[----:B------:R-:W-:-:S03]  /*2d60*/  IMAD R11, R20, UR35, R3 ;  /* 0x00000023140b7c24 */ /* 0x000fc6000f8e0203 */
[----:B------:R-:W-:Y:S01]  /*2d70*/  IADD3 R3, R17, R7, RZ ;  /* 0x0000000711037210 */ /* 0x000fe20007ffe0ff */
[----:B-1----:R-:W-:Y:S01]  /*2d80*/  FADD.FTZ R4, R23, 1 ;  /* 0x3f80000017047421 */ /* 0x002fe20000010000 */
[----:B------:R-:W-:Y:S02]  /*2d90*/  IADD3 R11, R15, R11, RZ ;  /* 0x0000000b0f0b7210 */ /* 0x000fe40007ffe0ff */
[----:B------:R-:W-:Y:S02]  /*2da0*/  LEA.HI.X R7, R16, UR27, R3, 0x2, P1 ;  /* 0x0000001b10077c11 */ /* 0x000fe400088f1403 */
[----:B------:R-:W-:Y:S01]  /*2db0*/  LEA.HI.X R11, R14, UR37, R11, 0x2, P0 ;  /* 0x000000250e0b7c11 */ /* 0x000fe200080f140b */
[----:B------:R-:W1:Y:S01]  /*2dc0*/  MUFU.RCP R4, R4 ;  /* 0x0000000400047308 */ /* 0x000e620000001000 */
[----:B------:R-:W-:Y:S01]  /*2dd0*/  IADD3 R16, P0, R12, R8, RZ ;  /* 0x000000080c107210 */ /* 0x000fe20007f1e0ff */
[----:B0-----:R-:W-:Y:S01]  /*2de0*/  FFMA.FTZ R19, R5, R2, R26 ;  /* 0x0000000205137223 */ /* 0x001fe2000001001a */
[----:B------:R-:W-:-:S02]  /*2df0*/  IMAD.X R13, R7, 0x1, R9, P2 ;  /* 0x00000001070d7824 */ /* 0x000fc400010e0609 */
[----:B------:R-:W-:Y:S01]  /*2e00*/  FADD.FTZ R23, R2, -RZ ;  /* 0x800000ff02177221 */ /* 0x000fe20000010000 */
[-C--:B------:R-:W-:Y:S02]  /*2e10*/  IADD3 R14, P1, R16, R8.reuse, RZ ;  /* 0x00000008100e7210 */ /* 0x080fe40007f3e0ff */
[----:B------:R-:W3:Y:S01]  /*2e20*/  MUFU.TANH R19, R19 ;  /* 0x0000001300137308 */ /* 0x000ee20000002400 */
[-C--:B------:R-:W-:Y:S02]  /*2e30*/  IADD3.X R17, R13, R9.reuse, RZ, P0, !PT ;  /* 0x000000090d117210 */ /* 0x080fe400007fe4ff */
[----:B------:R-:W-:Y:S02]  /*2e40*/  IADD3 R8, P0, R14, R8, RZ ;  /* 0x000000080e087210 */ /* 0x000fe40007f1e0ff */
[----:B------:R-:W-:Y:S01]  /*2e50*/  IADD3.X R15, R17, R9, RZ, P1, !PT ;  /* 0x00000009110f7210 */ /* 0x000fe20000ffe4ff */
[----:B-1----:R-:W-:-:S04]  /*2e60*/  FADD.FTZ R25, R4, -RZ ;  /* 0x800000ff04197221 */ /* 0x002fc80000010000 */
[----:B------:R-:W-:Y:S02]  /*2e70*/  IMAD.X R9, R15, 0x1, R9, P0 ;  /* 0x000000010f097824 */ /* 0x000fe400000e0609 */
[----:B---3--:R-:W-:-:S04]  /*2e80*/  FADD.FTZ R18, -R19, R0 ;  /* 0x0000000013127221 */ /* 0x008fc80000010100 */
[----:B------:R-:W-:Y:S01]  /*2e90*/  FFMA.FTZ R27, R18, R4, R19 ;  /* 0x00000004121b7223 */ /* 0x000fe20000010013 */
[----:B------:R-:W-:-:S04]  /*2ea0*/  IADD3 R4, P0, R20, UR4, RZ ;  /* 0x0000000414047c10 */ /* 0x000fc8000ff1e0ff */
[----:B------:R1:W-:Y:S01]  /*2eb0*/  STG.E desc[UR20][R10.64], R27 ;  /* 0x0000001b0a007986 */ /* 0x0003e2000c101914 */
[----:B------:R-:W-:Y:S02]  /*2ec0*/  IADD3.X R3, RZ, R21, RZ, P0, !PT ;  /* 0x00000015ff037210 */ /* 0x000fe400007fe4ff */
[----:B------:R-:W-:Y:S01]  /*2ed0*/  ISETP.GE.U32.AND P0, PT, R4, UR40, PT ;  /* 0x0000002804007c0c */ /* 0x000fe2000bf06070 */
[----:B------:R1:W-:Y:S03]  /*2ee0*/  STG.E desc[UR20][R6.64], R23 ;  /* 0x0000001706007986 */ /* 0x0003e6000c101914 */
[----:B------:R-:W-:Y:S01]  /*2ef0*/  ISETP.GE.AND.EX P0, PT, R3, UR41, PT, P0 ;  /* 0x0000002903007c0c */ /* 0x000fe2000bf06300 */
[----:B------:R1:W-:Y:S04]  /*2f00*/  STG.E desc[UR20][R12.64], R25 ;  /* 0x000000190c007986 */ /* 0x0003e8000c101914 */
[----:B------:R1:W-:Y:S04]  /*2f10*/  STG.E desc[UR20][R16.64], R19 ;  /* 0x0000001310007986 */ /* 0x0003e8000c101914 */
[----:B------:R1:W-:Y:S04]  /*2f20*/  STG.E desc[UR20][R14.64], R0 ;  /* 0x000000000e007986 */ /* 0x0003e8000c101914 */
[----:B------:R1:W-:Y:S01]  /*2f30*/  STG.E desc[UR20][R8.64], R5 ;  /* 0x0000000508007986 */ /* 0x0003e2000c101914 */
[----:B------:R-:W-:Y:S05]  /*2f40*/  @!P0 BRA `(.L_x_440) ;  /* 0xffffffec00948947 */ /* 0x000fea000383ffff */
[----:B------:R-:W-:Y:S05]  /*2f50*/  BSYNC B0 ;  /* 0x0000000000007941 */ /* 0x000fea0003800000 */
.L_x_433:
[----:B------:R-:W-:Y:S05]  /*2f60*/  EXIT ;  /* 0x000000000000794d */ /* 0x000fea0003800000 */
        .weak           $__internal_15_$__cuda_sm20_div_s64
        .type           $__internal_15_$__cuda_sm20_div_s64,@function
        .size           $__internal_15_$__cuda_sm20_div_s64,($__internal_16_$__cuda_sm20_div_u64 - $__internal_15_$__cuda_sm20_div_s64)
$__internal_15_$__cuda_sm20_div_s64:
        /* <DEDUP_REMOVED lines=21> */
[----:B------:R-:W-:-:S04]  /*30c0*/  IADD3 R11, P2, R19, R10, RZ ;  /* 0x0000000a130b7210 */ /* 0x000fc80007f5e0ff */
[----:B------:R-:W-:Y:S01]  /*30d0*/  IADD3.X R15, R15, R13, RZ, P0, !PT ;  /* 0x0000000d0f0f7210 */ /* 0x000fe200007fe4ff */
[----:B------:R-:W-:-:S03]  /*30e0*/  IMAD.WIDE.U32 R12, R11, UR6, RZ ;  /* 0x000000060b0c7c25 */ /* 0x000fc6000f8e00ff */
[----:B------:R-:W-:Y:S01]  /*30f0*/  IADD3.X R15, RZ, RZ, R15, P2, P1 ;  /* 0x000000ffff0f7210 */ /* 0x000fe200017e240f */
[----:B------:R-:W-:Y:S01]  /*3100*/  IMAD R10, R11, UR7, R13 ;  /* 0x000000070b0a7c24 */ /* 0x000fe2000f8e020d */
[----:B------:R-:W-:Y:S02]  /*3110*/  IADD3 R17, P0, RZ, -R12, RZ ;  /* 0x8000000cff117210 */ /* 0x000fe40007f1e0ff */
[-C--:B------:R-:W-:Y:S01]  /*3120*/  IADD3 R13, P4, RZ, -R4.reuse, RZ ;  /* 0x80000004ff0d7210 */ /* 0x080fe20007f9e0ff */
[----:B------:R-:W-:Y:S02]  /*3130*/  IMAD R12, R15, UR6, R10 ;  /* 0x000000060f0c7c24 */ /* 0x000fe4000f8e020a */
[----:B------:R-:W-:Y:S01]  /*3140*/  IMAD.HI.U32 R10, R11, R17, RZ ;  /* 0x000000110b0a7227 */ /* 0x000fe200078e00ff */
[----:B------:R-:W-:Y:S02]  /*3150*/  SEL R13, R13, R4, !P3 ;  /* 0x000000040d0d7207 */ /* 0x000fe40005800000 */
[----:B------:R-:W-:Y:S01]  /*3160*/  IADD3.X R16, RZ, ~R3, RZ, P4, !PT ;  /* 0x80000003ff107210 */ /* 0x000fe200027fe4ff */
[----:B------:R-:W-:-:S04]  /*3170*/  IMAD.X R12, RZ, RZ, ~R12, P0 ;  /* 0x000000ffff0c7224 */ /* 0x000fc800000e0e0c */
[----:B------:R-:W-:-:S04]  /*3180*/  IMAD.WIDE.U32 R10, P0, R11, R12, R10 ;  /* 0x0000000c0b0a7225 */ /* 0x000fc8000780000a */
[----:B------:R-:W-:-:S04]  /*3190*/  IMAD.HI.U32 R18, R15, R12, RZ ;  /* 0x0000000c0f127227 */ /* 0x000fc800078e00ff */
[----:B------:R-:W-:-:S04]  /*31a0*/  IMAD.HI.U32 R10, P1, R15, R17, R10 ;  /* 0x000000110f0a7227 */ /* 0x000fc8000782000a */
[----:B------:R-:W-:-:S05]  /*31b0*/  IMAD R11, R15, R12, RZ ;  /* 0x0000000c0f0b7224 */ /* 0x000fca00078e02ff */
[----:B------:R-:W-:Y:S02]  /*31c0*/  IADD3 R12, P2, R11, R10, RZ ;  /* 0x0000000a0b0c7210 */ /* 0x000fe40007f5e0ff */
[----:B------:R-:W-:Y:S02]  /*31d0*/  IADD3.X R11, R18, R15, RZ, P0, !PT ;  /* 0x0000000f120b7210 */ /* 0x000fe400007fe4ff */
[----:B------:R-:W-:Y:S01]  /*31e0*/  SEL R15, R16, R3, !P3 ;  /* 0x00000003100f7207 */ /* 0x000fe20005800000 */
[----:B------:R-:W-:Y:S01]  /*31f0*/  IMAD.HI.U32 R10, R12, R13, RZ ;  /* 0x0000000d0c0a7227 */ /* 0x000fe200078e00ff */
[----:B------:R-:W-:-:S03]  /*3200*/  IADD3.X R16, RZ, RZ, R11, P2, P1 ;  /* 0x000000ffff107210 */ /* 0x000fc600017e240b */
[----:B------:R-:W-:Y:S02]  /*3210*/  IMAD.MOV.U32 R11, RZ, RZ, RZ ;  /* 0x000000ffff0b7224 */ /* 0x000fe400078e00ff */
[-C--:B------:R-:W-:Y:S02]  /*3220*/  IMAD R17, R16, R15.reuse, RZ ;  /* 0x0000000f10117224 */ /* 0x080fe400078e02ff */
[----:B------:R-:W-:-:S04]  /*3230*/  IMAD.WIDE.U32 R10, R12, R15, R10 ;  /* 0x0000000f0c0a7225 */ /* 0x000fc800078e000a */
[----:B------:R-:W-:-:S04]  /*3240*/  IMAD.HI.U32 R12, R16, R15, RZ ;  /* 0x0000000f100c7227 */ /* 0x000fc800078e00ff */
[----:B------:R-:W-:-:S05]  /*3250*/  IMAD.HI.U32 R10, P0, R16, R13, R10 ;  /* 0x0000000d100a7227 */ /* 0x000fca000780000a */
[----:B------:R-:W-:Y:S02]  /*3260*/  IADD3 R17, P1, R17, R10, RZ ;  /* 0x0000000a11117210 */ /* 0x000fe40007f3e0ff */
[----:B------:R-:W-:-:S03]  /*3270*/  IADD3.X R12, R12, RZ, RZ, P0, !PT ;  /* 0x000000ff0c0c7210 */ /* 0x000fc600007fe4ff */
[----:B------:R-:W-:Y:S01]  /*3280*/  IMAD.WIDE.U32 R10, R17, UR6, RZ ;  /* 0x00000006110a7c25 */ /* 0x000fe2000f8e00ff */
[----:B------:R-:W-:-:S03]  /*3290*/  IADD3.X R12, RZ, R12, RZ, P1, !PT ;  /* 0x0000000cff0c7210 */ /* 0x000fc60000ffe4ff */
[----:B------:R-:W-:Y:S01]  /*32a0*/  IMAD R11, R17, UR7, R11 ;  /* 0x00000007110b7c24 */ /* 0x000fe2000f8e020b */
[----:B------:R-:W-:-:S03]  /*32b0*/  IADD3 R16, P1, -R10, R13, RZ ;  /* 0x0000000d0a107210 */ /* 0x000fc60007f3e1ff */
[----:B------:R-:W-:Y:S01]  /*32c0*/  IMAD R10, R12, UR6, R11 ;  /* 0x000000060c0a7c24 */ /* 0x000fe2000f8e020b */
[----:B------:R-:W-:-:S03]  /*32d0*/  ISETP.GE.U32.AND P0, PT, R16, UR6, PT ;  /* 0x0000000610007c0c */ /* 0x000fc6000bf06070 */
[----:B------:R-:W-:Y:S01]  /*32e0*/  IMAD.X R18, R15, 0x1, ~R10, P1 ;  /* 0x000000010f127824 */ /* 0x000fe200008e0e0a */
[----:B------:R-:W-:Y:S02]  /*32f0*/  IADD3 R13, P1, R16, -UR6, RZ ;  /* 0x80000006100d7c10 */ /* 0x000fe4000ff3e0ff */
[----:B------:R-:W-:Y:S02]  /*3300*/  IADD3 R10, P2, R17, 0x1, RZ ;  /* 0x00000001110a7810 */ /* 0x000fe40007f5e0ff */
[C---:B------:R-:W-:Y:S02]  /*3310*/  ISETP.GE.U32.AND.EX P0, PT, R18.reuse, UR7, PT, P0 ;  /* 0x0000000712007c0c */ /* 0x040fe4000bf06100 */
[----:B------:R-:W-:Y:S02]  /*3320*/  IADD3.X R15, R18, ~UR7, RZ, P1, !PT ;  /* 0x80000007120f7c10 */ /* 0x000fe40008ffe4ff */
[----:B------:R-:W-:Y:S02]  /*3330*/  SEL R13, R13, R16, P0 ;  /* 0x000000100d0d7207 */ /* 0x000fe40000000000 */
[----:B------:R-:W-:-:S02]  /*3340*/  IADD3.X R11, RZ, R12, RZ, P2, !PT ;  /* 0x0000000cff0b7210 */ /* 0x000fc400017fe4ff */
[----:B------:R-:W-:Y:S02]  /*3350*/  SEL R15, R15, R18, P0 ;  /* 0x000000120f0f7207 */ /* 0x000fe40000000000 */
[----:B------:R-:W-:Y:S02]  /*3360*/  SEL R17, R10, R17, P0 ;  /* 0x000000110a117207 */ /* 0x000fe40000000000 */
[----:B------:R-:W-:Y:S02]  /*3370*/  ISETP.GE.U32.AND P1, PT, R13, UR6, PT ;  /* 0x000000060d007c0c */ /* 0x000fe4000bf26070 */
[----:B------:R-:W-:Y:S02]  /*3380*/  SEL R10, R11, R12, P0 ;  /* 0x0000000c0b0a7207 */ /* 0x000fe40000000000 */
[----:B------:R-:W-:Y:S02]  /*3390*/  IADD3 R12, P2, R17, 0x1, RZ ;  /* 0x00000001110c7810 */ /* 0x000fe40007f5e0ff */
[----:B------:R-:W-:-:S02]  /*33a0*/  ISETP.GE.U32.AND.EX P0, PT, R15, UR7, PT, P1 ;  /* 0x000000070f007c0c */ /* 0x000fc4000bf06110 */
[-C--:B------:R-:W-:Y:S02]  /*33b0*/  IADD3.X R13, RZ, R10.reuse, RZ, P2, !PT ;  /* 0x0000000aff0d7210 */ /* 0x080fe400017fe4ff */
[----:B------:R-:W-:Y:S02]  /*33c0*/  SEL R12, R12, R17, P0 ;  /* 0x000000110c0c7207 */ /* 0x000fe40000000000 */
[----:B------:R-:W-:Y:S02]  /*33d0*/  SEL R13, R13, R10, P0 ;  /* 0x0000000a0d0d7207 */ /* 0x000fe40000000000 */
[----:B------:R-:W-:Y:S02]  /*33e0*/  IADD3 R11, P2, RZ, -R12, RZ ;  /* 0x8000000cff0b7210 */ /* 0x000fe40007f5e0ff */
[----:B------:R-:W-:Y:S02]  /*33f0*/  LOP3.LUT R15, R3, UR23, RZ, 0x3c, !PT ;  /* 0x00000017030f7c12 */ /* 0x000fe4000f8e3cff */
[----:B------:R-:W-:Y:S01]  /*3400*/  ISETP.NE.U32.AND P0, PT, RZ, UR22, PT ;  /* 0x00000016ff007c0c */ /* 0x000fe2000bf05070 */
[----:B------:R-:W-:Y:S01]  /*3410*/  IMAD.X R10, RZ, RZ, ~R13, P2 ;  /* 0x000000ffff0a7224 */ /* 0x000fe200010e0e0d */
[----:B------:R-:W-:Y:S01]  /*3420*/  ISETP.GE.AND P1, PT, R15, RZ, PT ;  /* 0x000000ff0f00720c */ /* 0x000fe20003f26270 */
[----:B------:R-:W-:Y:S01]  /*3430*/  HFMA2.MMA R15, -RZ, RZ, 0, 0 ;  /* 0x00000000ff0f7435 */ /* 0x000fe200000001ff */
[----:B------:R-:W-:-:S02]  /*3440*/  ISETP.NE.AND.EX P0, PT, RZ, UR23, PT, P0 ;  /* 0x00000017ff007c0c */ /* 0x000fc4000bf05300 */
[----:B------:R-:W-:Y:S02]  /*3450*/  SEL R12, R11, R12, !P1 ;  /* 0x0000000c0b0c7207 */ /* 0x000fe40004800000 */
[----:B------:R-:W-:Y:S02]  /*3460*/  SEL R13, R10, R13, !P1 ;  /* 0x0000000d0a0d7207 */ /* 0x000fe40004800000 */
[----:B------:R-:W-:Y:S02]  /*3470*/  SEL R12, R12, 0xffffffff, P0 ;  /* 0xffffffff0c0c7807 */ /* 0x000fe40000000000 */
[----:B------:R-:W-:Y:S01]  /*3480*/  SEL R13, R13, 0xffffffff, P0 ;  /* 0xffffffff0d0d7807 */ /* 0x000fe20000000000 */
[----:B------:R-:W-:Y:S06]  /*3490*/  RET.REL.NODEC R14 `(_ZN2at6native38_GLOBAL__N__9a469cfd_6_RNN_cu_eca79a6d6kernel16gru_cell_forwardIfflLi1EEEvNS_4cuda6detail10TensorInfoIT_T1_EES9_S9_S9_S9_S9_S9_S8_S8_) ;  /* 0xffffffc80ed87950 */ /* 0x000fec0003c3ffff */
        .weak           $__internal_16_$__cuda_sm20_div_u64
        .type           $__internal_16_$__cuda_sm20_div_u64,@function
        .size           $__internal_16_$__cuda_sm20_div_u64,(.L_x_1284 - $__internal_16_$__cuda_sm20_div_u64)
$__internal_16_$__cuda_sm20_div_u64:
        /* <DEDUP_REMOVED lines=14> */
[----:B------:R-:W-:Y:S01]  /*3580*/  IMAD.HI.U32 R10, P1, R9, R7, R10 ;  /* 0x00000007090a7227 */ /* 0x000fe2000782000a */
[----:B------:R-:W-:-:S04]  /*3590*/  IADD3.X R5, R5, R9, RZ, P0, !PT ;  /* 0x0000000905057210 */ /* 0x000fc800007fe4ff */
[----:B------:R-:W-:-:S04]  /*35a0*/  IADD3 R11, P2, R15, R10, RZ ;  /* 0x0000000a0f0b7210 */ /* 0x000fc80007f5e0ff */
[----:B------:R-:W-:Y:S01]  /*35b0*/  IADD3.X R5, RZ, RZ, R5, P2, P1 ;  /* 0x000000ffff057210 */ /* 0x000fe200017e2405 */
[----:B------:R-:W-:-:S03]  /*35c0*/  IMAD.WIDE.U32 R8, R11, UR4, RZ ;  /* 0x000000040b087c25 */ /* 0x000fc6000f8e00ff */
[----:B------:R-:W-:Y:S01]  /*35d0*/  IADD3 R7, P0, RZ, -R8, RZ ;  /* 0x80000008ff077210 */ /* 0x000fe20007f1e0ff */
[----:B------:R-:W-:Y:S01]  /*35e0*/  IMAD R8, R5, UR4, R9 ;  /* 0x0000000405087c24 */ /* 0x000fe2000f8e0209 */
[----:B------:R-:W-:-:S03]  /*35f0*/  HFMA2.MMA R9, -RZ, RZ, 0, 0 ;  /* 0x00000000ff097435 */ /* 0x000fc600000001ff */
[----:B------:R-:W-:-:S04]  /*3600*/  IMAD.HI.U32 R10, R11, R7, RZ ;  /* 0x000000070b0a7227 */ /* 0x000fc800078e00ff */
[----:B------:R-:W-:-:S04]  /*3610*/  IMAD.X R8, RZ, RZ, ~R8, P0 ;  /* 0x000000ffff087224 */ /* 0x000fc800000e0e08 */
[----:B------:R-:W-:-:S04]  /*3620*/  IMAD.WIDE.U32 R10, P0, R11, R8, R10 ;  /* 0x000000080b0a7225 */ /* 0x000fc8000780000a */
[C---:B------:R-:W-:Y:S02]  /*3630*/  IMAD R12, R5.reuse, R8, RZ ;  /* 0x00000008050c7224 */ /* 0x040fe400078e02ff */
[----:B------:R-:W-:-:S04]  /*3640*/  IMAD.HI.U32 R7, P1, R5, R7, R10 ;  /* 0x0000000705077227 */ /* 0x000fc8000782000a */
[----:B------:R-:W-:Y:S01]  /*3650*/  IMAD.HI.U32 R8, R5, R8, RZ ;  /* 0x0000000805087227 */ /* 0x000fe200078e00ff */
[----:B------:R-:W-:-:S04]  /*3660*/  IADD3 R7, P2, R12, R7, RZ ;  /* 0x000000070c077210 */ /* 0x000fc80007f5e0ff */
[----:B------:R-:W-:Y:S01]  /*3670*/  IADD3.X R5, R8, R5, RZ, P0, !PT ;  /* 0x0000000508057210 */ /* 0x000fe200007fe4ff */
[----:B------:R-:W-:-:S03]  /*3680*/  IMAD.HI.U32 R8, R7, R0, RZ ;  /* 0x0000000007087227 */ /* 0x000fc600078e00ff */
[----:B------:R-:W-:Y:S01]  /*3690*/  IADD3.X R5, RZ, RZ, R5, P2, P1 ;  /* 0x000000ffff057210 */ /* 0x000fe200017e2405 */
[----:B------:R-:W-:-:S04]  /*36a0*/  IMAD.WIDE.U32 R8, R7, R2, R8 ;  /* 0x0000000207087225 */ /* 0x000fc800078e0008 */
[C---:B------:R-:W-:Y:S02]  /*36b0*/  IMAD R10, R5.reuse, R2, RZ ;  /* 0x00000002050a7224 */ /* 0x040fe400078e02ff */
[----:B------:R-:W-:-:S04]  /*36c0*/  IMAD.HI.U32 R7, P0, R5, R0, R8 ;  /* 0x0000000005077227 */ /* 0x000fc80007800008 */
[----:B------:R-:W-:Y:S01]  /*36d0*/  IMAD.HI.U32 R5, R5, R2, RZ ;  /* 0x0000000205057227 */ /* 0x000fe200078e00ff */
[----:B------:R-:W-:-:S03]  /*36e0*/  IADD3 R7, P1, R10, R7, RZ ;  /* 0x000000070a077210 */ /* 0x000fc60007f3e0ff */
[----:B------:R-:W-:Y:S02]  /*36f0*/  IMAD.X R5, RZ, RZ, R5, P0 ;  /* 0x000000ffff057224 */ /* 0x000fe400000e0605 */
[----:B------:R-:W-:-:S03]  /*3700*/  IMAD.WIDE.U32 R8, R7, UR4, RZ ;  /* 0x0000000407087c25 */ /* 0x000fc6000f8e00ff */
[----:B------:R-:W-:Y:S02]  /*3710*/  IADD3.X R5, RZ, R5, RZ, P1, !PT ;  /* 0x00000005ff057210 */ /* 0x000fe40000ffe4ff */
[----:B------:R-:W-:Y:S01]  /*3720*/  IADD3 R10, P0, -R8, R0, RZ ;  /* 0x00000000080a7210 */ /* 0x000fe20007f1e1ff */
[----:B------:R-:W-:Y:S02]  /*3730*/  VIADD R8, R7, 0x1 ;  /* 0x0000000107087836 */ /* 0x000fe40000000000 */
[----:B------:R-:W-:-:S05]  /*3740*/  IMAD R5, R5, UR4, R9 ;  /* 0x0000000405057c24 */ /* 0x000fca000f8e0209 */
[----:B------:R-:W-:Y:S02]  /*3750*/  IADD3.X R12, ~R5, R2, RZ, P0, !PT ;  /* 0x00000002050c7210 */ /* 0x000fe400007fe5ff */
[C---:B------:R-:W-:Y:S02]  /*3760*/  ISETP.GE.U32.AND P0, PT, R10.reuse, UR4, PT ;  /* 0x000000040a007c0c */ /* 0x040fe4000bf06070 */
[----:B------:R-:W-:Y:S02]  /*3770*/  IADD3 R5, P1, R10, -UR4, RZ ;  /* 0x800000040a057c10 */ /* 0x000fe4000ff3e0ff */
[C---:B------:R-:W-:Y:S02]  /*3780*/  ISETP.GE.U32.AND.EX P0, PT, R12.reuse, RZ, PT, P0 ;  /* 0x000000ff0c00720c */ /* 0x040fe40003f06100 */
[----:B------:R-:W-:Y:S02]  /*3790*/  IADD3.X R9, R12, -0x1, RZ, P1, !PT ;  /* 0xffffffff0c097810 */ /* 0x000fe40000ffe4ff */
[----:B------:R-:W-:-:S02]  /*37a0*/  SEL R5, R5, R10, P0 ;  /* 0x0000000a05057207 */ /* 0x000fc40000000000 */
[----:B------:R-:W-:Y:S02]  /*37b0*/  SEL R9, R9, R12, P0 ;  /* 0x0000000c09097207 */ /* 0x000fe40000000000 */
[----:B------:R-:W-:Y:S02]  /*37c0*/  SEL R8, R8, R7, P0 ;  /* 0x0000000708087207 */ /* 0x000fe40000000000 */
[----:B------:R-:W-:Y:S02]  /*37d0*/  ISETP.GE.U32.AND P0, PT, R5, UR4, PT ;  /* 0x0000000405007c0c */ /* 0x000fe4000bf06070 */
[----:B------:R-:W-:Y:S02]  /*37e0*/  ISETP.NE.U32.AND P1, PT, RZ, UR4, PT ;  /* 0x00000004ff007c0c */ /* 0x000fe4000bf25070 */
[----:B------:R-:W-:Y:S02]  /*37f0*/  IADD3 R5, R8, 0x1, RZ ;  /* 0x0000000108057810 */ /* 0x000fe40007ffe0ff */
[----:B------:R-:W-:-:S02]  /*3800*/  ISETP.GE.U32.AND.EX P0, PT, R9, RZ, PT, P0 ;  /* 0x000000ff0900720c */ /* 0x000fc40003f06100 */
[----:B------:R-:W-:Y:S02]  /*3810*/  MOV R7, 0x0 ;  /* 0x0000000000077802 */ /* 0x000fe40000000f00 */
[----:B------:R-:W-:Y:S02]  /*3820*/  ISETP.NE.AND.EX P1, PT, RZ, RZ, PT, P1 ;  /* 0x000000ffff00720c */ /* 0x000fe40003f25310 */
[----:B------:R-:W-:-:S04]  /*3830*/  SEL R5, R5, R8, P0 ;  /* 0x0000000805057207 */ /* 0x000fc80000000000 */
[----:B------:R-:W-:Y:S01]  /*3840*/  SEL R5, R5, 0xffffffff, P1 ;  /* 0xffffffff05057807 */ /* 0x000fe20000800000 */
[----:B------:R-:W-:Y:S06]  /*3850*/  RET.REL.NODEC R6 `(_ZN2at6native38_GLOBAL__N__9a469cfd_6_RNN_cu_eca79a6d6kernel16gru_cell_forwardIfflLi1EEEvNS_4cuda6detail10TensorInfoIT_T1_EES9_S9_S9_S9_S9_S9_S8_S8_) ;  /* 0xffffffc406e87950 */ /* 0x000fec0003c3ffff */
.L_x_441:
        /* <DEDUP_REMOVED lines=10> */
.L_x_1284:


//--------------------- .text._ZN2at6native38_GLOBAL__N__9a469cfd_6_RNN_cu_eca79a6d6kernel16gru_cell_forwardIffiLi2EEEvNS_4cuda6detail10TensorInfoIT_T1_EES9_S9_S9_S9_S9_S9_S8_S8_ --------------------------
	.section	.text._ZN2at6native38_GLOBAL__N__9a469cfd_6_RNN_cu_eca79a6d6kernel16gru_cell_forwardIffiLi2EEEvNS_4cuda6detail10TensorInfoIT_T1_EES9_S9_S9_S9_S9_S9_S8_S8_,"ax",@progbits
	.align	128
.text._ZN2at6native38_GLOBAL__N__9a469cfd_6_RNN_cu_eca79a6d6kernel16gru_cell_forwardIffiLi2EEEvNS_4cuda6detail10TensorInfoIT_T1_EES9_S9_S9_S9_S9_S9_S8_S8_:
        .type           _ZN2at6native38_GLOBAL__N__9a469cfd_6_RNN_cu_eca79a6d6kernel16gru_cell_forwardIffiLi2EEEvNS_4cuda6detail10TensorInfoIT_T1_EES9_S9_S9_S9_S9_S9_S8_S8_,@function
        .size           _ZN2at6native38_GLOBAL__N__9a469cfd_6_RNN_cu_eca79a6d6kernel16gru_cell_forwardIffiLi2EEEvNS_4cuda6detail10TensorInfoIT_T1_EES9_S9_S9_S9_S9_S9_S8_S8_,(.L_x_1287 - _ZN2at6native38_GLOBAL__N__9a469cfd_6_RNN_cu_eca79a6d6kernel16gru_cell_forwardIffiLi2EEEvNS_4cuda6detail10TensorInfoIT_T1_EES9_S9_S9_S9_S9_S9_S8_S8_)
        .other          _ZN2at6native38_GLOBAL__N__9a469cfd_6_RNN_cu_eca79a6d6kernel16gru_cell_forwardIffiLi2EEEvNS_4cuda6detail10TensorInfoIT_T1_EES9_S9_S9_S9_S9_S9_S8_S8_,@"STO_CUDA_ENTRY STV_DEFAULT"
_ZN2at6native38_GLOBAL__N__9a469cfd_6_RNN_cu_eca79a6d6kernel16gru_cell_forwardIffiLi2EEEvNS_4cuda6detail10TensorInfoIT_T1_EES9_S9_S9_S9_S9_S9_S8_S8_:
        /* <DEDUP_REMOVED lines=33> */
.L_x_443:
[----:B------:R-:W0:Y:S01]  /*0210*/  LDC R6, c[0x0][0x7f8] ;  /* 0x0001fe00ff067b82 */ /* 0x000e220000000800 */
[----:B------:R-:W-:-:S05]  /*0220*/  IABS R11, R5 ;  /* 0x00000005000b7213 */ /* 0x000fca0000000000 */
[----:B------:R-:W-:Y:S02]  /*0230*/  IMAD.HI.U32 R10, R3, R11, RZ ;  /* 0x0000000b030a7227 */ /* 0x000fe400078e00ff */
[----:B------:R-:W1:Y:S02]  /*0240*/  LDC R14, c[0x0][0x21c] ;  /* 0x00008700ff0e7b82 */ /* 0x000e640000000800 */
[----:B------:R-:W-:Y:S01]  /*0250*/  IMAD.MOV R4, RZ, RZ, -R10 ;  /* 0x000000ffff047224 */ /* 0x000fe200078e0a0a */
[----:B0-----:R-:W-:-:S05]  /*0260*/  IABS R12, R6 ;  /* 0x00000006000c7213 */ /* 0x001fca0000000000 */
[----:B------:R-:W-:Y:S01]  /*0270*/  IMAD R9, R12, R4, R11 ;  /* 0x000000040c097224 */ /* 0x000fe200078e020b */
[----:B------:R-:W-:Y:S02]  /*0280*/  LOP3.LUT R4, R5, R6, RZ, 0x3c, !PT ;  /* 0x0000000605047212 */ /* 0x000fe400078e3cff */
[-C--:B-1----:R-:W-:Y:S02]  /*0290*/  IABS R7, R14.reuse ;  /* 0x0000000e00077213 */ /* 0x082fe40000000000 */
[----:B------:R-:W-:Y:S02]  /*02a0*/  ISETP.GT.U32.AND P1, PT, R0, R9, PT ;  /* 0x000000090000720c */ /* 0x000fe40003f24070 */
[----:B------:R-:W0:Y:S01]  /*02b0*/  I2F.RP R8, R7 ;  /* 0x0000000700087306 */ /* 0x000e220000209400 */
[----:B------:R-:W-:Y:S02]  /*02c0*/  ISETP.GE.AND P2, PT, R4, RZ, PT ;  /* 0x000000ff0400720c */ /* 0x000fe40003f46270 */
[----:B------:R-:W1:Y:S01]  /*02d0*/  LDC R4, c[0x0][0x2f4] ;  /* 0x0000bd00ff047b82 */ /* 0x000e620000000800 */
[----:B------:R-:W-:-:S07]  /*02e0*/  LOP3.LUT R27, RZ, R14, RZ, 0x33, !PT ;  /* 0x0000000eff1b7212 */ /* 0x000fce00078e33ff */
[----:B------:R-:W-:Y:S01]  /*02f0*/  @!P1 IADD3 R9, R9, -R12, RZ ;  /* 0x8000000c09099210 */ /* 0x000fe20007ffe0ff */
[----:B------:R-:W-:Y:S01]  /*0300*/  @!P1 VIADD R10, R10, 0x1 ;  /* 0x000000010a0a9836 */ /* 0x000fe20000000000 */
[----:B------:R-:W-:Y:S01]  /*0310*/  ISETP.NE.AND P1, PT, R6, RZ, PT ;  /* 0x000000ff0600720c */ /* 0x000fe20003f25270 */
[----:B0-----:R-:W0:Y:S01]  /*0320*/  MUFU.RCP R8, R8 ;  /* 0x0000000800087308 */ /* 0x001e220000001000 */
[----:B------:R-:W-:Y:S02]  /*0330*/  ISETP.GE.U32.AND P0, PT, R9, R0, PT ;  /* 0x000000000900720c */ /* 0x000fe40003f06070 */
[----:B-1----:R-:W-:-:S11]  /*0340*/  IABS R23, R4 ;  /* 0x0000000400177213 */ /* 0x002fd60000000000 */
[----:B------:R-:W-:Y:S01]  /*0350*/  @P0 IADD3 R10, R10, 0x1, RZ ;  /* 0x000000010a0a0810 */ /* 0x000fe20007ffe0ff */
[----:B------:R-:W1:Y:S01]  /*0360*/  I2F.RP R21, R23 ;  /* 0x0000001700157306 */ /* 0x000e620000209400 */
[----:B0-----:R-:W-:Y:S02]  /*0370*/  VIADD R12, R8, 0xffffffe ;  /* 0x0ffffffe080c7836 */ /* 0x001fe40000000000 */
[----:B------:R-:W-:Y:S02]  /*0380*/  @!P2 IADD3 R10, -R10, RZ, RZ ;  /* 0x000000ff0a0aa210 */ /* 0x000fe40007ffe1ff */
[----:B------:R-:W-:-:S03]  /*0390*/  @!P1 LOP3.LUT R10, RZ, R6, RZ, 0x33, !PT ;  /* 0x00000006ff0a9212 */ /* 0x000fc600078e33ff */
[----:B------:R0:W2:Y:S02]  /*03a0*/  F2I.FTZ.U32.TRUNC.NTZ R13, R12 ;  /* 0x0000000c000d7305 */ /* 0x0000a4000021f000 */
[----:B------:R-:W-:-:S04]  /*03b0*/  IMAD.MOV R8, RZ, RZ, -R10 ;  /* 0x000000ffff087224 */ /* 0x000fc800078e0a0a */
[----:B------:R-:W-:Y:S02]  /*03c0*/  IMAD R8, R6, R8, R5 ;  /* 0x0000000806087224 */ /* 0x000fe400078e0205 */
[----:B-1----:R-:W1:Y:S02]  /*03d0*/  MUFU.RCP R21, R21 ;  /* 0x0000001500157308 */ /* 0x002e640000001000 */
[----:B------:R-:W-:Y:S01]  /*03e0*/  IMAD R15, R2, R10, R8 ;  /* 0x0000000a020f7224 */ /* 0x000fe200078e0208 */
[----:B0-----:R-:W-:-:S03]  /*03f0*/  MOV R12, RZ ;  /* 0x000000ff000c7202 */ /* 0x001fc60000000f00 */
[----:B------:R-:W-:Y:S01]  /*0400*/  IMAD.IADD R9, R15, 0x1, R6 ;  /* 0x000000010f097824 */ /* 0x000fe200078e0206 */
[----:B--2---:R-:W-:-:S03]  /*0410*/  IADD3 R16, RZ, -R13, RZ ;  /* 0x8000000dff107210 */ /* 0x004fc60007ffe0ff */
[----:B------:R-:W-:Y:S01]  /*0420*/  IMAD.IADD R25, R9, 0x1, R6 ;  /* 0x0000000109197824 */ /* 0x000fe200078e0206 */
[----:B------:R-:W-:Y:S01]  /*0430*/  IABS R18, R9 ;  /* 0x0000000900127213 */ /* 0x000fe20000000000 */
[----:B------:R-:W-:Y:S01]  /*0440*/  IMAD R17, R16, R7, RZ ;  /* 0x0000000710117224 */ /* 0x000fe200078e02ff */
[----:B------:R-:W-:Y:S02]  /*0450*/  IABS R16, R15 ;  /* 0x0000000f00107213 */ /* 0x000fe40000000000 */
[----:B------:R-:W-:Y:S01]  /*0460*/  IABS R19, R25 ;  /* 0x0000001900137213 */ /* 0x000fe20000000000 */
[----:B------:R-:W-:-:S06]  /*0470*/  IMAD.HI.U32 R13, R13, R17, R12 ;  /* 0x000000110d0d7227 */ /* 0x000fcc00078e000c */
[----:B------:R-:W-:-:S04]  /*0480*/  IMAD.HI.U32 R17, R13, R19, RZ ;  /* 0x000000130d117227 */ /* 0x000fc800078e00ff */
[----:B------:R-:W-:Y:S01]  /*0490*/  IMAD.HI.U32 R20, R13, R16, RZ ;  /* 0x000000100d147227 */ /* 0x000fe200078e00ff */
[----:B------:R-:W-:-:S03]  /*04a0*/  IADD3 R26, -R17, RZ, RZ ;  /* 0x000000ff111a7210 */ /* 0x000fc60007ffe1ff */
[----:B------:R-:W-:Y:S01]  /*04b0*/  IMAD.HI.U32 R12, R13, R18, RZ ;  /* 0x000000120d0c7227 */ /* 0x000fe200078e00ff */
[----:B------:R-:W-:Y:S02]  /*04c0*/  IADD3 R22, -R20, RZ, RZ ;  /* 0x000000ff14167210 */ /* 0x000fe40007ffe1ff */
[----:B------:R-:W-:Y:S01]  /*04d0*/  LOP3.LUT R13, R15, R14, RZ, 0x3c, !PT ;  /* 0x0000000e0f0d7212 */ /* 0x000fe200078e3cff */
[----:B------:R-:W-:Y:S02]  /*04e0*/  IMAD.MOV R24, RZ, RZ, -R12 ;  /* 0x000000ffff187224 */ /* 0x000fe400078e0a0c */
[----:B------:R-:W-:Y:S01]  /*04f0*/  IMAD R26, R7, R26, R19 ;  /* 0x0000001a071a7224 */ /* 0x000fe200078e0213 */
[----:B------:R-:W-:Y:S01]  /*0500*/  ISETP.GE.AND P2, PT, R13, RZ, PT ;  /* 0x000000ff0d00720c */ /* 0x000fe20003f46270 */
[----:B------:R-:W-:Y:S01]  /*0510*/  IMAD R22, R7, R22, R16 ;  /* 0x0000001607167224 */ /* 0x000fe200078e0210 */
[----:B-1----:R-:W-:Y:S01]  /*0520*/  IADD3 R13, R21, 0xffffffe, RZ ;  /* 0x0ffffffe150d7810 */ /* 0x002fe20007ffe0ff */
[C---:B------:R-:W-:Y:S01]  /*0530*/  IMAD R24, R7.reuse, R24, R18 ;  /* 0x0000001807187224 */ /* 0x040fe200078e0212 */
[----:B------:R-:W-:-:S02]  /*0540*/  ISETP.GT.U32.AND P0, PT, R7, R26, PT ;  /* 0x0000001a0700720c */ /* 0x000fc40003f04070 */
[C---:B------:R-:W-:Y:S02]  /*0550*/  ISETP.GT.U32.AND P5, PT, R7.reuse, R22, PT ;  /* 0x000000160700720c */ /* 0x040fe40003fa4070 */
[----:B------:R-:W-:Y:S01]  /*0560*/  ISETP.GT.U32.AND P6, PT, R7, R24, PT ;  /* 0x000000180700720c */ /* 0x000fe20003fc4070 */
[----:B------:R-:W0:Y:S01]  /*0570*/  F2I.FTZ.U32.TRUNC.NTZ R13, R13 ;  /* 0x0000000d000d7305 */ /* 0x000e22000021f000 */
[----:B------:R-:W-:-:S07]  /*0580*/  LOP3.LUT R21, R25, R14, RZ, 0x3c, !PT ;  /* 0x0000000e19157212 */ /* 0x000fce00078e3cff */
[--C-:B------:R-:W-:Y:S02]  /*0590*/  @!P0 IMAD.IADD R26, R26, 0x1, -R7.reuse ;  /* 0x000000011a1a8824 */ /* 0x100fe400078e0a07 */
[----:B------:R-:W-:Y:S02]  /*05a0*/  @!P5 IMAD.IADD R22, R22, 0x1, -R7 ;  /* 0x000000011616d824 */ /* 0x000fe400078e0a07 */
[-C--:B------:R-:W-:Y:S01]  /*05b0*/  @!P6 IADD3 R24, R24, -R7.reuse, RZ ;  /* 0x800000071818e210 */ /* 0x080fe20007ffe0ff */
[----:B------:R-:W-:Y:S01]  /*05c0*/  @!P5 VIADD R20, R20, 0x1 ;  /* 0x000000011414d836 */ /* 0x000fe20000000000 */
[-C--:B------:R-:W-:Y:S01]  /*05d0*/  ISETP.GE.U32.AND P4, PT, R26, R7.reuse, PT ;  /* 0x000000071a00720c */ /* 0x080fe20003f86070 */
[----:B------:R-:W-:Y:S01]  /*05e0*/  @!P0 VIADD R17, R17, 0x1 ;  /* 0x0000000111118836 */ /* 0x000fe20000000000 */
[-C--:B------:R-:W-:Y:S02]  /*05f0*/  ISETP.GE.U32.AND P1, PT, R22, R7.reuse, PT ;  /* 0x000000071600720c */ /* 0x080fe40003f26070 */
[----:B------:R-:W-:-:S02]  /*0600*/  ISETP.GE.U32.AND P3, PT, R24, R7, PT ;  /* 0x000000071800720c */ /* 0x000fc40003f66070 */
[----:B------:R-:W-:Y:S02]  /*0610*/  LOP3.LUT R7, R9, R14, RZ, 0x3c, !PT ;  /* 0x0000000e09077212 */ /* 0x000fe400078e3cff */
[----:B------:R-:W-:Y:S02]  /*0620*/  @!P6 IADD3 R12, R12, 0x1, RZ ;  /* 0x000000010c0ce810 */ /* 0x000fe40007ffe0ff */
[----:B------:R-:W-:Y:S01]  /*0630*/  ISETP.GE.AND P5, PT, R7, RZ, PT ;  /* 0x000000ff0700720c */ /* 0x000fe20003fa6270 */
[----:B0-----:R-:W-:Y:S01]  /*0640*/  IMAD.MOV R7, RZ, RZ, -R13 ;  /* 0x000000ffff077224 */ /* 0x001fe200078e0a0d */
[----:B------:R-:W-:Y:S02]  /*0650*/  ISETP.GE.AND P6, PT, R21, RZ, PT ;  /* 0x000000ff1500720c */ /* 0x000fe40003fc6270 */
[----:B------:R-:W-:Y:S02]  /*0660*/  @P4 IADD3 R17, R17, 0x1, RZ ;  /* 0x0000000111114810 */ /* 0x000fe40007ffe0ff */
[----:B------:R-:W-:Y:S01]  /*0670*/  @P1 IADD3 R20, R20, 0x1, RZ ;  /* 0x0000000114141810 */ /* 0x000fe20007ffe0ff */
[----:B------:R-:W-:Y:S01]  /*0680*/  @P3 VIADD R12, R12, 0x1 ;  /* 0x000000010c0c3836 */ /* 0x000fe20000000000 */
[----:B------:R-:W-:Y:S01]  /*0690*/  ISETP.NE.AND P0, PT, R14, RZ, PT ;  /* 0x000000ff0e00720c */ /* 0x000fe20003f05270 */
[----:B------:R-:W-:Y:S01]  /*06a0*/  IMAD.MOV.U32 R22, RZ, RZ, R17 ;  /* 0x000000ffff167224 */ /* 0x000fe200078e0011 */
[----:B------:R-:W-:-:S03]  /*06b0*/  @!P2 IADD3 R20, -R20, RZ, RZ ;  /* 0x000000ff1414a210 */ /* 0x000fc60007ffe1ff */
[----:B------:R-:W-:Y:S01]  /*06c0*/  @!P5 IMAD.MOV R12, RZ, RZ, -R12 ;  /* 0x000000ffff0cd224 */ /* 0x000fe200078e0a0c */
[C---:B------:R-:W-:Y:S02]  /*06d0*/  SEL R21, R27.reuse, R20, !P0 ;  /* 0x000000141b157207 */ /* 0x040fe40004000000 */
[----:B------:R-:W-:Y:S02]  /*06e0*/  @!P6 IADD3 R22, -R22, RZ, RZ ;  /* 0x000000ff1616e210 */ /* 0x000fe40007ffe1ff */
[C---:B------:R-:W-:Y:S02]  /*06f0*/  SEL R17, R27.reuse, R12, !P0 ;  /* 0x0000000c1b117207 */ /* 0x040fe40004000000 */
[----:B------:R-:W-:Y:S02]  /*0700*/  SEL R27, R27, R22, !P0 ;  /* 0x000000161b1b7207 */ /* 0x000fe40004000000 */
[----:B------:R-:W-:Y:S01]  /*0710*/  MOV R22, R7 ;  /* 0x0000000700167202 */ /* 0x000fe20000000f00 */
[----:B------:R-:W-:Y:S01]  /*0720*/  IMAD.MOV R7, RZ, RZ, -R21 ;  /* 0x000000ffff077224 */ /* 0x000fe200078e0a15 */
[----:B------:R-:W-:Y:S01]  /*0730*/  IADD3 R20, -R17, RZ, RZ ;  /* 0x000000ff11147210 */ /* 0x000fe20007ffe1ff */
[----:B------:R-:W-:Y:S01]  /*0740*/  IMAD.MOV R12, RZ, RZ, -R27 ;  /* 0x000000ffff0c7224 */ /* 0x000fe200078e0a1b */
[----:B------:R-:W-:Y:S01]  /*0750*/  ISETP.NE.U32.AND P0, PT, RZ, UR16, PT ;  /* 0x00000010ff007c0c */ /* 0x000fe2000bf05070 */
[----:B------:R-:W-:-:S02]  /*0760*/  IMAD R7, R14, R7, R15 ;  /* 0x000000070e077224 */ /* 0x000fc400078e020f */
[C---:B------:R-:W-:Y:S01]  /*0770*/  IMAD R20, R14.reuse, R20, R9 ;  /* 0x000000140e147224 */ /* 0x040fe200078e0209 */
[----:B------:R-:W-:Y:S01]  /*0780*/  ISETP.NE.AND.EX P0, PT, RZ, UR17, PT, P0 ;  /* 0x00000011ff007c0c */ /* 0x000fe2000bf05300 */
[----:B------:R-:W-:Y:S01]  /*0790*/  IMAD R14, R14, R12, R25 ;  /* 0x0000000c0e0e7224 */ /* 0x000fe200078e0219 */
[----:B------:R-:W-:Y:S01]  /*07a0*/  MOV R12, RZ ;  /* 0x000000ff000c7202 */ /* 0x000fe20000000f00 */
[----:B------:R-:W-:-:S04]  /*07b0*/  IMAD R29, R22, R23, RZ ;  /* 0x00000017161d7224 */ /* 0x000fc800078e02ff */
[----:B------:R-:W-:-:S06]  /*07c0*/  IMAD.HI.U32 R13, R13, R29, R12 ;  /* 0x0000001d0d0d7227 */ /* 0x000fcc00078e000c */
[----:B------:R-:W-:-:S04]  /*07d0*/  IMAD.HI.U32 R22, R13, R16, RZ ;  /* 0x000000100d167227 */ /* 0x000fc800078e00ff */
[----:B------:R-:W-:Y:S02]  /*07e0*/  IMAD.MOV R24, RZ, RZ, -R22 ;  /* 0x000000ffff187224 */ /* 0x000fe400078e0a16 */
[----:B------:R-:W-:-:S04]  /*07f0*/  IMAD.HI.U32 R12, R13, R18, RZ ;  /* 0x000000120d0c7227 */ /* 0x000fc800078e00ff */
[----:B------:R-:W-:Y:S01]  /*0800*/  IMAD R16, R23, R24, R16 ;  /* 0x0000001817107224 */ /* 0x000fe200078e0210 */
[----:B------:R-:W-:Y:S01]  /*0810*/  IADD3 R24, -R12, RZ, RZ ;  /* 0x000000ff0c187210 */ /* 0x000fe20007ffe1ff */
[----:B------:R-:W-:-:S03]  /*0820*/  IMAD.HI.U32 R13, R13, R19, RZ ;  /* 0x000000130d0d7227 */ /* 0x000fc600078e00ff */
[C---:B------:R-:W-:Y:S01]  /*0830*/  ISETP.GT.U32.AND P6, PT, R23.reuse, R16, PT ;  /* 0x000000101700720c */ /* 0x040fe20003fc4070 */
[----:B------:R-:W-:Y:S02]  /*0840*/  IMAD R18, R23, R24, R18 ;  /* 0x0000001817127224 */ /* 0x000fe400078e0212 */
[----:B------:R-:W-:-:S03]  /*0850*/  IMAD.MOV R24, RZ, RZ, -R13 ;  /* 0x000000ffff187224 */ /* 0x000fc600078e0a0d */
[C---:B------:R-:W-:Y:S01]  /*0860*/  ISETP.GT.U32.AND P1, PT, R23.reuse, R18, PT ;  /* 0x000000121700720c */ /* 0x040fe20003f24070 */
[C---:B------:R-:W-:Y:S02]  /*0870*/  IMAD R24, R23.reuse, R24, R19 ;  /* 0x0000001817187224 */ /* 0x040fe400078e0213 */
[----:B------:R-:W0:Y:S03]  /*0880*/  @P0 LDC R19, c[0x0][0x42c] ;  /* 0x00010b00ff130b82 */ /* 0x000e260000000800 */
[----:B------:R-:W-:Y:S01]  /*0890*/  ISETP.GT.U32.AND P2, PT, R23, R24, PT ;  /* 0x000000181700720c */ /* 0x000fe20003f44070 */
[----:B------:R-:W-:Y:S01]  /*08a0*/  @!P6 VIADD R22, R22, 0x1 ;  /* 0x000000011616e836 */ /* 0x000fe20000000000 */
[----:B------:R-:W-:-:S04]  /*08b0*/  @!P6 IADD3 R16, R16, -R23, RZ ;  /* 0x800000171010e210 */ /* 0x000fc80007ffe0ff */
[-C--:B------:R-:W-:Y:S01]  /*08c0*/  ISETP.GE.U32.AND P4, PT, R16, R23.reuse, PT ;  /* 0x000000171000720c */ /* 0x080fe20003f86070 */
[----:B------:R-:W-:Y:S01]  /*08d0*/  @!P1 IMAD.IADD R18, R18, 0x1, -R23 ;  /* 0x0000000112129824 */ /* 0x000fe200078e0a17 */
[----:B------:R-:W-:Y:S02]  /*08e0*/  LOP3.LUT R16, R15, R4, RZ, 0x3c, !PT ;  /* 0x000000040f107212 */ /* 0x000fe400078e3cff */
[----:B------:R-:W-:Y:S02]  /*08f0*/  @!P1 IADD3 R12, R12, 0x1, RZ ;  /* 0x000000010c0c9810 */ /* 0x000fe40007ffe0ff */
[-C--:B------:R-:W-:Y:S02]  /*0900*/  ISETP.GE.U32.AND P3, PT, R18, R23.reuse, PT ;  /* 0x000000171200720c */ /* 0x080fe40003f66070 */
[----:B------:R-:W-:Y:S02]  /*0910*/  @!P2 IADD3 R24, R24, -R23, RZ ;  /* 0x800000171818a210 */ /* 0x000fe40007ffe0ff */
[----:B------:R-:W-:-:S02]  /*0920*/  ISETP.GE.AND P6, PT, R16, RZ, PT ;  /* 0x000000ff1000720c */ /* 0x000fc40003fc6270 */
[----:B------:R-:W-:Y:S01]  /*0930*/  ISETP.GE.U32.AND P5, PT, R24, R23, PT ;  /* 0x000000171800720c */ /* 0x000fe20003fa6070 */
[----:B------:R-:W-:Y:S01]  /*0940*/  @P4 VIADD R22, R22, 0x1 ;  /* 0x0000000116164836 */ /* 0x000fe20000000000 */
[-C--:B------:R-:W-:Y:S02]  /*0950*/  LOP3.LUT R16, R9, R4.reuse, RZ, 0x3c, !PT ;  /* 0x0000000409107212 */ /* 0x080fe400078e3cff */
[----:B------:R-:W-:Y:S02]  /*0960*/  @!P2 IADD3 R13, R13, 0x1, RZ ;  /* 0x000000010d0da810 */ /* 0x000fe40007ffe0ff */
[----:B------:R-:W-:Y:S02]  /*0970*/  ISETP.GE.AND P4, PT, R16, RZ, PT ;  /* 0x000000ff1000720c */ /* 0x000fe40003f86270 */
[----:B------:R-:W-:Y:S02]  /*0980*/  LOP3.LUT R18, R25, R4, RZ, 0x3c, !PT ;  /* 0x0000000419127212 */ /* 0x000fe400078e3cff */
[----:B------:R-:W-:Y:S01]  /*0990*/  @P3 IADD3 R12, R12, 0x1, RZ ;  /* 0x000000010c0c3810 */ /* 0x000fe20007ffe0ff */
[----:B------:R-:W-:Y:S01]  /*09a0*/  @!P6 IMAD.MOV R22, RZ, RZ, -R22 ;  /* 0x000000ffff16e224 */ /* 0x000fe200078e0a16 */
[----:B------:R-:W-:Y:S01]  /*09b0*/  ISETP.GE.AND P1, PT, R18, RZ, PT ;  /* 0x000000ff1200720c */ /* 0x000fe20003f26270 */
[----:B------:R-:W-:Y:S01]  /*09c0*/  @P5 VIADD R13, R13, 0x1 ;  /* 0x000000010d0d5836 */ /* 0x000fe20000000000 */
[----:B------:R-:W-:-:S02]  /*09d0*/  MOV R29, R12 ;  /* 0x0000000c001d7202 */ /* 0x000fc40000000f00 */
[----:B------:R-:W-:Y:S02]  /*09e0*/  ISETP.NE.AND P2, PT, R4, RZ, PT ;  /* 0x000000ff0400720c */ /* 0x000fe40003f45270 */
[----:B------:R-:W-:Y:S02]  /*09f0*/  MOV R18, R13 ;  /* 0x0000000d00127202 */ /* 0x000fe40000000f00 */
[----:B------:R-:W1:Y:S01]  /*0a00*/  @P0 LDC.64 R12, c[0x0][0x3c0] ;  /* 0x0000f000ff0c0b82 */ /* 0x000e620000000a00 */
[----:B------:R-:W-:Y:S02]  /*0a10*/  LOP3.LUT R24, RZ, R4, RZ, 0x33, !PT ;  /* 0x00000004ff187212 */ /* 0x000fe400078e33ff */
[----:B------:R-:W-:Y:S02]  /*0a20*/  @!P4 IADD3 R29, -R29, RZ, RZ ;  /* 0x000000ff1d1dc210 */ /* 0x000fe40007ffe1ff */
[C---:B------:R-:W-:Y:S02]  /*0a30*/  SEL R23, R24.reuse, R22, !P2 ;  /* 0x0000001618177207 */ /* 0x040fe40005000000 */
[----:B------:R-:W-:-:S02]  /*0a40*/  SEL R16, R24, R29, !P2 ;  /* 0x0000001d18107207 */ /* 0x000fc40005000000 */
[----:B------:R-:W-:Y:S02]  /*0a50*/  @!P1 IADD3 R18, -R18, RZ, RZ ;  /* 0x000000ff12129210 */ /* 0x000fe40007ffe1ff */
[----:B------:R-:W-:Y:S02]  /*0a60*/  IADD3 R22, -R16, RZ, RZ ;  /* 0x000000ff10167210 */ /* 0x000fe40007ffe1ff */
[----:B------:R-:W-:Y:S01]  /*0a70*/  SEL R24, R24, R18, !P2 ;  /* 0x0000001218187207 */ /* 0x000fe20005000000 */
[----:B------:R-:W-:Y:S02]  /*0a80*/  IMAD.MOV R18, RZ, RZ, -R23 ;  /* 0x000000ffff127224 */ /* 0x000fe400078e0a17 */
[----:B------:R-:W-:Y:S02]  /*0a90*/  IMAD R22, R4, R22, R9 ;  /* 0x0000001604167224 */ /* 0x000fe400078e0209 */
[-C--:B0-----:R-:W-:Y:S02]  /*0aa0*/  @P0 IMAD R9, R8, R19.reuse, RZ ;  /* 0x0000001308090224 */ /* 0x081fe400078e02ff */
[----:B------:R-:W-:Y:S01]  /*0ab0*/  IMAD R15, R4, R18, R15 ;  /* 0x00000012040f7224 */ /* 0x000fe200078e020f */
[----:B------:R-:W-:Y:S01]  /*0ac0*/  IADD3 R18, -R24, RZ, RZ ;  /* 0x000000ff18127210 */ /* 0x000fe20007ffe1ff */
[----:B------:R-:W-:-:S02]  /*0ad0*/  @P0 IMAD R19, R6, R19, RZ ;  /* 0x0000001306130224 */ /* 0x000fc400078e02ff */
[----:B-1----:R-:W-:-:S04]  /*0ae0*/  @P0 IMAD.WIDE R12, R9, 0x4, R12 ;  /* 0x00000004090c0825 */ /* 0x002fc800078e020c */
[----:B------:R-:W-:Y:S02]  /*0af0*/  IMAD.MOV.U32 R9, RZ, RZ, RZ ;  /* 0x000000ffff097224 */ /* 0x000fe400078e00ff */
[----:B------:R-:W-:Y:S01]  /*0b00*/  IMAD R25, R4, R18, R25 ;  /* 0x0000001204197224 */ /* 0x000fe200078e0219 */
[----:B------:R-:W-:-:S03]  /*0b10*/  MOV R18, RZ ;  /* 0x000000ff00127202 */ /* 0x000fc60000000f00 */
[----:B------:R0:W2:Y:S01]  /*0b20*/  @P0 LDG.E R9, desc[UR6][R12.64] ;  /* 0x000000060c090981 */ /* 0x0000a2000c1e1900 */
[----:B------:R-:W-:Y:S01]  /*0b30*/  MOV R4, RZ ;  /* 0x000000ff00047202 */ /* 0x000fe20000000f00 */
[----:B0-----:R-:W-:-:S05]  /*0b40*/  @P0 IMAD.WIDE R12, R19, 0x4, R12 ;  /* 0x00000004130c0825 */ /* 0x001fca00078e020c */
[----:B------:R0:W3:Y:S02]  /*0b50*/  @P0 LDG.E R18, desc[UR6][R12.64] ;  /* 0x000000060c120981 */ /* 0x0000e4000c1e1900 */
[----:B0-----:R-:W-:Y:S02]  /*0b60*/  @P0 IMAD.WIDE R12, R19, 0x4, R12 ;  /* 0x00000004130c0825 */ /* 0x001fe400078e020c */
[----:B------:R-:W0:Y:S03]  /*0b70*/  @P0 LDC R19, c[0x0][0x504] ;  /* 0x00014100ff130b82 */ /* 0x000e260000000800 */
[----:B------:R1:W4:Y:S01]  /*0b80*/  @P0 LDG.E R4, desc[UR6][R12.64] ;  /* 0x000000060c040981 */ /* 0x000322000c1e1900 */
[----:B------:R-:W-:Y:S02]  /*0b90*/  IMAD R26, R7, UR5, RZ ;  /* 0x00000005071a7c24 */ /* 0x000fe4000f8e02ff */
[----:B------:R-:W-:-:S02]  /*0ba0*/  IMAD R20, R20, UR5, RZ ;  /* 0x0000000514147c24 */ /* 0x000fc4000f8e02ff */
[----:B------:R-:W-:Y:S02]  /*0bb0*/  IMAD R21, R21, UR8, R26 ;  /* 0x0000000815157c24 */ /* 0x000fe4000f8e021a */
[----:B------:R-:W-:Y:S01]  /*0bc0*/  IMAD R17, R17, UR8, R20 ;  /* 0x0000000811117c24 */ /* 0x000fe2000f8e0214 */
[----:B-1----:R-:W1:Y:S01]  /*0bd0*/  @P0 LDC.64 R12, c[0x0][0x498] ;  /* 0x00012600ff0c0b82 */ /* 0x002e620000000a00 */
[-C--:B0-----:R-:W-:Y:S02]  /*0be0*/  @P0 IMAD R7, R8, R19.reuse, RZ ;  /* 0x0000001308070224 */ /* 0x081fe400078e02ff */
[----:B------:R-:W-:Y:S01]  /*0bf0*/  @P0 IMAD R29, R6, R19, RZ ;  /* 0x00000013061d0224 */ /* 0x000fe200078e02ff */
[----:B------:R-:W-:Y:S01]  /*0c00*/  MOV R19, RZ ;  /* 0x000000ff00137202 */ /* 0x000fe20000000f00 */
[----:B-1----:R-:W-:-:S04]  /*0c10*/  @P0 IMAD.WIDE R12, R7, 0x4, R12 ;  /* 0x00000004070c0825 */ /* 0x002fc800078e020c */
[----:B------:R-:W-:-:S06]  /*0c20*/  IMAD.MOV.U32 R7, RZ, RZ, RZ ;  /* 0x000000ffff077224 */ /* 0x000fcc00078e00ff */
[----:B------:R0:W5:Y:S01]  /*0c30*/  @P0 LDG.E R7, desc[UR6][R12.64] ;  /* 0x000000060c070981 */ /* 0x000162000c1e1900 */
[----:B------:R-:W-:Y:S01]  /*0c40*/  MOV R20, RZ ;  /* 0x000000ff00147202 */ /* 0x000fe20000000f00 */
[----:B0-----:R-:W-:-:S05]  /*0c50*/  @P0 IMAD.WIDE R12, R29, 0x4, R12 ;  /* 0x000000041d0c0825 */ /* 0x001fca00078e020c */
[----:B------:R0:W4:Y:S01]  /*0c60*/  @P0 LDG.E R19, desc[UR6][R12.64] ;  /* 0x000000060c130981 */ /* 0x000122000c1e1900 */
[----:B------:R-:W-:Y:S02]  /*0c70*/  IMAD R28, R15, UR9, RZ ;  /* 0x000000090f1c7c24 */ /* 0x000fe4000f8e02ff */
[----:B------:R-:W-:Y:S02]  /*0c80*/  IMAD R26, R14, UR5, RZ ;  /* 0x000000050e1a7c24 */ /* 0x000fe4000f8e02ff */
[----:B------:R-:W1:Y:S01]  /*0c90*/  LDC.64 R14, c[0x0][0x210] ;  /* 0x00008400ff0e7b82 */ /* 0x000e620000000a00 */
[----:B0-----:R-:W-:-:S05]  /*0ca0*/  @P0 IMAD.WIDE R12, R29, 0x4, R12 ;  /* 0x000000041d0c0825 */ /* 0x001fca00078e020c */
[----:B------:R0:W4:Y:S01]  /*0cb0*/  @P0 LDG.E R20, desc[UR6][R12.64] ;  /* 0x000000060c140981 */ /* 0x000122000c1e1900 */
[----:B------:R-:W-:Y:S02]  /*0cc0*/  IMAD R28, R23, UR10, R28 ;  /* 0x0000000a171c7c24 */ /* 0x000fe4000f8e021c */
[----:B------:R-:W-:Y:S02]  /*0cd0*/  IMAD R23, R22, UR9, RZ ;  /* 0x0000000916177c24 */ /* 0x000fe4000f8e02ff */
[----:B------:R-:W-:Y:S02]  /*0ce0*/  IMAD R27, R27, UR8, R26 ;  /* 0x000000081b1b7c24 */ /* 0x000fe4000f8e021a */
[----:B------:R-:W-:Y:S01]  /*0cf0*/  IMAD R16, R16, UR10, R23 ;  /* 0x0000000a10107c24 */ /* 0x000fe2000f8e0217 */
[----:B0-----:R-:W0:Y:S01]  /*0d00*/  LDC.64 R12, c[0x0][0x2e8] ;  /* 0x0000ba00ff0c7b82 */ /* 0x001e220000000a00 */
[----:B-1----:R-:W-:-:S06]  /*0d10*/  IMAD.WIDE R22, R21, 0x4, R14 ;  /* 0x0000000415167825 */ /* 0x002fcc00078e020e */
[----:B------:R1:W2:Y:S02]  /*0d20*/  LDG.E R23, desc[UR6][R22.64] ;  /* 0x0000000616177981 */ /* 0x0002a4000c1e1900 */
[----:B-1----:R-:W1:Y:S01]  /*0d30*/  LDC R22, c[0x0][0x57c] ;  /* 0x00015f00ff167b82 */ /* 0x002e620000000800 */
[----:B0-----:R-:W-:-:S05]  /*0d40*/  IMAD.WIDE R28, R28, 0x4, R12 ;  /* 0x000000041c1c7825 */ /* 0x001fca00078e020c */
[----:B------:R0:W2:Y:S01]  /*0d50*/  LDG.E R21, desc[UR6][R28.64] ;  /* 0x000000061c157981 */ /* 0x0000a2000c1e1900 */
[----:B------:R-:W-:-:S04]  /*0d60*/  IMAD R25, R25, UR9, RZ ;  /* 0x0000000919197c24 */ /* 0x000fc8000f8e02ff */
[----:B------:R-:W-:Y:S02]  /*0d70*/  IMAD R24, R24, UR10, R25 ;  /* 0x0000000a18187c24 */ /* 0x000fe4000f8e0219 */
[----:B0-----:R-:W-:Y:S01]  /*0d80*/  IMAD.WIDE R28, R17, 0x4, R14 ;  /* 0x00000004111c7825 */ /* 0x001fe200078e020e */
[----:B-1----:R-:W-:-:S03]  /*0d90*/  IABS R26, R22 ;  /* 0x00000016001a7213 */ /* 0x002fc60000000000 */
[----:B------:R-:W-:Y:S01]  /*0da0*/  IMAD.WIDE R14, R27, 0x4, R14 ;  /* 0x000000041b0e7825 */ /* 0x000fe200078e020e */
[----:B------:R-:W3:Y:S01]  /*0db0*/  LDG.E R25, desc[UR6][R28.64] ;  /* 0x000000061c197981 */ /* 0x000ee2000c1e1900 */
[----:B------:R-:W0:Y:S03]  /*0dc0*/  I2F.RP R17, R26 ;  /* 0x0000001a00117306 */ /* 0x000e260000209400 */
[----:B------:R1:W4:Y:S05]  /*0dd0*/  LDG.E R27, desc[UR6][R14.64] ;  /* 0x000000060e1b7981 */ /* 0x00032a000c1e1900 */
[----:B0-----:R-:W0:Y:S02]  /*0de0*/  MUFU.RCP R17, R17 ;  /* 0x0000001100117308 */ /* 0x001e240000001000 */
[----:B0-----:R-:W-:-:S06]  /*0df0*/  VIADD R17, R17, 0xffffffe ;  /* 0x0ffffffe11117836 */ /* 0x001fcc0000000000 */
[----:B------:R-:W0:Y:S01]  /*0e00*/  F2I.FTZ.U32.TRUNC.NTZ R17, R17 ;  /* 0x0000001100117305 */ /* 0x000e22000021f000 */
[--C-:B-1----:R-:W-:Y:S01]  /*0e10*/  IMAD.WIDE R14, R16, 0x4, R12.reuse ;  /* 0x00000004100e7825 */ /* 0x102fe200078e020c */
[----:B------:R-:W-:Y:S02]  /*0e20*/  MOV R16, RZ ;  /* 0x000000ff00107202 */ /* 0x000fe40000000f00 */
[----:B0-----:R-:W-:Y:S01]  /*0e30*/  IADD3 R29, RZ, -R17, RZ ;  /* 0x80000011ff1d7210 */ /* 0x001fe20007ffe0ff */
[----:B------:R-:W-:Y:S02]  /*0e40*/  IMAD.WIDE R12, R24, 0x4, R12 ;  /* 0x00000004180c7825 */ /* 0x000fe400078e020c */
[----:B------:R-:W3:Y:S02]  /*0e50*/  LDG.E R14, desc[UR6][R14.64] ;  /* 0x000000060e0e7981 */ /* 0x000ee4000c1e1900 */
[----:B------:R-:W-:-:S04]  /*0e60*/  IMAD R29, R29, R26, RZ ;  /* 0x0000001a1d1d7224 */ /* 0x000fc800078e02ff */
[----:B------:R-:W-:Y:S01]  /*0e70*/  IMAD.HI.U32 R16, R17, R29, R16 ;  /* 0x0000001d11107227 */ /* 0x000fe200078e0010 */
[----:B------:R0:W4:Y:S05]  /*0e80*/  LDG.E R15, desc[UR6][R12.64] ;  /* 0x000000060c0f7981 */ /* 0x00012a000c1e1900 */
[----:B------:R-:W-:Y:S02]  /*0e90*/  IMAD.HI.U32 R24, R16, R11, RZ ;  /* 0x0000000b10187227 */ /* 0x000fe400078e00ff */
[----:B------:R-:W1:Y:S02]  /*0ea0*/  LDC R16, c[0x0][0x654] ;  /* 0x00019500ff107b82 */ /* 0x000e640000000800 */
[----:B------:R-:W-:-:S04]  /*0eb0*/  IMAD.MOV R17, RZ, RZ, -R24 ;  /* 0x000000ffff117224 */ /* 0x000fc800078e0a18 */
[----:B------:R-:W-:-:S05]  /*0ec0*/  IMAD R17, R26, R17, R11 ;  /* 0x000000111a117224 */ /* 0x000fca00078e020b */
[----:B------:R-:W-:-:S13]  /*0ed0*/  ISETP.GT.U32.AND P1, PT, R26, R17, PT ;  /* 0x000000111a00720c */ /* 0x000fda0003f24070 */
[----:B------:R-:W-:-:S04]  /*0ee0*/  @!P1 IADD3 R17, R17, -R26, RZ ;  /* 0x8000001a11119210 */ /* 0x000fc80007ffe0ff */
[----:B------:R-:W-:Y:S02]  /*0ef0*/  ISETP.GE.U32.AND P0, PT, R17, R26, PT ;  /* 0x0000001a1100720c */ /* 0x000fe40003f06070 */
[----:B-1----:R-:W-:-:S04]  /*0f00*/  IABS R17, R16 ;  /* 0x0000001000117213 */ /* 0x002fc80000000000 */
[----:B------:R-:W1:Y:S01]  /*0f10*/  I2F.RP R26, R17 ;  /* 0x00000011001a7306 */ /* 0x000e620000209400 */
[----:B0-----:R-:W-:Y:S02]  /*0f20*/  LOP3.LUT R12, R5, R22, RZ, 0x3c, !PT ;  /* 0x00000016050c7212 */ /* 0x001fe400078e3cff */
[----:B------:R-:W-:Y:S02]  /*0f30*/  @!P1 IADD3 R24, R24, 0x1, RZ ;  /* 0x0000000118189810 */ /* 0x000fe40007ffe0ff */
[----:B------:R-:W-:-:S03]  /*0f40*/  ISETP.GE.AND P2, PT, R12, RZ, PT ;  /* 0x000000ff0c00720c */ /* 0x000fc60003f46270 */
[----:B-1----:R-:W0:Y:S01]  /*0f50*/  MUFU.RCP R26, R26 ;  /* 0x0000001a001a7308 */ /* 0x002e220000001000 */
[----:B------:R-:W-:Y:S02]  /*0f60*/  ISETP.NE.AND P1, PT, R22, RZ, PT ;  /* 0x000000ff1600720c */ /* 0x000fe40003f25270 */
[----:B------:R-:W-:-:S04]  /*0f70*/  @P0 IADD3 R24, R24, 0x1, RZ ;  /* 0x0000000118180810 */ /* 0x000fc80007ffe0ff */
[----:B------:R-:W-:Y:S01]  /*0f80*/  MOV R12, R24 ;  /* 0x00000018000c7202 */ /* 0x000fe20000000f00 */
[----:B0-----:R-:W-:-:S04]  /*0f90*/  VIADD R13, R26, 0xffffffe ;  /* 0x0ffffffe1a0d7836 */ /* 0x001fc80000000000 */
[----:B------:R-:W-:Y:S02]  /*0fa0*/  @!P2 IMAD.MOV R12, RZ, RZ, -R12 ;  /* 0x000000ffff0ca224 */ /* 0x000fe400078e0a0c */
[----:B------:R-:W-:Y:S01]  /*0fb0*/  @!P1 LOP3.LUT R12, RZ, R22, RZ, 0x33, !PT ;  /* 0x00000016ff0c9212 */ /* 0x000fe200078e33ff */
[----:B------:R-:W0:Y:S02]  /*0fc0*/  F2I.FTZ.U32.TRUNC.NTZ R13, R13 ;  /* 0x0000000d000d7305 */ /* 0x000e24000021f000 */
[----:B0-----:R-:W-:Y:S01]  /*0fd0*/  IADD3 R26, RZ, -R13, RZ ;  /* 0x8000000dff1a7210 */ /* 0x001fe20007ffe0ff */
[----:B--2---:R-:W-:Y:S01]  /*0fe0*/  FADD.FTZ R24, R23, R21 ;  /* 0x0000001517187221 */ /* 0x004fe20000010000 */
[----:B------:R-:W-:-:S05]  /*0ff0*/  IADD3 R21, -R12, RZ, RZ ;  /* 0x000000ff0c157210 */ /* 0x000fca0007ffe1ff */
[----:B------:R-:W-:-:S04]  /*1000*/  IMAD R22, R22, R21, R5 ;  /* 0x0000001516167224 */ /* 0x000fc800078e0205 */
[----:B------:R-:W-:Y:S02]  /*1010*/  IMAD R21, R22, UR11, RZ ;  /* 0x0000000b16157c24 */ /* 0x000fe4000f8e02ff */
[----:B------:R-:W-:Y:S01]  /*1020*/  IMAD R23, R26, R17, RZ ;  /* 0x000000111a177224 */ /* 0x000fe200078e02ff */
[----:B------:R-:W0:Y:S01]  /*1030*/  LDC R22, c[0x0][0x72c] ;  /* 0x0001cb00ff167b82 */ /* 0x000e220000000800 */
[----:B------:R-:W-:Y:S02]  /*1040*/  IMAD R21, R12, UR12, R21 ;  /* 0x0000000c0c157c24 */ /* 0x000fe4000f8e0215 */
[----:B------:R-:W-:-:S04]  /*1050*/  IMAD.MOV.U32 R12, RZ, RZ, RZ ;  /* 0x000000ffff0c7224 */ /* 0x000fc800078e00ff */
[----:B------:R-:W-:Y:S02]  /*1060*/  IMAD.HI.U32 R26, R13, R23, R12 ;  /* 0x000000170d1a7227 */ /* 0x000fe400078e000c */
[----:B------:R-:W1:Y:S02]  /*1070*/  LDC.64 R12, c[0x0][0x570] ;  /* 0x00015c00ff0c7b82 */ /* 0x000e640000000a00 */
[----:B-1----:R-:W-:-:S06]  /*1080*/  IMAD.WIDE R12, R21, 0x4, R12 ;  /* 0x00000004150c7825 */ /* 0x002fcc00078e020c */
[----:B------:R1:W2:Y:S01]  /*1090*/  LDG.E R12, desc[UR6][R12.64] ;  /* 0x000000060c0c7981 */ /* 0x0002a2000c1e1900 */
[----:B0-----:R-:W-:-:S04]  /*10a0*/  IABS R21, R22 ;  /* 0x0000001600157213 */ /* 0x001fc80000000000 */
[----:B------:R-:W0:Y:S01]  /*10b0*/  I2F.RP R28, R21 ;  /* 0x00000015001c7306 */ /* 0x000e220000209400 */
[----:B------:R-:W-:Y:S01]  /*10c0*/  FADD.FTZ R24, R24, R9 ;  /* 0x0000000918187221 */ /* 0x000fe20000010000 */
[----:B------:R-:W-:-:S04]  /*10d0*/  IMAD.HI.U32 R23, R26, R11, RZ ;  /* 0x0000000b1a177227 */ /* 0x000fc800078e00ff */
[----:B-----5:R-:W-:Y:S01]  /*10e0*/  FADD.FTZ R7, R24, R7 ;  /* 0x0000000718077221 */ /* 0x020fe20000010000 */
[----:B------:R-:W-:Y:S01]  /*10f0*/  IADD3 R26, -R23, RZ, RZ ;  /* 0x000000ff171a7210 */ /* 0x000fe20007ffe1ff */
[----:B0-----:R-:W0:Y:S02]  /*1100*/  MUFU.RCP R9, R28 ;  /* 0x0000001c00097308 */ /* 0x001e240000001000 */
[----:B------:R-:W-:Y:S02]  /*1110*/  FMUL.FTZ R7, R7, -1.4426950216293334961 ;  /* 0xbfb8aa3b07077820 */ /* 0x000fe40000410000 */
[----:B------:R-:W-:-:S05]  /*1120*/  IMAD R24, R17, R26, R11 ;  /* 0x0000001a11187224 */ /* 0x000fca00078e020b */
[----:B------:R-:W-:Y:S01]  /*1130*/  ISETP.GT.U32.AND P1, PT, R17, R24, PT ;  /* 0x000000181100720c */ /* 0x000fe20003f24070 */
[----:B------:R-:W1:Y:S01]  /*1140*/  MUFU.EX2 R7, R7 ;  /* 0x0000000700077308 */ /* 0x000e620000000800 */
[----:B---3--:R-:W-:Y:S01]  /*1150*/  FADD.FTZ R25, R25, R14 ;  /* 0x0000000e19197221 */ /* 0x008fe20000010000 */
[----:B0-----:R-:W-:-:S03]  /*1160*/  IADD3 R9, R9, 0xffffffe, RZ ;  /* 0x0ffffffe09097810 */ /* 0x001fc60007ffe0ff */
[----:B------:R-:W-:-:S03]  /*1170*/  FADD.FTZ R18, R25, R18 ;  /* 0x0000001219127221 */ /* 0x000fc60000010000 */
[----:B------:R-:W0:Y:S04]  /*1180*/  F2I.FTZ.U32.TRUNC.NTZ R9, R9 ;  /* 0x0000000900097305 */ /* 0x000e28000021f000 */
[----:B------:R-:W-:Y:S02]  /*1190*/  @!P1 IMAD.IADD R24, R24, 0x1, -R17 ;  /* 0x0000000118189824 */ /* 0x000fe400078e0a11 */
[----:B----4-:R-:W-:Y:S01]  /*11a0*/  FADD.FTZ R18, R18, R19 ;  /* 0x0000001312127221 */ /* 0x010fe20000010000 */
[----:B------:R-:W-:Y:S02]  /*11b0*/  IMAD R11, R6, 0x5, RZ ;  /* 0x00000005060b7824 */ /* 0x000fe400078e02ff */
[----:B-1----:R-:W-:Y:S01]  /*11c0*/  FADD.FTZ R13, R7, 1 ;  /* 0x3f800000070d7421 */ /* 0x002fe20000010000 */
[----:B------:R-:W-:Y:S01]  /*11d0*/  ISETP.GE.U32.AND P0, PT, R24, R17, PT ;  /* 0x000000111800720c */ /* 0x000fe20003f06070 */
[----:B------:R-:W-:-:S02]  /*11e0*/  IMAD R11, R10, R11, R8 ;  /* 0x0000000b0a0b7224 */ /* 0x000fc400078e0208 */
[----:B------:R-:W-:Y:S01]  /*11f0*/  FMUL.FTZ R10, R18, -1.4426950216293334961 ;  /* 0xbfb8aa3b120a7820 */ /* 0x000fe20000410000 */
[----:B------:R-:W-:Y:S01]  /*1200*/  LOP3.LUT R8, R5, R16, RZ, 0x3c, !PT ;  /* 0x0000001005087212 */ /* 0x000fe200078e3cff */
[----:B------:R-:W1:Y:S01]  /*1210*/  MUFU.RCP R7, R13 ;  /* 0x0000000d00077308 */ /* 0x000e620000001000 */
[----:B------:R-:W-:Y:S02]  /*1220*/  @!P1 IADD3 R23, R23, 0x1, RZ ;  /* 0x0000000117179810 */ /* 0x000fe40007ffe0ff */
[----:B------:R-:W-:Y:S02]  /*1230*/  ISETP.GE.AND P2, PT, R8, RZ, PT ;  /* 0x000000ff0800720c */ /* 0x000fe40003f46270 */
[----:B0-----:R-:W-:Y:S02]  /*1240*/  IADD3 R14, RZ, -R9, RZ ;  /* 0x80000009ff0e7210 */ /* 0x001fe40007ffe0ff */
[----:B------:R-:W-:Y:S01]  /*1250*/  ISETP.NE.AND P1, PT, R16, RZ, PT ;  /* 0x000000ff1000720c */ /* 0x000fe20003f25270 */
[----:B------:R-:W0:Y:S02]  /*1260*/  MUFU.EX2 R10, R10 ;  /* 0x0000000a000a7308 */ /* 0x000e240000000800 */
[----:B------:R-:W-:Y:S01]  /*1270*/  IMAD.MOV.U32 R8, RZ, RZ, R14 ;  /* 0x000000ffff087224 */ /* 0x000fe200078e000e */
[----:B------:R-:W-:Y:S01]  /*1280*/  @P0 IADD3 R23, R23, 0x1, RZ ;  /* 0x0000000117170810 */ /* 0x000fe20007ffe0ff */
[----:B------:R-:W-:-:S02]  /*1290*/  FADD.FTZ R27, R27, R4 ;  /* 0x000000041b1b7221 */ /* 0x000fc40000010000 */
[----:B------:R-:W-:Y:S01]  /*12a0*/  IMAD R17, R8, R21, RZ ;  /* 0x0000001508117224 */ /* 0x000fe200078e02ff */
[----:B------:R-:W-:Y:S01]  /*12b0*/  MOV R8, RZ ;  /* 0x000000ff00087202 */ /* 0x000fe20000000f00 */
[----:B------:R-:W-:Y:S01]  /*12c0*/  FADD.FTZ R20, R15, R20 ;  /* 0x000000140f147221 */ /* 0x000fe20000010000 */
[----:B------:R-:W-:-:S03]  /*12d0*/  @!P2 IMAD.MOV R23, RZ, RZ, -R23 ;  /* 0x000000ffff17a224 */ /* 0x000fc600078e0a17 */
[----:B------:R-:W-:-:S04]  /*12e0*/  IMAD.HI.U32 R18, R9, R17, R8 ;  /* 0x0000001109127227 */ /* 0x000fc800078e0008 */
[----:B-1----:R-:W-:Y:S01]  /*12f0*/  FFMA.FTZ R13, R20, R7, R27 ;  /* 0x00000007140d7223 */ /* 0x002fe2000001001b */
[----:B------:R-:W-:Y:S01]  /*1300*/  @!P1 LOP3.LUT R23, RZ, R16, RZ, 0x33, !PT ;  /* 0x00000010ff179212 */ /* 0x000fe200078e33ff */
[----:B------:R-:W1:Y:S01]  /*1310*/  LDC.64 R8, c[0x0][0x648] ;  /* 0x00019200ff087b82 */ /* 0x000e620000000a00 */
[----:B------:R-:W-:Y:S01]  /*1320*/  IADD3 R17, R11, R6, RZ ;  /* 0x000000060b117210 */ /* 0x000fe20007ffe0ff */
[----:B0-----:R-:W-:Y:S01]  /*1330*/  FADD.FTZ R4, R10, 1 ;  /* 0x3f8000000a047421 */ /* 0x001fe20000010000 */
[----:B------:R-:W-:Y:S01]  /*1340*/  IADD3 R14, -R23, RZ, RZ ;  /* 0x000000ff170e7210 */ /* 0x000fe20007ffe1ff */
[----:B------:R-:W2:Y:S01]  /*1350*/  MUFU.TANH R13, R13 ;  /* 0x0000000d000d7308 */ /* 0x000ea20000002400 */
[----:B------:R-:W-:Y:S02]  /*1360*/  IABS R26, R17 ;  /* 0x00000011001a7213 */ /* 0x000fe40000000000 */
[----:B------:R-:W-:Y:S01]  /*1370*/  IABS R24, R11 ;  /* 0x0000000b00187213 */ /* 0x000fe20000000000 */
[----:B------:R-:W-:-:S02]  /*1380*/  IMAD R16, R16, R14, R5 ;  /* 0x0000000e10107224 */ /* 0x000fc400078e0205 */
[C---:B------:R-:W-:Y:S02]  /*1390*/  IMAD.HI.U32 R14, R18.reuse, R26, RZ ;  /* 0x0000001a120e7227 */ /* 0x040fe400078e00ff */
[----:B------:R-:W0:Y:S02]  /*13a0*/  MUFU.RCP R4, R4 ;  /* 0x0000000400047308 */ /* 0x000e240000001000 */
[----:B------:R-:W-:Y:S01]  /*13b0*/  IMAD.HI.U32 R10, R18, R24, RZ ;  /* 0x00000018120a7227 */ /* 0x000fe200078e00ff */
[----:B------:R-:W-:Y:S02]  /*13c0*/  IADD3 R25, -R14, RZ, RZ ;  /* 0x000000ff0e197210 */ /* 0x000fe40007ffe1ff */
[----:B------:R-:W-:Y:S01]  /*13d0*/  IADD3 R15, R17, R6, RZ ;  /* 0x00000006110f7210 */ /* 0x000fe20007ffe0ff */
[----:B------:R-:W-:Y:S02]  /*13e0*/  IMAD R16, R16, UR13, RZ ;  /* 0x0000000d10107c24 */ /* 0x000fe4000f8e02ff */
[----:B------:R-:W-:-:S02]  /*13f0*/  IMAD.MOV R19, RZ, RZ, -R10 ;  /* 0x000000ffff137224 */ /* 0x000fc400078e0a0a */
[----:B------:R-:W-:Y:S01]  /*1400*/  IMAD R26, R21, R25, R26 ;  /* 0x00000019151a7224 */ /* 0x000fe200078e021a */
[----:B------:R-:W-:Y:S01]  /*1410*/  IABS R27, R15 ;  /* 0x0000000f001b7213 */ /* 0x000fe20000000000 */
[----:B------:R-:W-:Y:S02]  /*1420*/  IMAD R23, R23, UR14, R16 ;  /* 0x0000000e17177c24 */ /* 0x000fe4000f8e0210 */
[C---:B------:R-:W-:Y:S01]  /*1430*/  IMAD R24, R21.reuse, R19, R24 ;  /* 0x0000001315187224 */ /* 0x040fe200078e0218 */
[----:B------:R-:W-:Y:S01]  /*1440*/  ISETP.GT.U32.AND P3, PT, R21, R26, PT ;  /* 0x0000001a1500720c */ /* 0x000fe20003f64070 */
[----:B------:R-:W-:-:S03]  /*1450*/  IMAD.IADD R19, R15, 0x1, R6 ;  /* 0x000000010f137824 */ /* 0x000fc600078e0206 */
[----:B------:R-:W-:Y:S01]  /*1460*/  ISETP.GT.U32.AND P2, PT, R21, R24, PT ;  /* 0x000000181500720c */ /* 0x000fe20003f44070 */
[----:B-1----:R-:W-:Y:S01]  /*1470*/  IMAD.WIDE R8, R23, 0x4, R8 ;  /* 0x0000000417087825 */ /* 0x002fe200078e0208 */
[----:B------:R-:W-:Y:S02]  /*1480*/  IADD3 R23, R19, R6, RZ ;  /* 0x0000000613177210 */ /* 0x000fe40007ffe0ff */
[----:B------:R-:W-:-:S05]  /*1490*/  IABS R25, R19 ;  /* 0x0000001300197213 */ /* 0x000fca0000000000 */
[----:B------:R-:W-:-:S04]  /*14a0*/  @!P3 IADD3 R26, R26, -R21, RZ ;  /* 0x800000151a1ab210 */ /* 0x000fc80007ffe0ff */
[----:B------:R-:W-:Y:S01]  /*14b0*/  @!P2 IMAD.IADD R24, R24, 0x1, -R21 ;  /* 0x000000011818a824 */ /* 0x000fe200078e0a15 */
[-C--:B------:R-:W-:Y:S02]  /*14c0*/  ISETP.GE.U32.AND P4, PT, R26, R21.reuse, PT ;  /* 0x000000151a00720c */ /* 0x080fe40003f86070 */
[----:B------:R-:W-:Y:S02]  /*14d0*/  LOP3.LUT R26, R11, R22, RZ, 0x3c, !PT ;  /* 0x000000160b1a7212 */ /* 0x000fe400078e3cff */
[----:B------:R-:W-:Y:S02]  /*14e0*/  ISETP.GE.U32.AND P5, PT, R24, R21, PT ;  /* 0x000000151800720c */ /* 0x000fe40003fa6070 */
[----:B------:R-:W-:Y:S01]  /*14f0*/  ISETP.GE.AND P6, PT, R26, RZ, PT ;  /* 0x000000ff1a00720c */ /* 0x000fe20003fc6270 */
[----:B------:R-:W-:Y:S01]  /*1500*/  @!P3 VIADD R14, R14, 0x1 ;  /* 0x000000010e0eb836 */ /* 0x000fe20000000000 */
[----:B------:R-:W-:-:S05]  /*1510*/  @!P2 IADD3 R10, R10, 0x1, RZ ;  /* 0x000000010a0aa810 */ /* 0x000fca0007ffe0ff */
[----:B------:R-:W-:-:S04]  /*1520*/  @P4 IADD3 R14, R14, 0x1, RZ ;  /* 0x000000010e0e4810 */ /* 0x000fc80007ffe0ff */
[----:B------:R-:W-:Y:S01]  /*1530*/  @P5 IADD3 R10, R10, 0x1, RZ ;  /* 0x000000010a0a5810 */ /* 0x000fe20007ffe0ff */
[----:B--2---:R-:W-:-:S04]  /*1540*/  FADD.FTZ R16, R12, -R13 ;  /* 0x8000000d0c107221 */ /* 0x004fc80000010000 */
[----:B0-----:R-:W-:Y:S01]  /*1550*/  FFMA.FTZ R29, R16, R4, R13 ;  /* 0x00000004101d7223 */ /* 0x001fe2000001000d */
[----:B------:R-:W-:-:S05]  /*1560*/  IMAD.HI.U32 R16, R18, R27, RZ ;  /* 0x0000001b12107227 */ /* 0x000fca00078e00ff */
[----:B------:R-:W-:Y:S01]  /*1570*/  IADD3 R28, -R16, RZ, RZ ;  /* 0x000000ff101c7210 */ /* 0x000fe20007ffe1ff */
[----:B------:R0:W-:Y:S04]  /*1580*/  STG.E desc[UR6][R8.64], R29 ;  /* 0x0000001d08007986 */ /* 0x0001e8000c101906 */
[----:B------:R-:W-:Y:S01]  /*1590*/  IMAD R6, R21, R28, R27 ;  /* 0x0000001c15067224 */ /* 0x000fe200078e021b */
[----:B0-----:R-:W-:Y:S01]  /*15a0*/  IABS R9, R23 ;  /* 0x0000001700097213 */ /* 0x001fe20000000000 */
[----:B------:R-:W-:-:S03]  /*15b0*/  IMAD.HI.U32 R8, R18, R25, RZ ;  /* 0x0000001912087227 */ /* 0x000fc600078e00ff */
[----:B------:R-:W-:Y:S01]  /*15c0*/  ISETP.GT.U32.AND P0, PT, R21, R6, PT ;  /* 0x000000061500720c */ /* 0x000fe20003f04070 */
[----:B------:R-:W-:Y:S01]  /*15d0*/  IMAD.HI.U32 R18, R18, R9, RZ ;  /* 0x0000000912127227 */ /* 0x000fe200078e00ff */
[----:B------:R-:W-:-:S03]  /*15e0*/  IADD3 R24, -R8, RZ, RZ ;  /* 0x000000ff08187210 */ /* 0x000fc60007ffe1ff */
[----:B------:R-:W-:Y:S02]  /*15f0*/  IMAD.MOV R26, RZ, RZ, -R18 ;  /* 0x000000ffff1a7224 */ /* 0x000fe400078e0a12 */
[C---:B------:R-:W-:Y:S02]  /*1600*/  IMAD R24, R21.reuse, R24, R25 ;  /* 0x0000001815187224 */ /* 0x040fe400078e0219 */
[----:B------:R-:W-:-:S04]  /*1610*/  IMAD R26, R21, R26, R9 ;  /* 0x0000001a151a7224 */ /* 0x000fc800078e0209 */
[-C--:B------:R-:W-:Y:S02]  /*1620*/  @!P0 IADD3 R6, R6, -R21.reuse, RZ ;  /* 0x8000001506068210 */ /* 0x080fe40007ffe0ff */
[C---:B------:R-:W-:Y:S02]  /*1630*/  ISETP.GT.U32.AND P2, PT, R21.reuse, R24, PT ;  /* 0x000000181500720c */ /* 0x040fe40003f44070 */
[----:B------:R-:W-:Y:S02]  /*1640*/  ISETP.GT.U32.AND P4, PT, R21, R26, PT ;  /* 0x0000001a1500720c */ /* 0x000fe40003f84070 */
[----:B------:R-:W-:Y:S02]  /*1650*/  LOP3.LUT R25, R17, R22, RZ, 0x3c, !PT ;  /* 0x0000001611197212 */ /* 0x000fe400078e3cff */
[----:B------:R-:W-:Y:S02]  /*1660*/  ISETP.GE.U32.AND P3, PT, R6, R21, PT ;  /* 0x000000150600720c */ /* 0x000fe40003f66070 */
[----:B------:R-:W-:-:S02]  /*1670*/  ISETP.GE.AND P1, PT, R25, RZ, PT ;  /* 0x000000ff1900720c */ /* 0x000fc40003f26270 */
[----:B------:R-:W-:Y:S01]  /*1680*/  @!P0 IADD3 R16, R16, 0x1, RZ ;  /* 0x0000000110108810 */ /* 0x000fe20007ffe0ff */
[----:B------:R-:W-:Y:S02]  /*1690*/  IMAD.MOV.U32 R9, RZ, RZ, R10 ;  /* 0x000000ffff097224 */ /* 0x000fe400078e000a */
[-C--:B------:R-:W-:Y:S02]  /*16a0*/  @!P2 IADD3 R24, R24, -R21.reuse, RZ ;  /* 0x800000151818a210 */ /* 0x080fe40007ffe0ff */
[-C--:B------:R-:W-:Y:S02]  /*16b0*/  @!P4 IADD3 R26, R26, -R21.reuse, RZ ;  /* 0x800000151a1ac210 */ /* 0x080fe40007ffe0ff */
[-C--:B------:R-:W-:Y:S02]  /*16c0*/  LOP3.LUT R10, R19, R22.reuse, RZ, 0x3c, !PT ;  /* 0x00000016130a7212 */ /* 0x080fe400078e3cff */
[----:B------:R-:W-:Y:S01]  /*16d0*/  LOP3.LUT R6, R15, R22, RZ, 0x3c, !PT ;  /* 0x000000160f067212 */ /* 0x000fe200078e3cff */
[----:B------:R-:W-:Y:S01]  /*16e0*/  @P3 VIADD R16, R16, 0x1 ;  /* 0x0000000110103836 */ /* 0x000fe20000000000 */
[----:B------:R-:W-:-:S02]  /*16f0*/  ISETP.GE.U32.AND P0, PT, R24, R21, PT ;  /* 0x000000151800720c */ /* 0x000fc40003f06070 */
[----:B------:R-:W-:Y:S01]  /*1700*/  ISETP.GE.U32.AND P3, PT, R26, R21, PT ;  /* 0x000000151a00720c */ /* 0x000fe20003f66070 */
[----:B------:R-:W-:Y:S01]  /*1710*/  @!P1 IMAD.MOV R14, RZ, RZ, -R14 ;  /* 0x000000ffff0e9224 */ /* 0x000fe200078e0a0e */
[----:B------:R-:W-:Y:S02]  /*1720*/  @!P6 IADD3 R9, -R9, RZ, RZ ;  /* 0x000000ff0909e210 */ /* 0x000fe40007ffe1ff */
[----:B------:R-:W-:Y:S02]  /*1730*/  ISETP.GE.AND P6, PT, R10, RZ, PT ;  /* 0x000000ff0a00720c */ /* 0x000fe40003fc6270 */
[----:B------:R-:W-:Y:S02]  /*1740*/  ISETP.GE.AND P5, PT, R6, RZ, PT ;  /* 0x000000ff0600720c */ /* 0x000fe40003fa6270 */
[----:B------:R-:W-:Y:S02]  /*1750*/  ISETP.NE.AND P1, PT, R22, RZ, PT ;  /* 0x000000ff1600720c */ /* 0x000fe40003f25270 */
[----:B------:R-:W-:-:S02]  /*1760*/  LOP3.LUT R10, RZ, R22, RZ, 0x33, !PT ;  /* 0x00000016ff0a7212 */ /* 0x000fc400078e33ff */
[----:B------:R-:W-:Y:S01]  /*1770*/  LOP3.LUT R24, R23, R22, RZ, 0x3c, !PT ;  /* 0x0000001617187212 */ /* 0x000fe200078e3cff */
[----:B------:R-:W-:Y:S01]  /*1780*/  @!P2 VIADD R8, R8, 0x1 ;  /* 0x000000010808a836 */ /* 0x000fe20000000000 */
[C---:B------:R-:W-:Y:S02]  /*1790*/  SEL R9, R10.reuse, R9, !P1 ;  /* 0x000000090a097207 */ /* 0x040fe40004800000 */
[----:B------:R-:W-:Y:S02]  /*17a0*/  SEL R6, R10, R14, !P1 ;  /* 0x0000000e0a067207 */ /* 0x000fe40004800000 */
[----:B------:R-:W-:Y:S02]  /*17b0*/  @!P4 IADD3 R18, R18, 0x1, RZ ;  /* 0x000000011212c810 */ /* 0x000fe40007ffe0ff */
[----:B------:R-:W-:Y:S02]  /*17c0*/  ISETP.GE.AND P2, PT, R24, RZ, PT ;  /* 0x000000ff1800720c */ /* 0x000fe40003f46270 */
[----:B------:R-:W-:-:S02]  /*17d0*/  IADD3 R14, -R9, RZ, RZ ;  /* 0x000000ff090e7210 */ /* 0x000fc40007ffe1ff */
[----:B------:R-:W-:Y:S01]  /*17e0*/  IADD3 R21, -R6, RZ, RZ ;  /* 0x000000ff06157210 */ /* 0x000fe20007ffe1ff */
[----:B------:R-:W-:Y:S01]  /*17f0*/  @P3 VIADD R18, R18, 0x1 ;  /* 0x0000000112123836 */ /* 0x000fe20000000000 */
[----:B------:R-:W-:Y:S01]  /*1800*/  @P0 IADD3 R8, R8, 0x1, RZ ;  /* 0x0000000108080810 */ /* 0x000fe20007ffe0ff */
[----:B------:R-:W-:Y:S01]  /*1810*/  IMAD R11, R22, R14, R11 ;  /* 0x0000000e160b7224 */ /* 0x000fe200078e020b */
[----:B------:R-:W-:Y:S01]  /*1820*/  @!P5 IADD3 R16, -R16, RZ, RZ ;  /* 0x000000ff1010d210 */ /* 0x000fe20007ffe1ff */
[----:B------:R-:W-:Y:S01]  /*1830*/  IMAD R17, R22, R21, R17 ;  /* 0x0000001516117224 */ /* 0x000fe200078e0211 */
[----:B------:R-:W-:Y:S01]  /*1840*/  MOV R21, R8 ;  /* 0x0000000800157202 */ /* 0x000fe20000000f00 */
[----:B------:R-:W-:Y:S01]  /*1850*/  IMAD.MOV.U32 R25, RZ, RZ, R18 ;  /* 0x000000ffff197224 */ /* 0x000fe200078e0012 */
[----:B------:R-:W-:Y:S01]  /*1860*/  SEL R18, R10, R16, !P1 ;  /* 0x000000100a127207 */ /* 0x000fe20004800000 */
[----:B------:R-:W-:Y:S01]  /*1870*/  IMAD R14, R11, UR15, RZ ;  /* 0x0000000f0b0e7c24 */ /* 0x000fe2000f8e02ff */
[----:B------:R-:W-:-:S02]  /*1880*/  @!P6 IADD3 R21, -R21, RZ, RZ ;  /* 0x000000ff1515e210 */ /* 0x000fc40007ffe1ff */
[----:B------:R-:W-:Y:S01]  /*1890*/  @!P2 IADD3 R25, -R25, RZ, RZ ;  /* 0x000000ff1919a210 */ /* 0x000fe20007ffe1ff */
[----:B------:R-:W-:Y:S01]  /*18a0*/  IMAD R11, R9, UR18, R14 ;  /* 0x00000012090b7c24 */ /* 0x000fe2000f8e020e */
[C---:B------:R-:W-:Y:S01]  /*18b0*/  SEL R14, R10.reuse, R21, !P1 ;  /* 0x000000150a0e7207 */ /* 0x040fe20004800000 */
[----:B------:R-:W-:Y:S01]  /*18c0*/  IMAD.MOV R16, RZ, RZ, -R18 ;  /* 0x000000ffff107224 */ /* 0x000fe200078e0a12 */
[----:B------:R-:W-:Y:S01]  /*18d0*/  SEL R10, R10, R25, !P1 ;  /* 0x000000190a0a7207 */ /* 0x000fe20004800000 */
[----:B------:R-:W0:Y:S01]  /*18e0*/  LDC.64 R8, c[0x0][0x720] ;  /* 0x0001c800ff087b82 */ /* 0x000e220000000a00 */
[----:B------:R-:W-:Y:S01]  /*18f0*/  IADD3 R21, -R14, RZ, RZ ;  /* 0x000000ff0e157210 */ /* 0x000fe20007ffe1ff */
[----:B------:R-:W-:Y:S01]  /*1900*/  IMAD R15, R22, R16, R15 ;  /* 0x00000010160f7224 */ /* 0x000fe200078e020f */
[----:B------:R-:W-:-:S03]  /*1910*/  IADD3 R16, -R10, RZ, RZ ;  /* 0x000000ff0a107210 */ /* 0x000fc60007ffe1ff */
[C---:B------:R-:W-:Y:S02]  /*1920*/  IMAD R21, R22.reuse, R21, R19 ;  /* 0x0000001516157224 */ /* 0x040fe400078e0213 */
[----:B------:R-:W-:Y:S02]  /*1930*/  IMAD R22, R22, R16, R23 ;  /* 0x0000001016167224 */ /* 0x000fe400078e0217 */
[----:B------:R-:W1:Y:S01]  /*1940*/  LDC R16, c[0x0][0xc] ;  /* 0x00000300ff107b82 */ /* 0x000e620000000800 */
[----:B------:R-:W-:Y:S02]  /*1950*/  IMAD R17, R17, UR15, RZ ;  /* 0x0000000f11117c24 */ /* 0x000fe4000f8e02ff */
[----:B------:R-:W-:Y:S02]  /*1960*/  IMAD R19, R15, UR15, RZ ;  /* 0x0000000f0f137c24 */ /* 0x000fe4000f8e02ff */
[----:B------:R-:W-:Y:S02]  /*1970*/  IMAD R21, R21, UR15, RZ ;  /* 0x0000000f15157c24 */ /* 0x000fe4000f8e02ff */
[----:B------:R-:W-:-:S02]  /*1980*/  IMAD R23, R22, UR15, RZ ;  /* 0x0000000f16177c24 */ /* 0x000fc4000f8e02ff */
[----:B------:R-:W-:Y:S02]  /*1990*/  IMAD R15, R6, UR18, R17 ;  /* 0x00000012060f7c24 */ /* 0x000fe4000f8e0211 */
[----:B------:R-:W-:Y:S02]  /*19a0*/  IMAD R19, R18, UR18, R19 ;  /* 0x0000001212137c24 */ /* 0x000fe4000f8e0213 */
[----:B------:R-:W-:Y:S01]  /*19b0*/  FADD.FTZ R17, R7, -RZ ;  /* 0x800000ff07117221 */ /* 0x000fe20000010000 */
[----:B------:R-:W-:Y:S02]  /*19c0*/  IMAD R21, R14, UR18, R21 ;  /* 0x000000120e157c24 */ /* 0x000fe4000f8e0215 */
[----:B------:R-:W-:Y:S02]  /*19d0*/  IMAD R23, R10, UR18, R23 ;  /* 0x000000120a177c24 */ /* 0x000fe4000f8e0217 */
[----:B------:R-:W-:Y:S01]  /*19e0*/  FADD.FTZ R25, R4, -RZ ;  /* 0x800000ff04197221 */ /* 0x000fe20000010000 */
[----:B0-----:R-:W-:-:S04]  /*19f0*/  IMAD.WIDE R10, R11, 0x4, R8 ;  /* 0x000000040b0a7825 */ /* 0x001fc800078e0208 */
[--C-:B------:R-:W-:Y:S01]  /*1a00*/  IMAD.WIDE R14, R15, 0x4, R8.reuse ;  /* 0x000000040f0e7825 */ /* 0x100fe200078e0208 */
[----:B------:R0:W-:Y:S03]  /*1a10*/  STG.E desc[UR6][R10.64], R17 ;  /* 0x000000110a007986 */ /* 0x0001e6000c101906 */
[--C-:B------:R-:W-:Y:S01]  /*1a20*/  IMAD.WIDE R6, R19, 0x4, R8.reuse ;  /* 0x0000000413067825 */ /* 0x100fe200078e0208 */
[----:B------:R0:W-:Y:S03]  /*1a30*/  STG.E desc[UR6][R14.64], R25 ;  /* 0x000000190e007986 */ /* 0x0001e6000c101906 */
[--C-:B------:R-:W-:Y:S01]  /*1a40*/  IMAD.WIDE R18, R21, 0x4, R8.reuse ;  /* 0x0000000415127825 */ /* 0x100fe200078e0208 */
[----:B------:R0:W-:Y:S03]  /*1a50*/  STG.E desc[UR6][R6.64], R13 ;  /* 0x0000000d06007986 */ /* 0x0001e6000c101906 */
[----:B------:R-:W-:Y:S01]  /*1a60*/  IMAD.WIDE R8, R23, 0x4, R8 ;  /* 0x0000000417087825 */ /* 0x000fe200078e0208 */
[----:B------:R0:W-:Y:S03]  /*1a70*/  STG.E desc[UR6][R18.64], R12 ;  /* 0x0000000c12007986 */ /* 0x0001e6000c101906 */
[----:B-1----:R-:W-:Y:S01]  /*1a80*/  IMAD R5, R16, UR4, R5 ;  /* 0x0000000410057c24 */ /* 0x002fe2000f8e0205 */
[----:B------:R0:W-:Y:S04]  /*1a90*/  STG.E desc[UR6][R8.64], R20 ;  /* 0x0000001408007986 */ /* 0x0001e8000c101906 */
[----:B------:R-:W-:-:S13]  /*1aa0*/  ISETP.GE.AND P0, PT, R5, UR19, PT ;  /* 0x0000001305007c0c */ /* 0x000fda000bf06270 */
[----:B0-----:R-:W-:Y:S05]  /*1ab0*/  @!P0 BRA `(.L_x_443) ;  /* 0xffffffe400d48947 */ /* 0x001fea000383ffff */
[----:B------:R-:W-:Y:S05]  /*1ac0*/  BSYNC B0 ;  /* 0x0000000000007941 */ /* 0x000fea0003800000 */
.L_x_442:
[----:B------:R-:W-:Y:S05]  /*1ad0*/  EXIT ;  /* 0x000000000000794d */ /* 0x000fea0003800000 */
.L_x_444:
        /* <DEDUP_REMOVED lines=10> */
.L_x_1287:


//--------------------- .text._ZN2at6native38_GLOBAL__N__9a469cfd_6_RNN_cu_eca79a6d6kernel16gru_cell_forwardIffiLi1EEEvNS_4cuda6detail10TensorInfoIT_T1_EES9_S9_S9_S9_S9_S9_S8_S8_ --------------------------
	.section	.text._ZN2at6native38_GLOBAL__N__9a469cfd_6_RNN_cu_eca79a6d6kernel16gru_cell_forwardIffiLi1EEEvNS_4cuda6detail10TensorInfoIT_T1_EES9_S9_S9_S9_S9_S9_S8_S8_,"ax",@progbits
	.align	128
.text._ZN2at6native38_GLOBAL__N__9a469cfd_6_RNN_cu_eca79a6d6kernel16gru_cell_forwardIffiLi1EEEvNS_4cuda6detail10TensorInfoIT_T1_EES9_S9_S9_S9_S9_S9_S8_S8_:
        .type           _ZN2at6native38_GLOBAL__N__9a469cfd_6_RNN_cu_eca79a6d6kernel16gru_cell_forwardIffiLi1EEEvNS_4cuda6detail10TensorInfoIT_T1_EES9_S9_S9_S9_S9_S9_S8_S8_,@function
        .size           _ZN2at6native38_GLOBAL__N__9a469cfd_6_RNN_cu_eca79a6d6kernel16gru_cell_forwardIffiLi1EEEvNS_4cuda6detail10TensorInfoIT_T1_EES9_S9_S9_S9_S9_S9_S8_S8_,(.L_x_1288 - _ZN2at6native38_GLOBAL__N__9a469cfd_6_RNN_cu_eca79a6d6kernel16gru_cell_forwardIffiLi1EEEvNS_4cuda6detail10TensorInfoIT_T1_EES9_S9_S9_S9_S9_S9_S8_S8_)
        .other          _ZN2at6native38_GLOBAL__N__9a469cfd_6_RNN_cu_eca79a6d6kernel16gru_cell_forwardIffiLi1EEEvNS_4cuda6detail10TensorInfoIT_T1_EES9_S9_S9_S9_S9_S9_S8_S8_,@"STO_CUDA_ENTRY STV_DEFAULT"
_ZN2at6native38_GLOBAL__N__9a469cfd_6_RNN_cu_eca79a6d6kernel16gru_cell_forwardIffiLi1EEEvNS_4cuda6detail10TensorInfoIT_T1_EES9_S9_S9_S9_S9_S9_S8_S8_:
        /* <DEDUP_REMOVED lines=8> */
[----:B------:R-:W-:Y:S01]  /*0080*/  ULDC.64 UR4, c[0x0][0x3c0] ;  /* 0x0000f00000047ab9 */ /* 0x000fe20000000a00 */
[----:B------:R-:W-:Y:S01]  /*0090*/  ULDC UR17, c[0x0][0x7f8] ;  /* 0x0001fe0000117ab9 */ /* 0x000fe20000000800 */
[----:B------:R-:W-:Y:S01]  /*00a0*/  ISETP.NE.U32.AND P0, PT, RZ, UR4, PT ;  /* 0x00000004ff007c0c */ /* 0x000fe2000bf05070 */
[----:B------:R-:W-:Y:S01]  /*00b0*/  ULDC UR4, c[0x0][0xc] ;  /* 0x0000030000047ab9 */ /* 0x000fe20000000800 */
[----:B------:R-:W-:Y:S02]  /*00c0*/  UIMAD UR13, UR17, 0x3, URZ ;  /* 0x00000003110d78a4 */ /* 0x000fe4000f8e023f */
[----:B------:R-:W-:Y:S01]  /*00d0*/  ISETP.NE.AND.EX P0, PT, RZ, UR5, PT, P0 ;  /* 0x00000005ff007c0c */ /* 0x000fe2000bf05300 */
[----:B------:R-:W-:Y:S01]  /*00e0*/  UIMAD UR6, UR6, UR4, URZ ;  /* 0x00000004060672a4 */ /* 0x000fe2000f8e023f */
[----:B------:R-:W-:-:S11]  /*00f0*/  ULDC.64 UR14, c[0x0][0x208] ;  /* 0x00008200000e7ab9 */ /* 0x000fd60000000a00 */
[----:B------:R-:W-:Y:S05]  /*0100*/  @!P0 BRA `(.L_x_445) ;  /* 0x0000000800408947 */ /* 0x000fea0003800000 */
[----:B------:R-:W-:Y:S01]  /*0110*/  MOV R0, UR17 ;  /* 0x0000001100007c02 */ /* 0x000fe20008000f00 */
[----:B------:R-:W-:Y:S01]  /*0120*/  BSSY B0, `(.L_x_446) ;  /* 0x000008d000007945 */ /* 0x000fe20003800000 */
[----:B------:R-:W-:Y:S01]  /*0130*/  ULDC UR7, c[0x0][0x42c] ;  /* 0x00010b0000077ab9 */ /* 0x000fe20000000800 */
[----:B------:R-:W-:Y:S01]  /*0140*/  ULDC UR8, c[0x0][0x504] ;  /* 0x0001410000087ab9 */ /* 0x000fe20000000800 */
[----:B------:R-:W-:Y:S01]  /*0150*/  IABS R0, R0 ;  /* 0x0000000000007213 */ /* 0x000fe20000000000 */
[----:B------:R-:W-:Y:S01]  /*0160*/  ULDC UR9, c[0x0][0x27c] ;  /* 0x00009f0000097ab9 */ /* 0x000fe20000000800 */
[----:B------:R-:W-:Y:S01]  /*0170*/  ULDC UR10, c[0x0][0x354] ;  /* 0x0000d500000a7ab9 */ /* 0x000fe20000000800 */
[----:B------:R-:W-:Y:S01]  /*0180*/  ULDC UR11, c[0x0][0x78c] ;  /* 0x0001e300000b7ab9 */ /* 0x000fe20000000800 */
[----:B------:R-:W-:Y:S01]  /*0190*/  R2UR UR18, R0 ;  /* 0x00000000001272ca */ /* 0x000fe200000e0000 */
[----:B------:R-:W-:Y:S01]  /*01a0*/  UMOV UR4, URZ ;  /* 0x0000003f00047c82 */ /* 0x000fe20008000000 */
[----:B------:R-:W-:-:S02]  /*01b0*/  UIMAD UR16, UR17, 0x5, URZ ;  /* 0x00000005111078a4 */ /* 0x000fc4000f8e023f */
[----:B------:R-:W-:Y:S01]  /*01c0*/  ISETP.NE.AND P0, PT, RZ, UR17, PT ;  /* 0x00000011ff007c0c */ /* 0x000fe2000bf05270 */
[----:B------:R-:W-:Y:S02]  /*01d0*/  UIMAD UR7, UR17, UR7, URZ ;  /* 0x00000007110772a4 */ /* 0x000fe4000f8e023f */
[----:B------:R-:W-:Y:S02]  /*01e0*/  UIMAD UR8, UR17, UR8, URZ ;  /* 0x00000008110872a4 */ /* 0x000fe4000f8e023f */
[----:B------:R-:W-:Y:S02]  /*01f0*/  UIMAD UR9, UR17, UR9, URZ ;  /* 0x00000009110972a4 */ /* 0x000fe4000f8e023f */
[----:B------:R-:W-:Y:S02]  /*0200*/  UIMAD UR10, UR17, UR10, URZ ;  /* 0x0000000a110a72a4 */ /* 0x000fe4000f8e023f */
[----:B------:R-:W-:Y:S01]  /*0210*/  UIMAD UR11, UR17, UR11, URZ ;  /* 0x0000000b110b72a4 */ /* 0x000fe2000f8e023f */
[----:B------:R-:W0:Y:S01]  /*0220*/  I2F.RP R0, UR18 ;  /* 0x0000001200007d06 */ /* 0x000e220008209400 */
[----:B------:R-:W-:Y:S01]  /*0230*/  ULDC UR20, c[0x0][0x27c] ;  /* 0x00009f0000147ab9 */ /* 0x000fe20000000800 */
[----:B------:R-:W-:Y:S01]  /*0240*/  ULDC UR21, c[0x0][0x354] ;  /* 0x0000d50000157ab9 */ /* 0x000fe20000000800 */
[----:B------:R-:W-:Y:S01]  /*0250*/  ULDC UR23, c[0x0][0x78c] ;  /* 0x0001e30000177ab9 */ /* 0x000fe20000000800 */
[----:B------:R-:W-:Y:S01]  /*0260*/  ULDC UR24, c[0x0][0x7fc] ;  /* 0x0001ff0000187ab9 */ /* 0x000fe20000000800 */
[----:B------:R-:W-:Y:S01]  /*0270*/  ULDC UR19, c[0x0][0x6b4] ;  /* 0x0001ad0000137ab9 */ /* 0x000fe20000000800 */
[----:B------:R-:W-:-:S02]  /*0280*/  ULDC UR22, c[0x0][0x504] ;  /* 0x0001410000167ab9 */ /* 0x000fc40000000800 */
[----:B0-----:R-:W0:Y:S02]  /*0290*/  MUFU.RCP R0, R0 ;  /* 0x0000000000007308 */ /* 0x001e240000001000 */
[----:B0-----:R-:W-:Y:S02]  /*02a0*/  IADD3 R2, R0, 0xffffffe, RZ ;  /* 0x0ffffffe00027810 */ /* 0x001fe40007ffe0ff */
[----:B------:R-:W-:Y:S01]  /*02b0*/  LOP3.LUT R0, RZ, UR17, RZ, 0x33, !PT ;  /* 0x00000011ff007c12 */ /* 0x000fe2000f8e33ff */
[----:B------:R-:W-:-:S03]  /*02c0*/  ULDC UR17, c[0x0][0x42c] ;  /* 0x00010b0000117ab9 */ /* 0x000fc60000000800 */
[----:B------:R-:W0:Y:S02]  /*02d0*/  F2I.FTZ.U32.TRUNC.NTZ R2, R2 ;  /* 0x0000000200027305 */ /* 0x000e24000021f000 */
[----:B0-----:R-:W-:-:S13]  /*02e0*/  R2UR UR5, R2 ;  /* 0x00000000020572ca */ /* 0x001fda00000e0000 */
[----:B------:R-:W-:-:S04]  /*02f0*/  UIADD3 UR12, URZ, -UR5, URZ ;  /* 0x800000053f0c7290 */ /* 0x000fc8000fffe03f */
[----:B------:R-:W-:-:S04]  /*0300*/  UIMAD UR12, UR12, UR18, URZ ;  /* 0x000000120c0c72a4 */ /* 0x000fc8000f8e023f */
[----:B------:R-:W-:-:S03]  /*0310*/  UIMAD.WIDE.U32 UR4, UR5, UR12, UR4 ;  /* 0x0000000c050472a5 */ /* 0x000fc6000f8e0004 */
[----:B------:R-:W-:-:S09]  /*0320*/  ULDC UR12, c[0x0][0x5dc] ;  /* 0x00017700000c7ab9 */ /* 0x000fd20000000800 */
.L_x_447:
[----:B0-----:R-:W0:Y:S01]  /*0330*/  LDC R11, c[0x0][0x7f8] ;  /* 0x0001fe00ff0b7b82 */ /* 0x001e220000000800 */
[----:B------:R-:W-:-:S05]  /*0340*/  IABS R3, R14 ;  /* 0x0000000e00037213 */ /* 0x000fca0000000000 */
[----:B------:R-:W-:Y:S02]  /*0350*/  IMAD.HI.U32 R2, R3, UR5, RZ ;  /* 0x0000000503027c27 */ /* 0x000fe4000f8e00ff */
[----:B------:R-:W1:Y:S03]  /*0360*/  LDC.64 R22, c[0x0][0x210] ;  /* 0x00008400ff167b82 */ /* 0x000e660000000a00 */
[----:B------:R-:W-:-:S05]  /*0370*/  IADD3 R4, -R2, RZ, RZ ;  /* 0x000000ff02047210 */ /* 0x000fca0007ffe1ff */
[----:B------:R-:W2:Y:S01]  /*0380*/  LDC.64 R8, c[0x0][0x2e8] ;  /* 0x0000ba00ff087b82 */ /* 0x000ea20000000a00 */
[----:B0-----:R-:W-:-:S05]  /*0390*/  IABS R6, R11 ;  /* 0x0000000b00067213 */ /* 0x001fca0000000000 */
[----:B------:R-:W-:Y:S02]  /*03a0*/  IMAD R3, R6, R4, R3 ;  /* 0x0000000406037224 */ /* 0x000fe400078e0203 */
[----:B------:R-:W0:Y:S03]  /*03b0*/  LDC.64 R4, c[0x0][0x498] ;  /* 0x00012600ff047b82 */ /* 0x000e260000000a00 */
[----:B------:R-:W-:-:S13]  /*03c0*/  ISETP.LT.U32.AND P2, PT, R3, UR18, PT ;  /* 0x0000001203007c0c */ /* 0x000fda000bf41070 */
[----:B------:R-:W-:Y:S02]  /*03d0*/  @!P2 IADD3 R3, R3, -R6, RZ ;  /* 0x800000060303a210 */ /* 0x000fe40007ffe0ff */
[----:B------:R-:W-:Y:S02]  /*03e0*/  @!P2 IADD3 R2, R2, 0x1, RZ ;  /* 0x000000010202a810 */ /* 0x000fe40007ffe0ff */
[----:B------:R-:W-:Y:S02]  /*03f0*/  ISETP.GE.U32.AND P1, PT, R3, UR18, PT ;  /* 0x0000001203007c0c */ /* 0x000fe4000bf26070 */
[----:B------:R-:W-:-:S04]  /*0400*/  LOP3.LUT R3, R14, R11, RZ, 0x3c, !PT ;  /* 0x0000000b0e037212 */ /* 0x000fc800078e3cff */
[----:B------:R-:W-:-:S07]  /*0410*/  ISETP.GE.AND P3, PT, R3, RZ, PT ;  /* 0x000000ff0300720c */ /* 0x000fce0003f66270 */
[----:B------:R-:W-:-:S04]  /*0420*/  @P1 IADD3 R2, R2, 0x1, RZ ;  /* 0x0000000102021810 */ /* 0x000fc80007ffe0ff */
[----:B------:R-:W-:Y:S02]  /*0430*/  MOV R17, R2 ;  /* 0x0000000200117202 */ /* 0x000fe40000000f00 */
[----:B------:R-:W3:Y:S02]  /*0440*/  LDC.64 R2, c[0x0][0x3c0] ;  /* 0x0000f000ff027b82 */ /* 0x000ee40000000a00 */
[----:B------:R-:W-:-:S04]  /*0450*/  @!P3 IADD3 R17, -R17, RZ, RZ ;  /* 0x000000ff1111b210 */ /* 0x000fc80007ffe1ff */
[----:B------:R-:W-:-:S04]  /*0460*/  SEL R17, R0, R17, !P0 ;  /* 0x0000001100117207 */ /* 0x000fc80004000000 */
[----:B------:R-:W-:-:S05]  /*0470*/  IADD3 R7, -R17, RZ, RZ ;  /* 0x000000ff11077210 */ /* 0x000fca0007ffe1ff */
[----:B------:R-:W-:-:S04]  /*0480*/  IMAD R16, R11, R7, R14 ;  /* 0x000000070b107224 */ /* 0x000fc800078e020e */
[----:B------:R-:W-:Y:S02]  /*0490*/  IMAD R6, R17, UR13, R16 ;  /* 0x0000000d11067c24 */ /* 0x000fe4000f8e0210 */
[----:B------:R-:W-:Y:S02]  /*04a0*/  IMAD R13, R16, UR17, RZ ;  /* 0x00000011100d7c24 */ /* 0x000fe4000f8e02ff */
[C---:B------:R-:W-:Y:S02]  /*04b0*/  IMAD R7, R6.reuse, UR20, RZ ;  /* 0x0000001406077c24 */ /* 0x040fe4000f8e02ff */
[----:B------:R-:W-:Y:S02]  /*04c0*/  IMAD R11, R6, UR21, RZ ;  /* 0x00000015060b7c24 */ /* 0x000fe4000f8e02ff */
[----:B-1----:R-:W-:-:S04]  /*04d0*/  IMAD.WIDE R22, R7, 0x4, R22 ;  /* 0x0000000407167825 */ /* 0x002fc800078e0216 */
[----:B--2---:R-:W-:Y:S01]  /*04e0*/  IMAD.WIDE R8, R11, 0x4, R8 ;  /* 0x000000040b087825 */ /* 0x004fe200078e0208 */
[----:B------:R1:W2:Y:S03]  /*04f0*/  LDG.E R15, desc[UR14][R22.64] ;  /* 0x0000000e160f7981 */ /* 0x0002a6000c1e1900 */
[----:B---3--:R-:W-:Y:S01]  /*0500*/  IMAD.WIDE R2, R13, 0x4, R2 ;  /* 0x000000040d027825 */ /* 0x008fe200078e0202 */
[----:B------:R-:W2:Y:S03]  /*0510*/  LDG.E R18, desc[UR14][R8.64] ;  /* 0x0000000e08127981 */ /* 0x000ea6000c1e1900 */
[----:B------:R-:W-:Y:S01]  /*0520*/  IMAD R7, R16, UR22, RZ ;  /* 0x0000001610077c24 */ /* 0x000fe2000f8e02ff */
[----:B------:R3:W4:Y:S03]  /*0530*/  LDG.E R19, desc[UR14][R2.64] ;  /* 0x0000000e02137981 */ /* 0x000726000c1e1900 */
[----:B0-----:R-:W-:-:S05]  /*0540*/  IMAD.WIDE R4, R7, 0x4, R4 ;  /* 0x0000000407047825 */ /* 0x001fca00078e0204 */
[----:B------:R0:W5:Y:S01]  /*0550*/  LDG.E R20, desc[UR14][R4.64] ;  /* 0x0000000e04147981 */ /* 0x000162000c1e1900 */
[----:B------:R-:W-:Y:S02]  /*0560*/  MOV R13, UR9 ;  /* 0x00000009000d7c02 */ /* 0x000fe40008000f00 */
[----:B------:R-:W-:Y:S02]  /*0570*/  MOV R11, UR10 ;  /* 0x0000000a000b7c02 */ /* 0x000fe40008000f00 */
[----:B------:R-:W-:Y:S01]  /*0580*/  MOV R7, UR7 ;  /* 0x0000000700077c02 */ /* 0x000fe20008000f00 */
[----:B------:R-:W-:Y:S01]  /*0590*/  IMAD.WIDE R12, R13, 0x4, R22 ;  /* 0x000000040d0c7825 */ /* 0x000fe200078e0216 */
[----:B-1----:R-:W-:-:S03]  /*05a0*/  MOV R23, UR8 ;  /* 0x0000000800177c02 */ /* 0x002fc60008000f00 */
[----:B------:R-:W-:Y:S01]  /*05b0*/  IMAD.WIDE R10, R11, 0x4, R8 ;  /* 0x000000040b0a7825 */ /* 0x000fe200078e0208 */
[----:B------:R1:W5:Y:S03]  /*05c0*/  LDG.E R21, desc[UR14][R12.64] ;  /* 0x0000000e0c157981 */ /* 0x000366000c1e1900 */
[----:B------:R-:W-:Y:S01]  /*05d0*/  IMAD.WIDE R6, R7, 0x4, R2 ;  /* 0x0000000407067825 */ /* 0x000fe200078e0202 */
[----:B------:R1:W5:Y:S03]  /*05e0*/  LDG.E R22, desc[UR14][R10.64] ;  /* 0x0000000e0a167981 */ /* 0x000366000c1e1900 */
[----:B---3--:R-:W-:Y:S01]  /*05f0*/  IMAD.WIDE R2, R23, 0x4, R4 ;  /* 0x0000000417027825 */ /* 0x008fe200078e0204 */
[----:B------:R-:W3:Y:S04]  /*0600*/  LDG.E R24, desc[UR14][R6.64] ;  /* 0x0000000e06187981 */ /* 0x000ee8000c1e1900 */
[----:B------:R1:W3:Y:S01]  /*0610*/  LDG.E R23, desc[UR14][R2.64] ;  /* 0x0000000e02177981 */ /* 0x0002e2000c1e1900 */
[----:B0-----:R-:W-:-:S02]  /*0620*/  MOV R5, UR9 ;  /* 0x0000000900057c02 */ /* 0x001fc40008000f00 */
[----:B------:R-:W-:Y:S02]  /*0630*/  MOV R9, UR10 ;  /* 0x0000000a00097c02 */ /* 0x000fe40008000f00 */
[----:B------:R-:W-:Y:S02]  /*0640*/  MOV R27, UR7 ;  /* 0x00000007001b7c02 */ /* 0x000fe40008000f00 */
[----:B------:R-:W-:Y:S01]  /*0650*/  MOV R25, UR8 ;  /* 0x0000000800197c02 */ /* 0x000fe20008000f00 */
[----:B------:R-:W-:-:S04]  /*0660*/  IMAD.WIDE R4, R5, 0x4, R12 ;  /* 0x0000000405047825 */ /* 0x000fc800078e020c */
[----:B------:R-:W-:Y:S02]  /*0670*/  IMAD.WIDE R8, R9, 0x4, R10 ;  /* 0x0000000409087825 */ /* 0x000fe400078e020a */
[----:B------:R0:W3:Y:S02]  /*0680*/  LDG.E R4, desc[UR14][R4.64] ;  /* 0x0000000e04047981 */ /* 0x0000e4000c1e1900 */
[----:B-1----:R-:W-:Y:S02]  /*0690*/  IMAD.WIDE R12, R27, 0x4, R6 ;  /* 0x000000041b0c7825 */ /* 0x002fe400078e0206 */
[----:B------:R1:W3:Y:S02]  /*06a0*/  LDG.E R8, desc[UR14][R8.64] ;  /* 0x0000000e08087981 */ /* 0x0002e4000c1e1900 */
[----:B------:R-:W-:Y:S02]  /*06b0*/  IMAD.WIDE R10, R25, 0x4, R2 ;  /* 0x00000004190a7825 */ /* 0x000fe400078e0202 */
[----:B------:R-:W0:Y:S01]  /*06c0*/  LDC.64 R2, c[0x0][0x570] ;  /* 0x00015c00ff027b82 */ /* 0x000e220000000a00 */
[----:B------:R-:W3:Y:S04]  /*06d0*/  LDG.E R13, desc[UR14][R12.64] ;  /* 0x0000000e0c0d7981 */ /* 0x000ee8000c1e1900 */
[----:B------:R3:W3:Y:S01]  /*06e0*/  LDG.E R11, desc[UR14][R10.64] ;  /* 0x0000000e0a0b7981 */ /* 0x0006e2000c1e1900 */
[----:B------:R-:W-:-:S04]  /*06f0*/  IMAD R7, R14, UR12, RZ ;  /* 0x0000000c0e077c24 */ /* 0x000fc8000f8e02ff */
[----:B0-----:R-:W-:Y:S02]  /*0700*/  IMAD.WIDE R2, R7, 0x4, R2 ;  /* 0x0000000407027825 */ /* 0x001fe400078e0202 */
[----:B------:R-:W0:Y:S04]  /*0710*/  LDC.64 R6, c[0x0][0x720] ;  /* 0x0001c800ff067b82 */ /* 0x000e280000000a00 */
[----:B------:R3:W3:Y:S01]  /*0720*/  LDG.E R2, desc[UR14][R2.64] ;  /* 0x0000000e02027981 */ /* 0x0006e2000c1e1900 */
[----:B------:R-:W-:-:S04]  /*0730*/  IMAD R16, R17, UR16, R16 ;  /* 0x0000001011107c24 */ /* 0x000fc8000f8e0210 */
[----:B------:R-:W-:Y:S01]  /*0740*/  IMAD R5, R16, UR23, RZ ;  /* 0x0000001710057c24 */ /* 0x000fe2000f8e02ff */
[----:B-1----:R-:W-:Y:S01]  /*0750*/  MOV R9, UR11 ;  /* 0x0000000b00097c02 */ /* 0x002fe20008000f00 */
[C---:B------:R-:W-:Y:S02]  /*0760*/  IMAD R17, R14.reuse, UR19, RZ ;  /* 0x000000130e117c24 */ /* 0x040fe4000f8e02ff */
[----:B0-----:R-:W-:Y:S01]  /*0770*/  IMAD.WIDE R6, R5, 0x4, R6 ;  /* 0x0000000405067825 */ /* 0x001fe200078e0206 */
[----:B------:R-:W-:Y:S02]  /*0780*/  MOV R5, UR11 ;  /* 0x0000000b00057c02 */ /* 0x000fe40008000f00 */
[----:B------:R-:W-:-:S04]  /*0790*/  IADD3 R14, R14, UR6, RZ ;  /* 0x000000060e0e7c10 */ /* 0x000fc8000fffe0ff */
[----:B------:R-:W-:Y:S01]  /*07a0*/  ISETP.GE.AND P1, PT, R14, UR24, PT ;  /* 0x000000180e007c0c */ /* 0x000fe2000bf26270 */
[----:B--2---:R-:W-:-:S04]  /*07b0*/  FADD.FTZ R18, R18, R15 ;  /* 0x0000000f12127221 */ /* 0x004fc80000010000 */
[----:B----4-:R-:W-:-:S04]  /*07c0*/  FADD.FTZ R19, R18, R19 ;  /* 0x0000001312137221 */ /* 0x010fc80000010000 */
[----:B-----5:R-:W-:-:S04]  /*07d0*/  FADD.FTZ R19, R19, R20 ;  /* 0x0000001413137221 */ /* 0x020fc80000010000 */
[----:B------:R-:W-:-:S06]  /*07e0*/  FMUL.FTZ R19, R19, -1.4426950216293334961 ;  /* 0xbfb8aa3b13137820 */ /* 0x000fcc0000410000 */
[----:B------:R-:W0:Y:S01]  /*07f0*/  MUFU.EX2 R19, R19 ;  /* 0x0000001300137308 */ /* 0x000e220000000800 */
[----:B------:R-:W-:-:S04]  /*0800*/  FADD.FTZ R21, R22, R21 ;  /* 0x0000001516157221 */ /* 0x000fc80000010000 */
[----:B---3--:R-:W-:-:S04]  /*0810*/  FADD.FTZ R24, R21, R24 ;  /* 0x0000001815187221 */ /* 0x008fc80000010000 */
[----:B------:R-:W-:Y:S01]  /*0820*/  FADD.FTZ R23, R24, R23 ;  /* 0x0000001718177221 */ /* 0x000fe20000010000 */
[----:B0-----:R-:W-:-:S03]  /*0830*/  FADD.FTZ R10, R19, 1 ;  /* 0x3f800000130a7421 */ /* 0x001fc60000010000 */
[----:B------:R-:W-:-:S03]  /*0840*/  FMUL.FTZ R23, R23, -1.4426950216293334961 ;  /* 0xbfb8aa3b17177820 */ /* 0x000fc60000410000 */
[----:B------:R-:W0:Y:S08]  /*0850*/  MUFU.RCP R10, R10 ;  /* 0x0000000a000a7308 */ /* 0x000e300000001000 */
[----:B------:R-:W1:Y:S01]  /*0860*/  MUFU.EX2 R23, R23 ;  /* 0x0000001700177308 */ /* 0x000e620000000800 */
[----:B------:R-:W-:Y:S02]  /*0870*/  FADD.FTZ R4, R13, R4 ;  /* 0x000000040d047221 */ /* 0x000fe40000010000 */
[----:B------:R-:W2:Y:S01]  /*0880*/  LDC.64 R12, c[0x0][0x648] ;  /* 0x00019200ff0c7b82 */ /* 0x000ea20000000a00 */
[----:B------:R-:W-:-:S04]  /*0890*/  FADD.FTZ R11, R11, R8 ;  /* 0x000000080b0b7221 */ /* 0x000fc80000010000 */
[----:B0-----:R-:W-:Y:S01]  /*08a0*/  FFMA.FTZ R3, R11, R10, R4 ;  /* 0x0000000a0b037223 */ /* 0x001fe20000010004 */
[----:B-1----:R-:W-:-:S05]  /*08b0*/  FADD.FTZ R15, R23, 1 ;  /* 0x3f800000170f7421 */ /* 0x002fca0000010000 */
[----:B------:R-:W0:Y:S01]  /*08c0*/  MUFU.TANH R3, R3 ;  /* 0x0000000300037308 */ /* 0x000e220000002400 */
[----:B------:R-:W-:-:S07]  /*08d0*/  IMAD.WIDE R8, R9, 0x4, R6 ;  /* 0x0000000409087825 */ /* 0x000fce00078e0206 */
[----:B------:R1:W3:Y:S01]  /*08e0*/  MUFU.RCP R21, R15 ;  /* 0x0000000f00157308 */ /* 0x0002e20000001000 */
[----:B------:R-:W-:Y:S01]  /*08f0*/  IMAD.WIDE R4, R5, 0x4, R8 ;  /* 0x0000000405047825 */ /* 0x000fe200078e0208 */
[----:B------:R-:W-:-:S03]  /*0900*/  MOV R19, UR11 ;  /* 0x0000000b00137c02 */ /* 0x000fc60008000f00 */
[----:B--2---:R-:W-:-:S04]  /*0910*/  IMAD.WIDE R16, R17, 0x4, R12 ;  /* 0x0000000411107825 */ /* 0x004fc800078e020c */
[----:B0-----:R-:W-:Y:S01]  /*0920*/  FADD.FTZ R18, -R3, R2 ;  /* 0x0000000203127221 */ /* 0x001fe20000010100 */
[----:B------:R-:W-:-:S04]  /*0930*/  IMAD.WIDE R12, R19, 0x4, R4 ;  /* 0x00000004130c7825 */ /* 0x000fc800078e0204 */
[----:B-1----:R-:W-:Y:S01]  /*0940*/  FADD.FTZ R15, R10, -RZ ;  /* 0x800000ff0a0f7221 */ /* 0x002fe20000010000 */
[----:B---3--:R-:W-:Y:S01]  /*0950*/  FFMA.FTZ R23, R18, R21, R3 ;  /* 0x0000001512177223 */ /* 0x008fe20000010003 */
[----:B------:R-:W-:Y:S01]  /*0960*/  FADD.FTZ R21, R21, -RZ ;  /* 0x800000ff15157221 */ /* 0x000fe20000010000 */
[----:B------:R-:W-:-:S03]  /*0970*/  IMAD.WIDE R18, R19, 0x4, R12 ;  /* 0x0000000413127825 */ /* 0x000fc600078e020c */
[----:B------:R0:W-:Y:S04]  /*0980*/  STG.E desc[UR14][R16.64], R23 ;  /* 0x0000001710007986 */ /* 0x0001e8000c10190e */
[----:B------:R0:W-:Y:S04]  /*0990*/  STG.E desc[UR14][R6.64], R15 ;  /* 0x0000000f06007986 */ /* 0x0001e8000c10190e */
[----:B------:R0:W-:Y:S04]  /*09a0*/  STG.E desc[UR14][R8.64], R21 ;  /* 0x0000001508007986 */ /* 0x0001e8000c10190e */
[----:B------:R0:W-:Y:S04]  /*09b0*/  STG.E desc[UR14][R4.64], R3 ;  /* 0x0000000304007986 */ /* 0x0001e8000c10190e */
[----:B------:R0:W-:Y:S04]  /*09c0*/  STG.E desc[UR14][R12.64], R2 ;  /* 0x000000020c007986 */ /* 0x0001e8000c10190e */
[----:B------:R0:W-:Y:S01]  /*09d0*/  STG.E desc[UR14][R18.64], R11 ;  /* 0x0000000b12007986 */ /* 0x0001e2000c10190e */
[----:B------:R-:W-:Y:S05]  /*09e0*/  @!P1 BRA `(.L_x_447) ;  /* 0xfffffff800509947 */ /* 0x000fea000383ffff */
[----:B------:R-:W-:Y:S05]  /*09f0*/  BSYNC B0 ;  /* 0x0000000000007941 */ /* 0x000fea0003800000 */
.L_x_446:
[----:B------:R-:W-:Y:S05]  /*0a00*/  EXIT ;  /* 0x000000000000794d */ /* 0x000fea0003800000 */
.L_x_445:
[----:B------:R-:W-:Y:S01]  /*0a10*/  MOV R0, UR17 ;  /* 0x0000001100007c02 */ /* 0x000fe20008000f00 */
[----:B------:R-:W-:Y:S01]  /*0a20*/  BSSY B0, `(.L_x_448) ;  /* 0x000006a000007945 */ /* 0x000fe20003800000 */
[----:B------:R-:W-:Y:S01]  /*0a30*/  ISETP.NE.AND P0, PT, RZ, UR17, PT ;  /* 0x00000011ff007c0c */ /* 0x000fe2000bf05270 */
[----:B------:R-:W-:Y:S01]  /*0a40*/  ULDC UR4, c[0x0][0x27c] ;  /* 0x00009f0000047ab9 */ /* 0x000fe20000000800 */
[----:B------:R-:W-:Y:S01]  /*0a50*/  IABS R2, R0 ;  /* 0x0000000000027213 */ /* 0x000fe20000000000 */
[----:B------:R-:W-:Y:S01]  /*0a60*/  ULDC UR5, c[0x0][0x354] ;  /* 0x0000d50000057ab9 */ /* 0x000fe20000000800 */
[----:B------:R-:W-:Y:S01]  /*0a70*/  ULDC UR7, c[0x0][0x78c] ;  /* 0x0001e30000077ab9 */ /* 0x000fe20000000800 */
[----:B------:R-:W-:Y:S01]  /*0a80*/  UIMAD UR8, UR17, 0x5, URZ ;  /* 0x00000005110878a4 */ /* 0x000fe2000f8e023f */
[----:B------:R-:W0:Y:S01]  /*0a90*/  I2F.RP R0, R2 ;  /* 0x0000000200007306 */ /* 0x000e220000209400 */
[----:B------:R-:W-:Y:S02]  /*0aa0*/  UIMAD UR4, UR17, UR4, URZ ;  /* 0x00000004110472a4 */ /* 0x000fe4000f8e023f */
[----:B------:R-:W-:-:S02]  /*0ab0*/  UIMAD UR5, UR17, UR5, URZ ;  /* 0x00000005110572a4 */ /* 0x000fc4000f8e023f */
[----:B------:R-:W-:Y:S01]  /*0ac0*/  UIMAD UR7, UR17, UR7, URZ ;  /* 0x00000007110772a4 */ /* 0x000fe2000f8e023f */
[----:B------:R-:W-:Y:S01]  /*0ad0*/  ULDC UR9, c[0x0][0x27c] ;  /* 0x00009f0000097ab9 */ /* 0x000fe20000000800 */
[----:B------:R-:W-:Y:S01]  /*0ae0*/  ULDC UR10, c[0x0][0x354] ;  /* 0x0000d500000a7ab9 */ /* 0x000fe20000000800 */
[----:B------:R-:W-:Y:S01]  /*0af0*/  ULDC UR16, c[0x0][0x78c] ;  /* 0x0001e30000107ab9 */ /* 0x000fe20000000800 */
[----:B------:R-:W-:Y:S01]  /*0b00*/  ULDC UR18, c[0x0][0x7fc] ;  /* 0x0001ff0000127ab9 */ /* 0x000fe20000000800 */
[----:B------:R-:W-:Y:S01]  /*0b10*/  ULDC UR11, c[0x0][0x5dc] ;  /* 0x00017700000b7ab9 */ /* 0x000fe20000000800 */
[----:B------:R-:W-:Y:S01]  /*0b20*/  ULDC UR12, c[0x0][0x6b4] ;  /* 0x0001ad00000c7ab9 */ /* 0x000fe20000000800 */
[----:B0-----:R-:W0:Y:S02]  /*0b30*/  MUFU.RCP R0, R0 ;  /* 0x0000000000007308 */ /* 0x001e240000001000 */
[----:B0-----:R-:W-:Y:S02]  /*0b40*/  IADD3 R4, R0, 0xffffffe, RZ ;  /* 0x0ffffffe00047810 */ /* 0x001fe40007ffe0ff */
[----:B------:R-:W-:-:S04]  /*0b50*/  LOP3.LUT R0, RZ, UR17, RZ, 0x33, !PT ;  /* 0x00000011ff007c12 */ /* 0x000fc8000f8e33ff */
[----:B------:R0:W1:Y:S02]  /*0b60*/  F2I.FTZ.U32.TRUNC.NTZ R5, R4 ;  /* 0x0000000400057305 */ /* 0x000064000021f000 */
[----:B0-----:R-:W-:Y:S01]  /*0b70*/  HFMA2.MMA R4, -RZ, RZ, 0, 0 ;  /* 0x00000000ff047435 */ /* 0x001fe200000001ff */
[----:B-1----:R-:W-:-:S05]  /*0b80*/  IADD3 R3, RZ, -R5, RZ ;  /* 0x80000005ff037210 */ /* 0x002fca0007ffe0ff */
[----:B------:R-:W-:-:S04]  /*0b90*/  IMAD R3, R3, R2, RZ ;  /* 0x0000000203037224 */ /* 0x000fc800078e02ff */
[----:B------:R-:W-:-:S07]  /*0ba0*/  IMAD.HI.U32 R3, R5, R3, R4 ;  /* 0x0000000305037227 */ /* 0x000fce00078e0004 */
.L_x_449:
[----:B0-----:R-:W0:Y:S01]  /*0bb0*/  LDC R13, c[0x0][0x7f8] ;  /* 0x0001fe00ff0d7b82 */ /* 0x001e220000000800 */
[----:B------:R-:W-:-:S05]  /*0bc0*/  IABS R6, R14 ;  /* 0x0000000e00067213 */ /* 0x000fca0000000000 */
[----:B------:R-:W-:Y:S02]  /*0bd0*/  IMAD.HI.U32 R4, R3, R6, RZ ;  /* 0x0000000603047227 */ /* 0x000fe400078e00ff */
[----:B------:R-:W1:Y:S03]  /*0be0*/  LDC.64 R10, c[0x0][0x210] ;  /* 0x00008400ff0a7b82 */ /* 0x000e660000000a00 */
[----:B------:R-:W-:Y:S02]  /*0bf0*/  IADD3 R5, -R4, RZ, RZ ;  /* 0x000000ff04057210 */ /* 0x000fe40007ffe1ff */
        /* <DEDUP_REMOVED lines=14> */
[----:B------:R-:W-:-:S04]  /*0ce0*/  IMAD R4, R5, UR13, R6 ;  /* 0x0000000d05047c24 */ /* 0x000fc8000f8e0206 */
[C---:B------:R-:W-:Y:S02]  /*0cf0*/  IMAD R7, R4.reuse, UR9, RZ ;  /* 0x0000000904077c24 */ /* 0x040fe4000f8e02ff */
[----:B------:R-:W-:Y:S02]  /*0d00*/  IMAD R17, R4, UR10, RZ ;  /* 0x0000000a04117c24 */ /* 0x000fe4000f8e02ff */
[----:B-1----:R-:W-:-:S04]  /*0d10*/  IMAD.WIDE R10, R7, 0x4, R10 ;  /* 0x00000004070a7825 */ /* 0x002fc800078e020a */
[----:B0-----:R-:W-:Y:S01]  /*0d20*/  IMAD.WIDE R16, R17, 0x4, R8 ;  /* 0x0000000411107825 */ /* 0x001fe200078e0208 */
[----:B------:R0:W2:Y:S04]  /*0d30*/  LDG.E R7, desc[UR14][R10.64] ;  /* 0x0000000e0a077981 */ /* 0x0000a8000c1e1900 */
[----:B------:R-:W2:Y:S01]  /*0d40*/  LDG.E R8, desc[UR14][R16.64] ;  /* 0x0000000e10087981 */ /* 0x000ea2000c1e1900 */
[----:B------:R-:W-:Y:S02]  /*0d50*/  MOV R23, UR4 ;  /* 0x0000000400177c02 */ /* 0x000fe40008000f00 */
[----:B------:R-:W-:-:S03]  /*0d60*/  MOV R25, UR5 ;  /* 0x0000000500197c02 */ /* 0x000fc60008000f00 */
[----:B------:R-:W-:Y:S02]  /*0d70*/  IMAD.WIDE R18, R23, 0x4, R10 ;  /* 0x0000000417127825 */ /* 0x000fe400078e020a */
[----:B0-----:R-:W0:Y:S02]  /*0d80*/  LDC.64 R10, c[0x0][0x570] ;  /* 0x00015c00ff0a7b82 */ /* 0x001e240000000a00 */
[----:B------:R-:W-:Y:S01]  /*0d90*/  IMAD.WIDE R20, R25, 0x4, R16 ;  /* 0x0000000419147825 */ /* 0x000fe200078e0210 */
[----:B------:R-:W3:Y:S04]  /*0da0*/  LDG.E R12, desc[UR14][R18.64] ;  /* 0x0000000e120c7981 */ /* 0x000ee8000c1e1900 */
[----:B------:R1:W3:Y:S01]  /*0db0*/  LDG.E R9, desc[UR14][R20.64] ;  /* 0x0000000e14097981 */ /* 0x0002e2000c1e1900 */
[----:B------:R-:W-:-:S04]  /*0dc0*/  IMAD.WIDE R22, R23, 0x4, R18 ;  /* 0x0000000417167825 */ /* 0x000fc800078e0212 */
[----:B------:R-:W-:Y:S01]  /*0dd0*/  IMAD.WIDE R24, R25, 0x4, R20 ;  /* 0x0000000419187825 */ /* 0x000fe200078e0214 */
[----:B------:R-:W4:Y:S04]  /*0de0*/  LDG.E R13, desc[UR14][R22.64] ;  /* 0x0000000e160d7981 */ /* 0x000f28000c1e1900 */
[----:B------:R-:W5:Y:S01]  /*0df0*/  LDG.E R16, desc[UR14][R24.64] ;  /* 0x0000000e18107981 */ /* 0x000f62000c1e1900 */
[----:B------:R-:W-:-:S04]  /*0e00*/  IMAD R27, R14, UR11, RZ ;  /* 0x0000000b0e1b7c24 */ /* 0x000fc8000f8e02ff */
[----:B0-----:R-:W-:Y:S02]  /*0e10*/  IMAD.WIDE R26, R27, 0x4, R10 ;  /* 0x000000041b1a7825 */ /* 0x001fe400078e020a */
[----:B------:R-:W0:Y:S03]  /*0e20*/  LDC.64 R10, c[0x0][0x720] ;  /* 0x0001c800ff0a7b82 */ /* 0x000e260000000a00 */
[----:B------:R-:W5:Y:S01]  /*0e30*/  LDG.E R4, desc[UR14][R26.64] ;  /* 0x0000000e1a047981 */ /* 0x000f62000c1e1900 */
[----:B------:R-:W-:Y:S01]  /*0e40*/  IMAD R6, R5, UR8, R6 ;  /* 0x0000000805067c24 */ /* 0x000fe2000f8e0206 */
[----:B-1----:R-:W-:Y:S01]  /*0e50*/  MOV R21, UR7 ;  /* 0x0000000700157c02 */ /* 0x002fe20008000f00 */
[C---:B------:R-:W-:Y:S01]  /*0e60*/  IMAD R19, R14.reuse, UR12, RZ ;  /* 0x0000000c0e137c24 */ /* 0x040fe2000f8e02ff */
[----:B------:R-:W-:-:S04]  /*0e70*/  IADD3 R14, R14, UR6, RZ ;  /* 0x000000060e0e7c10 */ /* 0x000fc8000fffe0ff */
[----:B------:R-:W-:Y:S01]  /*0e80*/  ISETP.GE.AND P1, PT, R14, UR18, PT ;  /* 0x000000120e007c0c */ /* 0x000fe2000bf26270 */
[----:B--2---:R-:W-:-:S04]  /*0e90*/  FADD.FTZ R7, R8, R7 ;  /* 0x0000000708077221 */ /* 0x004fc80000010000 */
[----:B------:R-:W-:-:S04]  /*0ea0*/  FADD.FTZ R7, RZ, R7 ;  /* 0x00000007ff077221 */ /* 0x000fc80000010000 */
[----:B------:R-:W-:-:S06]  /*0eb0*/  FMUL.FTZ R7, R7, -1.4426950216293334961 ;  /* 0xbfb8aa3b07077820 */ /* 0x000fcc0000410000 */
[----:B------:R-:W1:Y:S01]  /*0ec0*/  MUFU.EX2 R7, R7 ;  /* 0x0000000700077308 */ /* 0x000e620000000800 */
[----:B---3--:R-:W-:-:S04]  /*0ed0*/  FADD.FTZ R9, R9, R12 ;  /* 0x0000000c09097221 */ /* 0x008fc80000010000 */
[----:B------:R-:W-:Y:S01]  /*0ee0*/  FADD.FTZ R9, RZ, R9 ;  /* 0x00000009ff097221 */ /* 0x000fe20000010000 */
[----:B----4-:R-:W-:-:S03]  /*0ef0*/  FADD.FTZ R13, RZ, R13 ;  /* 0x0000000dff0d7221 */ /* 0x010fc60000010000 */
[----:B------:R-:W-:Y:S01]  /*0f00*/  FMUL.FTZ R9, R9, -1.4426950216293334961 ;  /* 0xbfb8aa3b09097820 */ /* 0x000fe20000410000 */
[----:B-----5:R-:W-:-:S05]  /*0f10*/  FADD.FTZ R16, RZ, R16 ;  /* 0x00000010ff107221 */ /* 0x020fca0000010000 */
[----:B------:R-:W2:Y:S01]  /*0f20*/  MUFU.EX2 R9, R9 ;  /* 0x0000000900097308 */ /* 0x000ea20000000800 */
[----:B-1----:R-:W-:Y:S01]  /*0f30*/  FADD.FTZ R15, R7, 1 ;  /* 0x3f800000070f7421 */ /* 0x002fe20000010000 */
[----:B------:R-:W-:-:S04]  /*0f40*/  IMAD R7, R6, UR16, RZ ;  /* 0x0000001006077c24 */ /* 0x000fc8000f8e02ff */
[----:B0-----:R-:W-:Y:S02]  /*0f50*/  IMAD.WIDE R10, R7, 0x4, R10 ;  /* 0x00000004070a7825 */ /* 0x001fe400078e020a */
[----:B------:R-:W0:Y:S02]  /*0f60*/  MUFU.RCP R15, R15 ;  /* 0x0000000f000f7308 */ /* 0x000e240000001000 */
[----:B--2---:R-:W-:Y:S01]  /*0f70*/  FADD.FTZ R17, R9, 1 ;  /* 0x3f80000009117421 */ /* 0x004fe20000010000 */
[----:B------:R-:W-:-:S05]  /*0f80*/  IMAD.WIDE R8, R21, 0x4, R10 ;  /* 0x0000000415087825 */ /* 0x000fca00078e020a */
[----:B------:R-:W1:Y:S01]  /*0f90*/  MUFU.RCP R17, R17 ;  /* 0x0000001100117308 */ /* 0x000e620000001000 */
[----:B------:R-:W-:-:S04]  /*0fa0*/  IMAD.WIDE R6, R21, 0x4, R8 ;  /* 0x0000000415067825 */ /* 0x000fc800078e0208 */
[----:B0-----:R-:W-:Y:S01]  /*0fb0*/  FFMA.FTZ R20, R16, R15, R13 ;  /* 0x0000000f10147223 */ /* 0x001fe2000001000d */
[----:B------:R-:W-:Y:S01]  /*0fc0*/  FADD.FTZ R15, R15, -RZ ;  /* 0x800000ff0f0f7221 */ /* 0x000fe20000010000 */
[----:B------:R-:W0:Y:S02]  /*0fd0*/  LDC.64 R12, c[0x0][0x648] ;  /* 0x00019200ff0c7b82 */ /* 0x000e240000000a00 */
[----:B------:R-:W2:Y:S01]  /*0fe0*/  MUFU.TANH R5, R20 ;  /* 0x0000001400057308 */ /* 0x000ea20000002400 */
[----:B-1----:R-:W-:Y:S01]  /*0ff0*/  FADD.FTZ R23, R17, -RZ ;  /* 0x800000ff11177221 */ /* 0x002fe20000010000 */
[----:B--2---:R-:W-:Y:S01]  /*1000*/  FADD.FTZ R22, -R5, R4 ;  /* 0x0000000405167221 */ /* 0x004fe20000010100 */
[----:B0-----:R-:W-:-:S04]  /*1010*/  IMAD.WIDE R18, R19, 0x4, R12 ;  /* 0x0000000413127825 */ /* 0x001fc800078e020c */
[----:B------:R-:W-:Y:S01]  /*1020*/  FFMA.FTZ R25, R22, R17, R5 ;  /* 0x0000001116197223 */ /* 0x000fe20000010005 */
[----:B------:R-:W-:-:S04]  /*1030*/  IMAD.WIDE R12, R21, 0x4, R6 ;  /* 0x00000004150c7825 */ /* 0x000fc800078e0206 */
[----:B------:R0:W-:Y:S01]  /*1040*/  STG.E desc[UR14][R18.64], R25 ;  /* 0x0000001912007986 */ /* 0x0001e2000c10190e */
[----:B------:R-:W-:-:S03]  /*1050*/  IMAD.WIDE R20, R21, 0x4, R12 ;  /* 0x0000000415147825 */ /* 0x000fc600078e020c */
[----:B------:R0:W-:Y:S04]  /*1060*/  STG.E desc[UR14][R10.64], R15 ;  /* 0x0000000f0a007986 */ /* 0x0001e8000c10190e */
[----:B------:R0:W-:Y:S04]  /*1070*/  STG.E desc[UR14][R8.64], R23 ;  /* 0x0000001708007986 */ /* 0x0001e8000c10190e */
[----:B------:R0:W-:Y:S04]  /*1080*/  STG.E desc[UR14][R6.64], R5 ;  /* 0x0000000506007986 */ /* 0x0001e8000c10190e */
[----:B------:R0:W-:Y:S04]  /*1090*/  STG.E desc[UR14][R12.64], R4 ;  /* 0x000000040c007986 */ /* 0x0001e8000c10190e */
[----:B------:R0:W-:Y:S01]  /*10a0*/  STG.E desc[UR14][R20.64], R16 ;  /* 0x0000001014007986 */ /* 0x0001e2000c10190e */
[----:B------:R-:W-:Y:S05]  /*10b0*/  @!P1 BRA `(.L_x_449) ;  /* 0xfffffff800bc9947 */ /* 0x000fea000383ffff */
[----:B------:R-:W-:Y:S05]  /*10c0*/  BSYNC B0 ;  /* 0x0000000000007941 */ /* 0x000fea0003800000 */
.L_x_448:
[----:B------:R-:W-:Y:S05]  /*10d0*/  EXIT ;  /* 0x000000000000794d */ /* 0x000fea0003800000 */
.L_x_450:
        /* <DEDUP_REMOVED lines=10> */
.L_x_1288:


//--------------------- .text._ZN2at6native38_GLOBAL__N__9a469cfd_6_RNN_cu_eca79a6d6kernel16gru_cell_forwardIddlLi2EEEvNS_4cuda6detail10TensorInfoIT_T1_EES9_S9_S9_S9_S9_S9_S8_S8_ --------------------------
	.section	.text._ZN2at6native38_GLOBAL__N__9a469cfd_6_RNN_cu_eca79a6d6kernel16gru_cell_forwardIddlLi2EEEvNS_4cuda6detail10TensorInfoIT_T1_EES9_S9_S9_S9_S9_S9_S8_S8_,"ax",@progbits
	.align	128
.text._ZN2at6native38_GLOBAL__N__9a469cfd_6_RNN_cu_eca79a6d6kernel16gru_cell_forwardIddlLi2EEEvNS_4cuda6detail10TensorInfoIT_T1_EES9_S9_S9_S9_S9_S9_S8_S8_:
        .type           _ZN2at6native38_GLOBAL__N__9a469cfd_6_RNN_cu_eca79a6d6kernel16gru_cell_forwardIddlLi2EEEvNS_4cuda6detail10TensorInfoIT_T1_EES9_S9_S9_S9_S9_S9_S8_S8_,@function
        .size           _ZN2at6native38_GLOBAL__N__9a469cfd_6_RNN_cu_eca79a6d6kernel16gru_cell_forwardIddlLi2EEEvNS_4cuda6detail10TensorInfoIT_T1_EES9_S9_S9_S9_S9_S9_S8_S8_,(.L_x_1289 - _ZN2at6native38_GLOBAL__N__9a469cfd_6_RNN_cu_eca79a6d6kernel16gru_cell_forwardIddlLi2EEEvNS_4cuda6detail10TensorInfoIT_T1_EES9_S9_S9_S9_S9_S9_S8_S8_)
        .other          _ZN2at6native38_GLOBAL__N__9a469cfd_6_RNN_cu_eca79a6d6kernel16gru_cell_forwardIddlLi2EEEvNS_4cuda6detail10TensorInfoIT_T1_EES9_S9_S9_S9_S9_S9_S8_S8_,@"STO_CUDA_ENTRY STV_DEFAULT"
_ZN2at6native38_GLOBAL__N__9a469cfd_6_RNN_cu_eca79a6d6kernel16gru_cell_forwardIddlLi2EEEvNS_4cuda6detail10TensorInfoIT_T1_EES9_S9_S9_S9_S9_S9_S8_S8_:
        /* <DEDUP_REMOVED lines=43> */
.L_x_506:
[----:B------:R-:W-:Y:S01]  /*02b0*/  MOV R2, UR59 ;  /* 0x0000003b00027c02 */ /* 0x000fe20008000f00 */
[----:B------:R-:W-:Y:S03]  /*02c0*/  BSSY B1, `(.L_x_452) ;  /* 0x000002e000017945 */ /* 0x000fe60003800000 */
[----:B------:R-:W-:-:S04]  /*02d0*/  LOP3.LUT R0, R5, R2, RZ, 0xfc, !PT ;  /* 0x0000000205007212 */ /* 0x000fc800078efcff */
[----:B------:R-:W-:-:S13]  /*02e0*/  ISETP.NE.U32.AND P0, PT, R0, RZ, PT ;  /* 0x000000ff0000720c */ /* 0x000fda0003f05070 */
[----:B0-----:R-:W-:Y:S05]  /*02f0*/  @!P0 BRA `(.L_x_453) ;  /* 0x00000000004c8947 */ /* 0x001fea0003800000 */
[----:B------:R-:W-:Y:S01]  /*0300*/  ULDC.64 UR10, c[0x0][0xd70] ;  /* 0x00035c00000a7ab9 */ /* 0x000fe20000000a00 */
[----:B------:R-:W-:Y:S01]  /*0310*/  IMAD.MOV.U32 R4, RZ, RZ, R6 ;  /* 0x000000ffff047224 */ /* 0x000fe200078e0006 */
[----:B------:R-:W-:Y:S01]  /*0320*/  MOV R2, UR11 ;  /* 0x0000000b00027c02 */ /* 0x000fe20008000f00 */
[----:B------:R-:W-:Y:S01]  /*0330*/  IMAD.U32 R3, RZ, RZ, UR10 ;  /* 0x0000000aff037e24 */ /* 0x000fe2000f8e00ff */
[----:B------:R-:W-:Y:S01]  /*0340*/  MOV R7, 0x370 ;  /* 0x0000037000077802 */ /* 0x000fe20000000f00 */
[----:B------:R-:W-:-:S07]  /*0350*/  IMAD.MOV.U32 R0, RZ, RZ, R5 ;  /* 0x000000ffff007224 */ /* 0x000fce00078e0005 */
[----:B------:R-:W-:Y:S05]  /*0360*/  CALL.REL.NOINC `($__internal_18_$__cuda_sm20_div_s64) ;  /* 0x0000004800d47944 */ /* 0x000fea0003c00000 */
[----:B------:R-:W-:Y:S01]  /*0370*/  IADD3 R8, P0, RZ, -R4, RZ ;  /* 0x80000004ff087210 */ /* 0x000fe20007f1e0ff */
[----:B------:R-:W-:Y:S02]  /*0380*/  IMAD.U32 R13, RZ, RZ, UR14 ;  /* 0x0000000eff0d7e24 */ /* 0x000fe4000f8e00ff */
[----:B------:R-:W-:Y:S01]  /*0390*/  IMAD.U32 R2, RZ, RZ, UR15 ;  /* 0x0000000fff027e24 */ /* 0x000fe2000f8e00ff */
[----:B------:R-:W-:Y:S01]  /*03a0*/  IADD3.X R10, RZ, ~R0, RZ, P0, !PT ;  /* 0x80000000ff0a7210 */ /* 0x000fe200007fe4ff */
[----:B------:R-:W-:Y:S02]  /*03b0*/  IMAD.MOV.U32 R7, RZ, RZ, R5 ;  /* 0x000000ffff077224 */ /* 0x000fe400078e0005 */
[----:B------:R-:W-:Y:S02]  /*03c0*/  IMAD.MOV.U32 R9, RZ, RZ, R0 ;  /* 0x000000ffff097224 */ /* 0x000fe400078e0000 */
[-C--:B------:R-:W-:Y:S02]  /*03d0*/  IMAD R3, R10, R13.reuse, RZ ;  /* 0x0000000d0a037224 */ /* 0x080fe400078e02ff */
[----:B------:R-:W-:-:S04]  /*03e0*/  IMAD.WIDE.U32 R20, R8, R13, R6 ;  /* 0x0000000d08147225 */ /* 0x000fc800078e0006 */
[----:B------:R-:W-:Y:S02]  /*03f0*/  IMAD R3, R8, R2, R3 ;  /* 0x0000000208037224 */ /* 0x000fe400078e0203 */
[----:B------:R-:W-:-:S03]  /*0400*/  IMAD.MOV.U32 R8, RZ, RZ, R4 ;  /* 0x000000ffff087224 */ /* 0x000fc600078e0004 */
[----:B------:R-:W-:Y:S01]  /*0410*/  IADD3 R21, R21, R3, RZ ;  /* 0x0000000315157210 */ /* 0x000fe20007ffe0ff */
[----:B------:R-:W-:Y:S06]  /*0420*/  BRA `(.L_x_454) ;  /* 0x00000000005c7947 */ /* 0x000fec0003800000 */
.L_x_453:
[----:B------:R-:W-:Y:S01]  /*0430*/  MOV R13, UR58 ;  /* 0x0000003a000d7c02 */ /* 0x000fe20008000f00 */
[----:B------:R-:W-:-:S03]  /*0440*/  IMAD.MOV.U32 R21, RZ, RZ, RZ ;  /* 0x000000ffff157224 */ /* 0x000fc600078e00ff */
        /* <DEDUP_REMOVED lines=9> */
[----:B------:R-:W-:Y:S01]  /*04e0*/  IMAD.HI.U32 R8, R9, R6, RZ ;  /* 0x0000000609087227 */ /* 0x000fe200078e00ff */
[----:B------:R-:W-:-:S03]  /*04f0*/  MOV R9, RZ ;  /* 0x000000ff00097202 */ /* 0x000fc60000000f00 */
[----:B------:R-:W-:-:S04]  /*0500*/  IMAD.MOV R4, RZ, RZ, -R8 ;  /* 0x000000ffff047224 */ /* 0x000fc800078e0a08 */
        /* <DEDUP_REMOVED lines=9> */
.L_x_454:
[----:B------:R-:W-:Y:S05]  /*05a0*/  BSYNC B1 ;  /* 0x0000000000017941 */ /* 0x000fea0003800000 */
.L_x_452:
        /* <DEDUP_REMOVED lines=18> */
[----:B------:R-:W-:Y:S05]  /*06d0*/  CALL.REL.NOINC `($__internal_18_$__cuda_sm20_div_s64) ;  /* 0x0000004400f87944 */ /* 0x000fea0003c00000 */
[----:B------:R-:W-:Y:S01]  /*06e0*/  IADD3 R11, P0, RZ, -R4, RZ ;  /* 0x80000004ff0b7210 */ /* 0x000fe20007f1e0ff */
[----:B------:R-:W-:Y:S01]  /*06f0*/  IMAD.MOV.U32 R2, RZ, RZ, R14 ;  /* 0x000000ffff027224 */ /* 0x000fe200078e000e */
[----:B------:R-:W-:Y:S02]  /*0700*/  MOV R7, UR24 ;  /* 0x0000001800077c02 */ /* 0x000fe40008000f00 */
[----:B------:R-:W-:Y:S01]  /*0710*/  MOV R3, R22 ;  /* 0x0000001600037202 */ /* 0x000fe20000000f00 */
[----:B------:R-:W-:Y:S01]  /*0720*/  IMAD.X R8, RZ, RZ, ~R0, P0 ;  /* 0x000000ffff087224 */ /* 0x000fe200000e0e00 */
[----:B------:R-:W-:-:S03]  /*0730*/  MOV R9, UR25 ;  /* 0x0000001900097c02 */ /* 0x000fc60008000f00 */
[-C--:B------:R-:W-:Y:S02]  /*0740*/  IMAD R8, R8, R7.reuse, RZ ;  /* 0x0000000708087224 */ /* 0x080fe400078e02ff */
[----:B------:R-:W-:-:S04]  /*0750*/  IMAD.WIDE.U32 R2, R11, R7, R2 ;  /* 0x000000070b027225 */ /* 0x000fc800078e0002 */
[----:B------:R-:W-:Y:S02]  /*0760*/  IMAD R11, R11, R9, R8 ;  /* 0x000000090b0b7224 */ /* 0x000fe400078e0208 */
[----:B------:R-:W-:Y:S02]  /*0770*/  IMAD.MOV.U32 R8, RZ, RZ, R2 ;  /* 0x000000ffff087224 */ /* 0x000fe400078e0002 */
[----:B------:R-:W-:Y:S01]  /*0780*/  IMAD.MOV.U32 R2, RZ, RZ, R4 ;  /* 0x000000ffff027224 */ /* 0x000fe200078e0004 */
[----:B------:R-:W-:Y:S02]  /*0790*/  IADD3 R10, R3, R11, RZ ;  /* 0x0000000b030a7210 */ /* 0x000fe40007ffe0ff */
[----:B------:R-:W-:Y:S01]  /*07a0*/  MOV R3, R0 ;  /* 0x0000000000037202 */ /* 0x000fe20000000f00 */
[----:B------:R-:W-:Y:S06]  /*07b0*/  BRA `(.L_x_457) ;  /* 0x00000000005c7947 */ /* 0x000fec0003800000 */
.L_x_456:
        /* <DEDUP_REMOVED lines=23> */
.L_x_457:
[----:B------:R-:W-:Y:S05]  /*0930*/  BSYNC B1 ;  /* 0x0000000000017941 */ /* 0x000fea0003800000 */
.L_x_455:
        /* <DEDUP_REMOVED lines=20> */
[----:B0-----:R-:W-:Y:S01]  /*0a80*/  IMAD.U32 R3, RZ, RZ, UR10 ;  /* 0x0000000aff037e24 */ /* 0x001fe2000f8e00ff */
[----:B------:R-:W-:Y:S01]  /*0a90*/  MOV R2, UR11 ;  /* 0x0000000b00027c02 */ /* 0x000fe20008000f00 */
[----:B------:R-:W-:Y:S01]  /*0aa0*/  IMAD.MOV.U32 R0, RZ, RZ, R17 ;  /* 0x000000ffff007224 */ /* 0x000fe200078e0011 */
[----:B------:R-:W-:-:S07]  /*0ab0*/  MOV R7, 0xad0 ;  /* 0x00000ad000077802 */ /* 0x000fce0000000f00 */
[----:B------:R-:W-:Y:S05]  /*0ac0*/  CALL.REL.NOINC `($__internal_18_$__cuda_sm20_div_s64) ;  /* 0x0000004000fc7944 */ /* 0x000fea0003c00000 */
[----:B------:R-:W-:Y:S02]  /*0ad0*/  IADD3 R8, P0, RZ, -R4, RZ ;  /* 0x80000004ff087210 */ /* 0x000fe40007f1e0ff */
[----:B------:R-:W-:Y:S02]  /*0ae0*/  MOV R7, UR24 ;  /* 0x0000001800077c02 */ /* 0x000fe40008000f00 */
[----:B------:R-:W-:Y:S01]  /*0af0*/  MOV R9, UR25 ;  /* 0x0000001900097c02 */ /* 0x000fe20008000f00 */
[----:B------:R-:W-:-:S04]  /*0b00*/  IMAD.X R2, RZ, RZ, ~R0, P0 ;  /* 0x000000ffff027224 */ /* 0x000fc800000e0e00 */
        /* <DEDUP_REMOVED lines=8> */
.L_x_459:
[----:B------:R-:W1:Y:S01]  /*0b90*/  I2F.U32.RP R4, R7 ;  /* 0x0000000700047306 */ /* 0x000e620000209000 */
[----:B0-----:R-:W-:Y:S01]  /*0ba0*/  IMAD.MOV.U32 R2, RZ, RZ, RZ ;  /* 0x000000ffff027224 */ /* 0x001fe200078e00ff */
[----:B------:R-:W-:Y:S01]  /*0bb0*/  ISETP.NE.U32.AND P2, PT, R7, RZ, PT ;  /* 0x000000ff0700720c */ /* 0x000fe20003f45070 */
[----:B------:R-:W-:-:S05]  /*0bc0*/  IMAD.MOV.U32 R10, RZ, RZ, RZ ;  /* 0x000000ffff0a7224 */ /* 0x000fca00078e00ff */
[----:B-1----:R-:W0:Y:S02]  /*0bd0*/  MUFU.RCP R4, R4 ;  /* 0x0000000400047308 */ /* 0x002e240000001000 */
[----:B0-----:R-:W-:-:S06]  /*0be0*/  VIADD R3, R4, 0xffffffe ;  /* 0x0ffffffe04037836 */ /* 0x001fcc0000000000 */
        /* <DEDUP_REMOVED lines=16> */
.L_x_460:
[----:B------:R-:W-:Y:S05]  /*0cf0*/  BSYNC B1 ;  /* 0x0000000000017941 */ /* 0x000fea0003800000 */
.L_x_458:
        /* <DEDUP_REMOVED lines=19> */
[----:B------:R-:W-:Y:S01]  /*0e30*/  IMAD.MOV.U32 R4, RZ, RZ, R18 ;  /* 0x000000ffff047224 */ /* 0x000fe200078e0012 */
[----:B0-----:R-:W-:Y:S01]  /*0e40*/  MOV R3, UR10 ;  /* 0x0000000a00037c02 */ /* 0x001fe20008000f00 */
[----:B------:R-:W-:Y:S01]  /*0e50*/  IMAD.U32 R2, RZ, RZ, UR11 ;  /* 0x0000000bff027e24 */ /* 0x000fe2000f8e00ff */
[----:B------:R-:W-:Y:S02]  /*0e60*/  MOV R0, R19 ;  /* 0x0000001300007202 */ /* 0x000fe40000000f00 */
[----:B------:R-:W-:-:S07]  /*0e70*/  MOV R7, 0xe90 ;  /* 0x00000e9000077802 */ /* 0x000fce0000000f00 */
[----:B------:R-:W-:Y:S05]  /*0e80*/  CALL.REL.NOINC `($__internal_18_$__cuda_sm20_div_s64) ;  /* 0x00000040000c7944 */ /* 0x000fea0003c00000 */
[----:B------:R-:W-:-:S05]  /*0e90*/  IADD3 R7, P0, RZ, -R4, RZ ;  /* 0x80000004ff077210 */ /* 0x000fca0007f1e0ff */
[----:B------:R-:W-:-:S04]  /*0ea0*/  IMAD.X R2, RZ, RZ, ~R0, P0 ;  /* 0x000000ffff027224 */ /* 0x000fc800000e0e00 */
[----:B------:R-:W-:Y:S02]  /*0eb0*/  IMAD R8, R2, UR24, RZ ;  /* 0x0000001802087c24 */ /* 0x000fe4000f8e02ff */
[----:B------:R-:W-:-:S04]  /*0ec0*/  IMAD.WIDE.U32 R2, R7, UR24, R18 ;  /* 0x0000001807027c25 */ /* 0x000fc8000f8e0012 */
[----:B------:R-:W-:Y:S01]  /*0ed0*/  IMAD R9, R7, UR25, R8 ;  /* 0x0000001907097c24 */ /* 0x000fe2000f8e0208 */
[----:B------:R-:W-:Y:S02]  /*0ee0*/  MOV R7, R2 ;  /* 0x0000000200077202 */ /* 0x000fe40000000f00 */
[----:B------:R-:W-:Y:S01]  /*0ef0*/  MOV R2, R4 ;  /* 0x0000000400027202 */ /* 0x000fe20000000f00 */
[----:B------:R-:W-:Y:S02]  /*0f00*/  IMAD.IADD R8, R9, 0x1, R3 ;  /* 0x0000000109087824 */ /* 0x000fe400078e0203 */
[----:B------:R-:W-:Y:S01]  /*0f10*/  IMAD.MOV.U32 R3, RZ, RZ, R0 ;  /* 0x000000ffff037224 */ /* 0x000fe200078e0000 */
[----:B------:R-:W-:Y:S06]  /*0f20*/  BRA `(.L_x_463) ;  /* 0x0000000000587947 */ /* 0x000fec0003800000 */
.L_x_462:
[----:B------:R-:W1:Y:S01]  /*0f30*/  I2F.U32.RP R4, R7 ;  /* 0x0000000700047306 */ /* 0x000e620000209000 */
[----:B0-----:R-:W-:Y:S01]  /*0f40*/  HFMA2.MMA R2, -RZ, RZ, 0, 0 ;  /* 0x00000000ff027435 */ /* 0x001fe200000001ff */
[----:B------:R-:W-:Y:S02]  /*0f50*/  ISETP.NE.U32.AND P2, PT, R7, RZ, PT ;  /* 0x000000ff0700720c */ /* 0x000fe40003f45070 */
[----:B------:R-:W-:-:S04]  /*0f60*/  MOV R8, RZ ;  /* 0x000000ff00087202 */ /* 0x000fc80000000f00 */
[----:B-1----:R-:W0:Y:S02]  /*0f70*/  MUFU.RCP R4, R4 ;  /* 0x0000000400047308 */ /* 0x002e240000001000 */
[----:B0-----:R-:W-:-:S06]  /*0f80*/  IADD3 R3, R4, 0xffffffe, RZ ;  /* 0x0ffffffe04037810 */ /* 0x001fcc0007ffe0ff */
        /* <DEDUP_REMOVED lines=16> */
.L_x_463:
[----:B------:R-:W-:Y:S05]  /*1090*/  BSYNC B1 ;  /* 0x0000000000017941 */ /* 0x000fea0003800000 */
.L_x_461:
        /* <DEDUP_REMOVED lines=10> */
[----:B------:R-:W2:Y:S01]  /*1140*/  LDG.E.64 R8, desc[UR12][R8.64] ;  /* 0x0000000c08087981 */ /* 0x000ea2000c1e1b00 */
[----:B------:R-:W-:Y:S01]  /*1150*/  MOV R2, UR5 ;  /* 0x0000000500027c02 */ /* 0x000fe20008000f00 */
[----:B------:R-:W-:Y:S03]  /*1160*/  BSSY B1, `(.L_x_464) ;  /* 0x000002f000017945 */ /* 0x000fe60003800000 */
[----:B------:R-:W-:-:S04]  /*1170*/  LOP3.LUT R0, R22, R2, RZ, 0xfc, !PT ;  /* 0x0000000216007212 */ /* 0x000fc800078efcff */
[----:B------:R-:W-:Y:S01]  /*1180*/  ISETP.NE.U32.AND P0, PT, R0, RZ, PT ;  /* 0x000000ff0000720c */ /* 0x000fe20003f05070 */
[----:B--2---:R0:W-:-:S12]  /*1190*/  STL.64 [R1+0x30], R8 ;  /* 0x0000300801007387 */ /* 0x0041d80000100a00 */
[----:B------:R-:W-:Y:S05]  /*11a0*/  @!P0 BRA `(.L_x_465) ;  /* 0x00000000004c8947 */ /* 0x000fea0003800000 */
[----:B------:R-:W-:Y:S01]  /*11b0*/  ULDC.64 UR10, c[0x0][0x3c0] ;  /* 0x0000f000000a7ab9 */ /* 0x000fe20000000a00 */
[----:B------:R-:W-:Y:S01]  /*11c0*/  IMAD.MOV.U32 R4, RZ, RZ, R14 ;  /* 0x000000ffff047224 */ /* 0x000fe200078e000e */
[----:B------:R-:W-:Y:S01]  /*11d0*/  MOV R3, UR10 ;  /* 0x0000000a00037c02 */ /* 0x000fe20008000f00 */
[----:B------:R-:W-:Y:S01]  /*11e0*/  IMAD.U32 R2, RZ, RZ, UR11 ;  /* 0x0000000bff027e24 */ /* 0x000fe2000f8e00ff */
[----:B------:R-:W-:Y:S02]  /*11f0*/  MOV R0, R22 ;  /* 0x0000001600007202 */ /* 0x000fe40000000f00 */
[----:B------:R-:W-:-:S07]  /*1200*/  MOV R7, 0x1220 ;  /* 0x0000122000077802 */ /* 0x000fce0000000f00 */
[----:B0-----:R-:W-:Y:S05]  /*1210*/  CALL.REL.NOINC `($__internal_18_$__cuda_sm20_div_s64) ;  /* 0x0000003c00287944 */ /* 0x001fea0003c00000 */
[----:B------:R-:W-:Y:S01]  /*1220*/  IADD3 R7, P0, RZ, -R4, RZ ;  /* 0x80000004ff077210 */ /* 0x000fe20007f1e0ff */
[----:B------:R-:W-:Y:S01]  /*1230*/  IMAD.U32 R3, RZ, RZ, UR32 ;  /* 0x00000020ff037e24 */ /* 0x000fe2000f8e00ff */
[----:B------:R-:W-:Y:S01]  /*1240*/  MOV R2, UR33 ;  /* 0x0000002100027c02 */ /* 0x000fe20008000f00 */
[----:B------:R-:W-:Y:S01]  /*1250*/  IMAD.MOV.U32 R15, RZ, RZ, R22 ;  /* 0x000000ffff0f7224 */ /* 0x000fe200078e0016 */
[----:B------:R-:W-:Y:S01]  /*1260*/  IADD3.X R8, RZ, ~R0, RZ, P0, !PT ;  /* 0x80000000ff087210 */ /* 0x000fe200007fe4ff */
[----:B------:R-:W-:Y:S02]  /*1270*/  IMAD.MOV.U32 R9, RZ, RZ, R0 ;  /* 0x000000ffff097224 */ /* 0x000fe400078e0000 */
[----:B------:R-:W-:-:S04]  /*1280*/  IMAD.WIDE.U32 R14, R7, R3, R14 ;  /* 0x00000003070e7225 */ /* 0x000fc800078e000e */
[----:B------:R-:W-:-:S04]  /*1290*/  IMAD R8, R8, R3, RZ ;  /* 0x0000000308087224 */ /* 0x000fc800078e02ff */
[----:B------:R-:W-:Y:S01]  /*12a0*/  IMAD R7, R7, R2, R8 ;  /* 0x0000000207077224 */ /* 0x000fe200078e0208 */
[----:B------:R-:W-:-:S03]  /*12b0*/  MOV R8, R4 ;  /* 0x0000000400087202 */ /* 0x000fc60000000f00 */
[----:B------:R-:W-:Y:S01]  /*12c0*/  IMAD.IADD R7, R15, 0x1, R7 ;  /* 0x000000010f077824 */ /* 0x000fe200078e0207 */
[----:B------:R-:W-:Y:S06]  /*12d0*/  BRA `(.L_x_466) ;  /* 0x00000000005c7947 */ /* 0x000fec0003800000 */
.L_x_465:
        /* <DEDUP_REMOVED lines=23> */
.L_x_466:
[----:B------:R-:W-:Y:S05]  /*1450*/  BSYNC B1 ;  /* 0x0000000000017941 */ /* 0x000fea0003800000 */
.L_x_464:
[----:B------:R-:W-:Y:S02]  /*1460*/  IMAD R7, R7, UR34, RZ ;  /* 0x0000002207077c24 */ /* 0x000fe4000f8e02ff */
[----:B------:R-:W-:-:S04]  /*1470*/  IMAD.WIDE.U32 R10, R14, UR34, RZ ;  /* 0x000000220e0a7c25 */ /* 0x000fc8000f8e00ff */
[----:B------:R-:W-:-:S04]  /*1480*/  IMAD R7, R14, UR35, R7 ;  /* 0x000000230e077c24 */ /* 0x000fc8000f8e0207 */
[----:B------:R-:W-:Y:S02]  /*1490*/  IMAD.IADD R11, R11, 0x1, R7 ;  /* 0x000000010b0b7824 */ /* 0x000fe400078e0207 */
[----:B------:R-:W-:-:S04]  /*14a0*/  IMAD R7, R9, UR36, RZ ;  /* 0x0000002409077c24 */ /* 0x000fc8000f8e02ff */
[C---:B------:R-:W-:Y:S02]  /*14b0*/  IMAD R7, R8.reuse, UR37, R7 ;  /* 0x0000002508077c24 */ /* 0x040fe4000f8e0207 */
[----:B------:R-:W-:-:S05]  /*14c0*/  IMAD.WIDE.U32 R8, R8, UR36, R10 ;  /* 0x0000002408087c25 */ /* 0x000fca000f8e000a */
[----:B------:R-:W-:Y:S02]  /*14d0*/  IADD3 R7, R9, R7, RZ ;  /* 0x0000000709077210 */ /* 0x000fe40007ffe0ff */
[----:B------:R-:W-:-:S04]  /*14e0*/  LEA R10, P0, R8, UR38, 0x3 ;  /* 0x00000026080a7c11 */ /* 0x000fc8000f8018ff */
[----:B------:R-:W-:-:S05]  /*14f0*/  LEA.HI.X R11, R8, UR39, R7, 0x3, P0 ;  /* 0x00000027080b7c11 */ /* 0x000fca00080f1c07 */
[----:B------:R-:W2:Y:S01]  /*1500*/  LDG.E.64 R8, desc[UR12][R10.64] ;  /* 0x0000000c0a087981 */ /* 0x000ea2000c1e1b00 */
[----:B------:R-:W-:Y:S01]  /*1510*/  LOP3.LUT R0, R17, R2, RZ, 0xfc, !PT ;  /* 0x0000000211007212 */ /* 0x000fe200078efcff */
[----:B------:R-:W-:Y:S03]  /*1520*/  BSSY B1, `(.L_x_467) ;  /* 0x000002c000017945 */ /* 0x000fe60003800000 */
        /* <DEDUP_REMOVED lines=12> */
[-C--:B------:R-:W-:Y:S01]  /*15f0*/  MOV R9, R0.reuse ;  /* 0x0000000000097202 */ /* 0x080fe20000000f00 */
[----:B------:R-:W-:Y:S01]  /*1600*/  IMAD.U32 R2, RZ, RZ, UR33 ;  /* 0x00000021ff027e24 */ /* 0x000fe2000f8e00ff */
[----:B------:R-:W-:Y:S01]  /*1610*/  IADD3.X R8, RZ, ~R0, RZ, P0, !PT ;  /* 0x80000000ff087210 */ /* 0x000fe200007fe4ff */
[----:B------:R-:W-:-:S04]  /*1620*/  IMAD.WIDE.U32 R16, R7, R3, R16 ;  /* 0x0000000307107225 */ /* 0x000fc800078e0010 */
[----:B------:R-:W-:-:S04]  /*1630*/  IMAD R8, R8, R3, RZ ;  /* 0x0000000308087224 */ /* 0x000fc800078e02ff */
[----:B------:R-:W-:Y:S02]  /*1640*/  IMAD R7, R7, R2, R8 ;  /* 0x0000000207077224 */ /* 0x000fe400078e0208 */
[----:B------:R-:W-:-:S03]  /*1650*/  IMAD.MOV.U32 R8, RZ, RZ, R4 ;  /* 0x000000ffff087224 */ /* 0x000fc600078e0004 */
[----:B------:R-:W-:Y:S01]  /*1660*/  IADD3 R7, R7, R17, RZ ;  /* 0x0000001107077210 */ /* 0x000fe20007ffe0ff */
[----:B------:R-:W-:Y:S06]  /*1670*/  BRA `(.L_x_469) ;  /* 0x0000000000587947 */ /* 0x000fec0003800000 */
.L_x_468:
[----:B------:R-:W1:Y:S01]  /*1680*/  I2F.U32.RP R4, R3 ;  /* 0x0000000300047306 */ /* 0x000e620000209000 */
[----:B0-----:R-:W-:Y:S01]  /*1690*/  IMAD.MOV.U32 R8, RZ, RZ, RZ ;  /* 0x000000ffff087224 */ /* 0x001fe200078e00ff */
[----:B------:R-:W-:-:S06]  /*16a0*/  ISETP.NE.U32.AND P2, PT, R3, RZ, PT ;  /* 0x000000ff0300720c */ /* 0x000fcc0003f45070 */
[----:B-1----:R-:W0:Y:S02]  /*16b0*/  MUFU.RCP R4, R4 ;  /* 0x0000000400047308 */ /* 0x002e240000001000 */
[----:B0-----:R-:W-:-:S06]  /*16c0*/  VIADD R9, R4, 0xffffffe ;  /* 0x0ffffffe04097836 */ /* 0x001fcc0000000000 */
[----:B------:R-:W0:Y:S02]  /*16d0*/  F2I.FTZ.U32.TRUNC.NTZ R9, R9 ;  /* 0x0000000900097305 */ /* 0x000e24000021f000 */
[----:B0-----:R-:W-:-:S05]  /*16e0*/  IADD3 R0, RZ, -R9, RZ ;  /* 0x80000009ff007210 */ /* 0x001fca0007ffe0ff */
[----:B------:R-:W-:-:S04]  /*16f0*/  IMAD R7, R0, R3, RZ ;  /* 0x0000000300077224 */ /* 0x000fc800078e02ff */
        /* <DEDUP_REMOVED lines=14> */
.L_x_469:
[----:B------:R-:W-:Y:S05]  /*17e0*/  BSYNC B1 ;  /* 0x0000000000017941 */ /* 0x000fea0003800000 */
.L_x_467:
        /* <DEDUP_REMOVED lines=24> */
[----:B------:R-:W-:-:S04]  /*1970*/  IMAD.MOV.U32 R3, RZ, RZ, R19 ;  /* 0x000000ffff037224 */ /* 0x000fc800078e0013 */
[----:B------:R-:W-:-:S04]  /*1980*/  IMAD.X R2, RZ, RZ, ~R0, P0 ;  /* 0x000000ffff027224 */ /* 0x000fc800000e0e00 */
[----:B------:R-:W-:Y:S01]  /*1990*/  IMAD R8, R2, UR32, RZ ;  /* 0x0000002002087c24 */ /* 0x000fe2000f8e02ff */
[----:B------:R-:W-:-:S05]  /*19a0*/  MOV R2, R18 ;  /* 0x0000001200027202 */ /* 0x000fca0000000f00 */
[----:B------:R-:W-:-:S04]  /*19b0*/  IMAD.WIDE.U32 R2, R7, UR32, R2 ;  /* 0x0000002007027c25 */ /* 0x000fc8000f8e0002 */
[----:B------:R-:W-:Y:S01]  /*19c0*/  IMAD R7, R7, UR33, R8 ;  /* 0x0000002107077c24 */ /* 0x000fe2000f8e0208 */
[----:B------:R-:W-:Y:S02]  /*19d0*/  MOV R18, R2 ;  /* 0x0000000200127202 */ /* 0x000fe40000000f00 */
[----:B------:R-:W-:Y:S01]  /*19e0*/  MOV R2, R4 ;  /* 0x0000000400027202 */ /* 0x000fe20000000f00 */
[----:B------:R-:W-:Y:S02]  /*19f0*/  IMAD.IADD R7, R7, 0x1, R3 ;  /* 0x0000000107077824 */ /* 0x000fe400078e0203 */
[----:B------:R-:W-:Y:S01]  /*1a00*/  IMAD.MOV.U32 R3, RZ, RZ, R0 ;  /* 0x000000ffff037224 */ /* 0x000fe200078e0000 */
[----:B------:R-:W-:Y:S06]  /*1a10*/  BRA `(.L_x_472) ;  /* 0x0000000000587947 */ /* 0x000fec0003800000 */
.L_x_471:
[----:B------:R-:W1:Y:S01]  /*1a20*/  I2F.U32.RP R4, R3 ;  /* 0x0000000300047306 */ /* 0x000e620000209000 */
[----:B------:R-:W-:-:S07]  /*1a30*/  ISETP.NE.U32.AND P2, PT, R3, RZ, PT ;  /* 0x000000ff0300720c */ /* 0x000fce0003f45070 */
[----:B-1----:R-:W0:Y:S02]  /*1a40*/  MUFU.RCP R4, R4 ;  /* 0x0000000400047308 */ /* 0x002e240000001000 */
        /* <DEDUP_REMOVED lines=17> */
[----:B------:R-:W-:Y:S02]  /*1b60*/  IMAD R18, R3, R0, R18 ;  /* 0x0000000003127224 */ /* 0x000fe400078e0212 */
[----:B------:R-:W-:-:S07]  /*1b70*/  IMAD.MOV.U32 R3, RZ, RZ, RZ ;  /* 0x000000ffff037224 */ /* 0x000fce00078e00ff */
.L_x_472:
[----:B------:R-:W-:Y:S05]  /*1b80*/  BSYNC B1 ;  /* 0x0000000000017941 */ /* 0x000fea0003800000 */
.L_x_470:
        /* <DEDUP_REMOVED lines=12> */
[----:B------:R-:W-:Y:S01]  /*1c50*/  LOP3.LUT R0, R5, UR10, RZ, 0xfc, !PT ;  /* 0x0000000a05007c12 */ /* 0x000fe2000f8efcff */
[----:B------:R-:W-:Y:S03]  /*1c60*/  BSSY B1, `(.L_x_473) ;  /* 0x000002d000017945 */ /* 0x000fe60003800000 */
        /* <DEDUP_REMOVED lines=11> */
[----:B------:R-:W-:Y:S02]  /*1d20*/  MOV R3, R5 ;  /* 0x0000000500037202 */ /* 0x000fe40000000f00 */
[----:B------:R-:W-:-:S05]  /*1d30*/  IADD3.X R2, RZ, ~R0, RZ, P0, !PT ;  /* 0x80000000ff027210 */ /* 0x000fca00007fe4ff */
[----:B------:R-:W-:-:S04]  /*1d40*/  IMAD R2, R2, UR42, RZ ;  /* 0x0000002a02027c24 */ /* 0x000fc8000f8e02ff */
[----:B------:R-:W-:Y:S02]  /*1d50*/  IMAD R7, R9, UR43, R2 ;  /* 0x0000002b09077c24 */ /* 0x000fe4000f8e0202 */
[----:B------:R-:W-:-:S04]  /*1d60*/  IMAD.MOV.U32 R2, RZ, RZ, R6 ;  /* 0x000000ffff027224 */ /* 0x000fc800078e0006 */
[----:B------:R-:W-:-:S04]  /*1d70*/  IMAD.WIDE.U32 R2, R9, UR42, R2 ;  /* 0x0000002a09027c25 */ /* 0x000fc8000f8e0002 */
[----:B------:R-:W-:Y:S01]  /*1d80*/  IMAD.IADD R7, R3, 0x1, R7 ;  /* 0x0000000103077824 */ /* 0x000fe200078e0207 */
[----:B------:R-:W-:Y:S01]  /*1d90*/  MOV R8, R2 ;  /* 0x0000000200087202 */ /* 0x000fe20000000f00 */
[----:B------:R-:W-:Y:S01]  /*1da0*/  IMAD.MOV.U32 R2, RZ, RZ, R4 ;  /* 0x000000ffff027224 */ /* 0x000fe200078e0004 */
[----:B------:R-:W-:Y:S01]  /*1db0*/  MOV R3, R0 ;  /* 0x0000000000037202 */ /* 0x000fe20000000f00 */
[----:B------:R-:W-:Y:S06]  /*1dc0*/  BRA `(.L_x_475) ;  /* 0x0000000000587947 */ /* 0x000fec0003800000 */
.L_x_474:
[----:B------:R-:W1:Y:S01]  /*1dd0*/  I2F.U32.RP R0, UR7 ;  /* 0x0000000700007d06 */ /* 0x000e620008209000 */
[----:B------:R-:W-:-:S07]  /*1de0*/  ISETP.NE.U32.AND P2, PT, RZ, UR7, PT ;  /* 0x00000007ff007c0c */ /* 0x000fce000bf45070 */
[----:B-1----:R-:W0:Y:S02]  /*1df0*/  MUFU.RCP R0, R0 ;  /* 0x0000000000007308 */ /* 0x002e240000001000 */
        /* <DEDUP_REMOVED lines=19> */
.L_x_475:
[----:B------:R-:W-:Y:S05]  /*1f30*/  BSYNC B1 ;  /* 0x0000000000017941 */ /* 0x000fea0003800000 */
.L_x_473:
[----:B------:R-:W-:Y:S02]  /*1f40*/  IMAD R7, R7, UR44, RZ ;  /* 0x0000002c07077c24 */ /* 0x000fe4000f8e02ff */
        /* <DEDUP_REMOVED lines=8> */
[----:B------:R-:W-:-:S05]  /*1fd0*/  LEA.HI.X R9, R2, UR49, R3, 0x3, P0 ;  /* 0x0000003102097c11 */ /* 0x000fca00080f1c03 */
[----:B------:R-:W2:Y:S01]  /*1fe0*/  LDG.E.64 R2, desc[UR12][R8.64] ;  /* 0x0000000c08027981 */ /* 0x000ea2000c1e1b00 */
[----:B------:R-:W-:Y:S01]  /*1ff0*/  LOP3.LUT R0, R5, UR61, RZ, 0xfc, !PT ;  /* 0x0000003d05007c12 */ /* 0x000fe2000f8efcff */
[----:B------:R-:W-:Y:S03]  /*2000*/  BSSY B1, `(.L_x_476) ;  /* 0x000002d000017945 */ /* 0x000fe60003800000 */
[----:B------:R-:W-:Y:S01]  /*2010*/  ISETP.NE.U32.AND P0, PT, R0, RZ, PT ;  /* 0x000000ff0000720c */ /* 0x000fe20003f05070 */
[----:B--2---:R0:W-:-:S12]  /*2020*/  STL.64 [R1], R2 ;  /* 0x0000000201007387 */ /* 0x0041d80000100a00 */
        /* <DEDUP_REMOVED lines=8> */
[----:B------:R-:W-:Y:S01]  /*20b0*/  IADD3 R9, P0, RZ, -R4, RZ ;  /* 0x80000004ff097210 */ /* 0x000fe20007f1e0ff */
[----:B------:R-:W-:-:S04]  /*20c0*/  IMAD.MOV.U32 R3, RZ, RZ, R5 ;  /* 0x000000ffff037224 */ /* 0x000fc800078e0005 */
[----:B------:R-:W-:-:S04]  /*20d0*/  IMAD.X R2, RZ, RZ, ~R0, P0 ;  /* 0x000000ffff027224 */ /* 0x000fc800000e0e00 */
[----:B------:R-:W-:-:S04]  /*20e0*/  IMAD R2, R2, UR50, RZ ;  /* 0x0000003202027c24 */ /* 0x000fc8000f8e02ff */
[----:B------:R-:W-:Y:S01]  /*20f0*/  IMAD R7, R9, UR51, R2 ;  /* 0x0000003309077c24 */ /* 0x000fe2000f8e0202 */
[----:B------:R-:W-:-:S05]  /*2100*/  MOV R2, R6 ;  /* 0x0000000600027202 */ /* 0x000fca0000000f00 */
[----:B------:R-:W-:-:S05]  /*2110*/  IMAD.WIDE.U32 R2, R9, UR50, R2 ;  /* 0x0000003209027c25 */ /* 0x000fca000f8e0002 */
[----:B------:R-:W-:Y:S01]  /*2120*/  IADD3 R8, R3, R7, RZ ;  /* 0x0000000703087210 */ /* 0x000fe20007ffe0ff */
[----:B------:R-:W-:Y:S01]  /*2130*/  IMAD.MOV.U32 R7, RZ, RZ, R2 ;  /* 0x000000ffff077224 */ /* 0x000fe200078e0002 */
[----:B------:R-:W-:Y:S01]  /*2140*/  MOV R2, R4 ;  /* 0x0000000400027202 */ /* 0x000fe20000000f00 */
[----:B------:R-:W-:Y:S01]  /*2150*/  IMAD.MOV.U32 R3, RZ, RZ, R0 ;  /* 0x000000ffff037224 */ /* 0x000fe200078e0000 */
[----:B------:R-:W-:Y:S06]  /*2160*/  BRA `(.L_x_478) ;  /* 0x0000000000587947 */ /* 0x000fec0003800000 */
.L_x_477:
        /* <DEDUP_REMOVED lines=22> */
.L_x_478:
[----:B------:R-:W-:Y:S05]  /*22d0*/  BSYNC B1 ;  /* 0x0000000000017941 */ /* 0x000fea0003800000 */
.L_x_476:
[----:B------:R-:W-:Y:S01]  /*22e0*/  ULDC.64 UR10, c[0x0][0xb08] ;  /* 0x0002c200000a7ab9 */ /* 0x000fe20000000a00 */
[----:B------:R-:W-:Y:S01]  /*22f0*/  ULDC.64 UR52, c[0x0][0xb00] ;  /* 0x0002c00000347ab9 */ /* 0x000fe20000000a00 */
[----:B------:R-:W-:Y:S01]  /*2300*/  IMAD R0, R8, UR10, RZ ;  /* 0x0000000a08007c24 */ /* 0x000fe2000f8e02ff */
[----:B------:R-:W-:Y:S01]  /*2310*/  CS2R R16, SRZ ;  /* 0x0000000000107805 */ /* 0x000fe2000001ff00 */
[C---:B------:R-:W-:Y:S01]  /*2320*/  IMAD.WIDE.U32 R8, R7.reuse, UR10, RZ ;  /* 0x0000000a07087c25 */ /* 0x040fe2000f8e00ff */
[----:B------:R-:W-:Y:S02]  /*2330*/  CS2R R10, SRZ ;  /* 0x00000000000a7805 */ /* 0x000fe4000001ff00 */
[----:B------:R-:W-:Y:S02]  /*2340*/  CS2R R22, SRZ ;  /* 0x0000000000167805 */ /* 0x000fe4000001ff00 */
[----:B------:R-:W-:Y:S01]  /*2350*/  CS2R R14, SRZ ;  /* 0x00000000000e7805 */ /* 0x000fe2000001ff00 */
[----:B------:R-:W-:Y:S01]  /*2360*/  IMAD R7, R7, UR11, R0 ;  /* 0x0000000b07077c24 */ /* 0x000fe2000f8e0200 */
[----:B------:R-:W-:Y:S01]  /*2370*/  ULDC.64 UR10, c[0x0][0x550] ;  /* 0x00015400000a7ab9 */ /* 0x000fe20000000a00 */
[----:B------:R-:W-:Y:S01]  /*2380*/  IMAD R3, R3, UR52, RZ ;  /* 0x0000003403037c24 */ /* 0x000fe2000f8e02ff */
[----:B------:R-:W-:-:S02]  /*2390*/  ISETP.NE.U32.AND P0, PT, RZ, UR10, PT ;  /* 0x0000000aff007c0c */ /* 0x000fc4000bf05070 */
[----:B------:R-:W-:Y:S02]  /*23a0*/  CS2R R28, SRZ ;  /* 0x00000000001c7805 */ /* 0x000fe4000001ff00 */
[----:B------:R-:W-:Y:S01]  /*23b0*/  IADD3 R9, R9, R7, RZ ;  /* 0x0000000709097210 */ /* 0x000fe20007ffe0ff */
[C---:B------:R-:W-:Y:S01]  /*23c0*/  IMAD R4, R2.reuse, UR53, R3 ;  /* 0x0000003502047c24 */ /* 0x040fe2000f8e0203 */
[----:B------:R-:W-:Y:S01]  /*23d0*/  ISETP.NE.AND.EX P0, PT, RZ, UR11, PT, P0 ;  /* 0x0000000bff007c0c */ /* 0x000fe2000bf05300 */
[----:B------:R-:W-:Y:S01]  /*23e0*/  IMAD.WIDE.U32 R2, R2, UR52, R8 ;  /* 0x0000003402027c25 */ /* 0x000fe2000f8e0008 */
[----:B------:R-:W-:-:S11]  /*23f0*/  CS2R R8, SRZ ;  /* 0x0000000000087805 */ /* 0x000fd6000001ff00 */
[----:B------:R-:W-:Y:S05]  /*2400*/  @!P0 BRA `(.L_x_479) ;  /* 0x0000000000a48947 */ /* 0x000fea0003800000 */
[----:B------:R-:W-:Y:S02]  /*2410*/  ULDC.64 UR54, c[0x0][0x620] ;  /* 0x0001880000367ab9 */ /* 0x000fe40000000a00 */
[----:B------:R-:W-:Y:S01]  /*2420*/  IMAD R7, R21, UR54, RZ ;  /* 0x0000003615077c24 */ /* 0x000fe2000f8e02ff */
[----:B------:R-:W-:Y:S02]  /*2430*/  UIMAD.WIDE.U32 UR52, UR54, UR14, URZ ;  /* 0x0000000e363472a5 */ /* 0x000fe4000f8e003f */
[----:B------:R-:W-:-:S04]  /*2440*/  IMAD.WIDE.U32 R8, R20, UR54, RZ ;  /* 0x0000003614087c25 */ /* 0x000fc8000f8e00ff */
[----:B------:R-:W-:Y:S01]  /*2450*/  IMAD R7, R20, UR55, R7 ;  /* 0x0000003714077c24 */ /* 0x000fe2000f8e0207 */
[----:B------:R-:W-:Y:S01]  /*2460*/  UIMAD UR55, UR55, UR14, URZ ;  /* 0x0000000e373772a4 */ /* 0x000fe2000f8e023f */
[----:B------:R-:W-:Y:S02]  /*2470*/  LEA R16, P0, R8, UR10, 0x3 ;  /* 0x0000000a08107c11 */ /* 0x000fe4000f8018ff */
[----:B------:R-:W-:Y:S01]  /*2480*/  IMAD.IADD R7, R9, 0x1, R7 ;  /* 0x0000000109077824 */ /* 0x000fe200078e0207 */
[----:B------:R-:W-:-:S03]  /*2490*/  UIMAD UR10, UR15, UR54, UR55 ;  /* 0x000000360f0a72a4 */ /* 0x000fc6000f8e0237 */
[----:B------:R-:W-:Y:S01]  /*24a0*/  ULDC.64 UR54, c[0x0][0x7c0] ;  /* 0x0001f00000367ab9 */ /* 0x000fe20000000a00 */
[----:B------:R-:W-:Y:S01]  /*24b0*/  LEA.HI.X R17, R8, UR11, R7, 0x3, P0 ;  /* 0x0000000b08117c11 */ /* 0x000fe200080f1c07 */
[----:B------:R-:W-:Y:S01]  /*24c0*/  UIADD3 UR10, UR53, UR10, URZ ;  /* 0x0000000a350a7290 */ /* 0x000fe2000fffe03f */
[----:B------:R-:W-:Y:S01]  /*24d0*/  IMAD R7, R21, UR54, RZ ;  /* 0x0000003615077c24 */ /* 0x000fe2000f8e02ff */
[----:B------:R-:W-:Y:S01]  /*24e0*/  UIMAD UR60, UR55, UR14, URZ ;  /* 0x0000000e373c72a4 */ /* 0x000fe2000f8e023f */
[C---:B------:R-:W-:Y:S01]  /*24f0*/  IMAD.WIDE.U32 R8, R20.reuse, UR54, RZ ;  /* 0x0000003614087c25 */ /* 0x040fe2000f8e00ff */
[----:B------:R-:W-:Y:S02]  /*2500*/  USHF.L.U32 UR53, UR52, 0x3, URZ ;  /* 0x0000000334357899 */ /* 0x000fe4000800063f */
[----:B------:R-:W-:Y:S01]  /*2510*/  UIMAD UR60, UR15, UR54, UR60 ;  /* 0x000000360f3c72a4 */ /* 0x000fe2000f8e023c */
[----:B------:R-:W-:Y:S01]  /*2520*/  IMAD R0, R20, UR55, R7 ;  /* 0x0000003714007c24 */ /* 0x000fe2000f8e0207 */
[----:B------:R-:W-:-:S02]  /*2530*/  USHF.L.U64.HI UR52, UR52, 0x3, UR10 ;  /* 0x0000000334347899 */ /* 0x000fc4000801020a */
[----:B------:R-:W-:Y:S01]  /*2540*/  UIMAD.WIDE.U32 UR54, UR54, UR14, URZ ;  /* 0x0000000e363672a5 */ /* 0x000fe2000f8e003f */
[----:B------:R-:W-:Y:S01]  /*2550*/  ULDC.64 UR10, c[0x0][0x6f0] ;  /* 0x0001bc00000a7ab9 */ /* 0x000fe20000000a00 */
[----:B------:R-:W-:Y:S02]  /*2560*/  IADD3 R0, R9, R0, RZ ;  /* 0x0000000009007210 */ /* 0x000fe40007ffe0ff */
[----:B------:R-:W-:Y:S01]  /*2570*/  UIADD3 UR60, UR55, UR60, URZ ;  /* 0x0000003c373c7290 */ /* 0x000fe2000fffe03f */
[C---:B------:R-:W-:Y:S01]  /*2580*/  LEA R22, P0, R8.reuse, UR10, 0x3 ;  /* 0x0000000a08167c11 */ /* 0x040fe2000f8018ff */
[----:B------:R-:W-:Y:S02]  /*2590*/  USHF.L.U32 UR10, UR54, 0x3, URZ ;  /* 0x00000003360a7899 */ /* 0x000fe4000800063f */
[----:B------:R-:W-:Y:S01]  /*25a0*/  USHF.L.U64.HI UR54, UR54, 0x3, UR60 ;  /* 0x0000000336367899 */ /* 0x000fe2000801023c */
[----:B------:R-:W-:Y:S02]  /*25b0*/  LEA.HI.X R23, R8, UR11, R0, 0x3, P0 ;  /* 0x0000000b08177c11 */ /* 0x000fe400080f1c00 */
[----:B------:R-:W-:-:S02]  /*25c0*/  IADD3 R10, P0, R16, UR53, RZ ;  /* 0x00000035100a7c10 */ /* 0x000fc4000ff1e0ff */
[----:B------:R-:W-:Y:S02]  /*25d0*/  IADD3 R14, P2, R22, UR10, RZ ;  /* 0x0000000a160e7c10 */ /* 0x000fe4000ff5e0ff */
[----:B------:R-:W-:Y:S02]  /*25e0*/  IADD3 R8, P1, R10, UR53, RZ ;  /* 0x000000350a087c10 */ /* 0x000fe4000ff3e0ff */
[----:B------:R-:W-:Y:S02]  /*25f0*/  IADD3 R28, P3, R14, UR10, RZ ;  /* 0x0000000a0e1c7c10 */ /* 0x000fe4000ff7e0ff */
[----:B------:R-:W-:Y:S02]  /*2600*/  IADD3.X R11, R17, UR52, RZ, P0, !PT ;  /* 0x00000034110b7c10 */ /* 0x000fe400087fe4ff */
[----:B------:R-:W-:Y:S01]  /*2610*/  IADD3.X R15, R23, UR54, RZ, P2, !PT ;  /* 0x00000036170f7c10 */ /* 0x000fe200097fe4ff */
[----:B------:R-:W5:Y:S01]  /*2620*/  LDG.E.64 R16, desc[UR12][R16.64] ;  /* 0x0000000c10107981 */ /* 0x000f62000c1e1b00 */
[----:B------:R-:W-:-:S02]  /*2630*/  IADD3.X R9, R11, UR52, RZ, P1, !PT ;  /* 0x000000340b097c10 */ /* 0x000fc40008ffe4ff */
[----:B------:R-:W-:Y:S01]  /*2640*/  IADD3.X R29, R15, UR54, RZ, P3, !PT ;  /* 0x000000360f1d7c10 */ /* 0x000fe20009ffe4ff */
[----:B------:R-:W5:Y:S04]  /*2650*/  LDG.E.64 R22, desc[UR12][R22.64] ;  /* 0x0000000c16167981 */ /* 0x000f68000c1e1b00 */
[----:B------:R-:W5:Y:S04]  /*2660*/  LDG.E.64 R10, desc[UR12][R10.64] ;  /* 0x0000000c0a0a7981 */ /* 0x000f68000c1e1b00 */
[----:B------:R-:W5:Y:S04]  /*2670*/  LDG.E.64 R14, desc[UR12][R14.64] ;  /* 0x0000000c0e0e7981 */ /* 0x000f68000c1e1b00 */
[----:B------:R-:W5:Y:S04]  /*2680*/  LDG.E.64 R8, desc[UR12][R8.64] ;  /* 0x0000000c08087981 */ /* 0x000f68000c1e1b00 */
[----:B------:R-:W5:Y:S02]  /*2690*/  LDG.E.64 R28, desc[UR12][R28.64] ;  /* 0x0000000c1c1c7981 */ /* 0x000f64000c1e1b00 */
.L_x_479:
[----:B------:R-:W2:Y:S01]  /*26a0*/  LDL.LU.64 R24, [R1+0x10] ;  /* 0x0000100001187983 */ /* 0x000ea20000300a00 */
[----:B------:R-:W-:Y:S01]  /*26b0*/  IMAD.MOV.U32 R18, RZ, RZ, R20 ;  /* 0x000000ffff127224 */ /* 0x000fe200078e0014 */
[----:B------:R-:W-:Y:S02]  /*26c0*/  MOV R19, R21 ;  /* 0x0000001500137202 */ /* 0x000fe40000000f00 */
[----:B------:R-:W2:Y:S01]  /*26d0*/  LDL.LU.64 R20, [R1+0x8] ;  /* 0x0000080001147983 */ /* 0x000ea20000300a00 */
[----:B------:R-:W-:Y:S01]  /*26e0*/  UMOV UR10, 0xfefa39ef ;  /* 0xfefa39ef000a7882 */ /* 0x000fe20000000000 */
[----:B------:R-:W-:Y:S01]  /*26f0*/  UMOV UR11, 0x3fe62e42 ;  /* 0x3fe62e42000b7882 */ /* 0x000fe20000000000 */
[----:B------:R-:W-:Y:S01]  /*2700*/  IMAD.WIDE.U32 R18, R12, 0x5, R18 ;  /* 0x000000050c127825 */ /* 0x000fe200078e0012 */
[----:B------:R-:W-:Y:S01]  /*2710*/  BSSY B1, `(.L_x_480) ;  /* 0x000003d000017945 */ /* 0x000fe20003800000 */
[----:B--2---:R-:W-:-:S08]  /*2720*/  DADD R12, R24, R20 ;  /* 0x00000000180c7229 */ /* 0x004fd00000000014 */
[----:B-----5:R-:W-:-:S08]  /*2730*/  DADD R12, R12, R16 ;  /* 0x000000000c0c7229 */ /* 0x020fd00000000010 */
[----:B------:R-:W-:Y:S01]  /*2740*/  DADD R22, R12, R22 ;  /* 0x000000000c167229 */ /* 0x000fe20000000016 */
[----:B------:R-:W-:Y:S01]  /*2750*/  IMAD.MOV.U32 R12, RZ, RZ, 0x652b82fe ;  /* 0x652b82feff0c7424 */ /* 0x000fe200078e00ff */
[----:B------:R-:W-:-:S06]  /*2760*/  MOV R13, 0x3ff71547 ;  /* 0x3ff71547000d7802 */ /* 0x000fcc0000000f00 */
[----:B------:R-:W-:-:S08]  /*2770*/  DFMA R12, -R22, R12, 6.75539944105574400000e+15 ;  /* 0x43380000160c742b */ /* 0x000fd0000000010c */
[----:B------:R-:W-:-:S08]  /*2780*/  DADD R16, R12, -6.75539944105574400000e+15 ;  /* 0xc33800000c107429 */ /* 0x000fd00000000000 */
[----:B------:R-:W-:Y:S01]  /*2790*/  DFMA R20, R16, -UR10, -R22 ;  /* 0x8000000a10147c2b */ /* 0x000fe20008000816 */
[----:B------:R-:W-:Y:S01]  /*27a0*/  UMOV UR10, 0x3b39803f ;  /* 0x3b39803f000a7882 */ /* 0x000fe20000000000 */
[----:B------:R-:W-:-:S06]  /*27b0*/  UMOV UR11, 0x3c7abc9e ;  /* 0x3c7abc9e000b7882 */ /* 0x000fcc0000000000 */
[----:B------:R-:W-:Y:S01]  /*27c0*/  DFMA R16, R16, -UR10, R20 ;  /* 0x8000000a10107c2b */ /* 0x000fe20008000014 */
[----:B------:R-:W-:Y:S01]  /*27d0*/  UMOV UR10, 0x69ce2bdf ;  /* 0x69ce2bdf000a7882 */ /* 0x000fe20000000000 */
[----:B------:R-:W-:Y:S01]  /*27e0*/  IMAD.MOV.U32 R20, RZ, RZ, -0x35dec16 ;  /* 0xfca213eaff147424 */ /* 0x000fe200078e00ff */
[----:B------:R-:W-:Y:S01]  /*27f0*/  MOV R21, 0x3e928af3 ;  /* 0x3e928af300157802 */ /* 0x000fe20000000f00 */
[----:B------:R-:W-:-:S05]  /*2800*/  UMOV UR11, 0x3e5ade15 ;  /* 0x3e5ade15000b7882 */ /* 0x000fca0000000000 */
[----:B------:R-:W-:Y:S01]  /*2810*/  DFMA R20, R16, UR10, R20 ;  /* 0x0000000a10147c2b */ /* 0x000fe20008000014 */
[----:B------:R-:W-:Y:S01]  /*2820*/  UMOV UR10, 0x62401315 ;  /* 0x62401315000a7882 */ /* 0x000fe20000000000 */
[----:B------:R-:W-:-:S06]  /*2830*/  UMOV UR11, 0x3ec71dee ;  /* 0x3ec71dee000b7882 */ /* 0x000fcc0000000000 */
[----:B------:R-:W-:Y:S01]  /*2840*/  DFMA R20, R16, R20, UR10 ;  /* 0x0000000a10147e2b */ /* 0x000fe20008000014 */
        /* <DEDUP_REMOVED lines=20> */
[----:B------:R-:W-:-:S08]  /*2990*/  DFMA R20, R16, R20, UR10 ;  /* 0x0000000a10147e2b */ /* 0x000fd00008000014 */
[----:B------:R-:W-:-:S08]  /*29a0*/  DFMA R20, R16, R20, 1 ;  /* 0x3ff000001014742b */ /* 0x000fd00000000014 */
[----:B------:R-:W-:Y:S02]  /*29b0*/  DFMA R16, R16, R20, 1 ;  /* 0x3ff000001010742b */ /* 0x000fe40000000014 */
[----:B------:R-:W-:-:S08]  /*29c0*/  DADD R20, -RZ, -R22 ;  /* 0x00000000ff147229 */ /* 0x000fd00000000916 */
[----:B------:R-:W-:Y:S02]  /*29d0*/  IMAD.MOV.U32 R20, RZ, RZ, R16 ;  /* 0x000000ffff147224 */ /* 0x000fe400078e0010 */
[----:B------:R-:W-:Y:S01]  /*29e0*/  IMAD.MOV.U32 R0, RZ, RZ, R21 ;  /* 0x000000ffff007224 */ /* 0x000fe200078e0015 */
[----:B------:R-:W-:-:S04]  /*29f0*/  LEA R21, R12, R17, 0x14 ;  /* 0x000000110c157211 */ /* 0x000fc800078ea0ff */
[----:B------:R-:W-:-:S13]  /*2a00*/  FSETP.GEU.FTZ.AND P0, PT, |R0|, 4.1917929649353027344, PT ;  /* 0x4086232b0000780b */ /* 0x000fda0003f1e200 */
[----:B------:R-:W-:Y:S05]  /*2a10*/  @!P0 BRA `(.L_x_481) ;  /* 0x0000000000308947 */ /* 0x000fea0003800000 */
[----:B------:R-:W-:Y:S01]  /*2a20*/  FSETP.GEU.FTZ.AND P1, PT, |R0|, 4.2275390625, PT ;  /* 0x408748000000780b */ /* 0x000fe20003f3e200 */
[C---:B------:R-:W-:Y:S02]  /*2a30*/  DSETP.GT.AND P0, PT, R22.reuse, RZ, PT ;  /* 0x000000ff1600722a */ /* 0x040fe40003f04000 */
[----:B------:R-:W-:-:S10]  /*2a40*/  DADD R22, -R22, +INF ;  /* 0x7ff0000016167429 */ /* 0x000fd40000000100 */
[----:B------:R-:W-:Y:S02]  /*2a50*/  @!P1 LEA.HI R0, R12, R12, RZ, 0x1 ;  /* 0x0000000c0c009211 */ /* 0x000fe400078f08ff */
[----:B------:R-:W-:Y:S02]  /*2a60*/  FSEL R20, R22, RZ, !P0 ;  /* 0x000000ff16147208 */ /* 0x000fe40004000000 */
[----:B------:R-:W-:Y:S02]  /*2a70*/  @!P1 SHF.R.S32.HI R0, RZ, 0x1, R0 ;  /* 0x00000001ff009819 */ /* 0x000fe40000011400 */
[----:B------:R-:W-:Y:S02]  /*2a80*/  FSEL R21, R23, RZ, !P0 ;  /* 0x000000ff17157208 */ /* 0x000fe40004000000 */
[----:B------:R-:W-:Y:S01]  /*2a90*/  @!P1 LEA R17, R0, R17, 0x14 ;  /* 0x0000001100119211 */ /* 0x000fe200078ea0ff */
[----:B------:R-:W-:-:S05]  /*2aa0*/  @!P1 IMAD.IADD R12, R12, 0x1, -R0 ;  /* 0x000000010c0c9824 */ /* 0x000fca00078e0a00 */
[----:B------:R-:W-:Y:S02]  /*2ab0*/  @!P1 LEA R13, R12, 0x3ff00000, 0x14 ;  /* 0x3ff000000c0d9811 */ /* 0x000fe400078ea0ff */
[----:B------:R-:W-:-:S06]  /*2ac0*/  @!P1 MOV R12, RZ ;  /* 0x000000ff000c9202 */ /* 0x000fcc0000000f00 */
[----:B------:R-:W-:-:S11]  /*2ad0*/  @!P1 DMUL R20, R16, R12 ;  /* 0x0000000c10149228 */ /* 0x000fd60000000000 */
.L_x_481:
[----:B------:R-:W-:Y:S05]  /*2ae0*/  BSYNC B1 ;  /* 0x0000000000017941 */ /* 0x000fea0003800000 */
.L_x_480:
[----:B------:R-:W-:Y:S01]  /*2af0*/  DADD R16, R20, 1 ;  /* 0x3ff0000014107429 */ /* 0x000fe20000000000 */
[----:B------:R-:W-:Y:S01]  /*2b00*/  BSSY B1, `(.L_x_482) ;  /* 0x0000014000017945 */ /* 0x000fe20003800000 */
[----:B------:R-:W-:-:S04]  /*2b10*/  IMAD.IADD R4, R3, 0x1, R4 ;  /* 0x0000000103047824 */ /* 0x000fc800078e0204 */
[----:B------:R-:W0:Y:S04]  /*2b20*/  MUFU.RCP64H R21, R17 ;  /* 0x0000001100157308 */ /* 0x000e280000001800 */
[----:B------:R-:W-:-:S05]  /*2b30*/  VIADD R20, R17, 0x300402 ;  /* 0x0030040211147836 */ /* 0x000fca0000000000 */
[----:B------:R-:W-:Y:S01]  /*2b40*/  FSETP.GEU.AND P0, PT, |R20|, 5.8789094863358348022e-39, PT ;  /* 0x004004021400780b */ /* 0x000fe20003f0e200 */
[----:B0-----:R-:W-:-:S08]  /*2b50*/  DFMA R12, -R16, R20, 1 ;  /* 0x3ff00000100c742b */ /* 0x001fd00000000114 */
[----:B------:R-:W-:-:S08]  /*2b60*/  DFMA R12, R12, R12, R12 ;  /* 0x0000000c0c0c722b */ /* 0x000fd0000000000c */
[----:B------:R-:W-:Y:S01]  /*2b70*/  DFMA R12, R20, R12, R20 ;  /* 0x0000000c140c722b */ /* 0x000fe20000000014 */
[----:B------:R-:W-:-:S05]  /*2b80*/  IMAD R20, R27, 0x5, RZ ;  /* 0x000000051b147824 */ /* 0x000fca00078e02ff */
[----:B------:R-:W-:Y:S02]  /*2b90*/  IADD3 R20, R19, R20, RZ ;  /* 0x0000001413147210 */ /* 0x000fe40007ffe0ff */
[----:B------:R-:W-:-:S08]  /*2ba0*/  DFMA R22, -R16, R12, 1 ;  /* 0x3ff000001016742b */ /* 0x000fd0000000010c */
[----:B------:R-:W-:Y:S01]  /*2bb0*/  DFMA R12, R12, R22, R12 ;  /* 0x000000160c0c722b */ /* 0x000fe2000000000c */
[----:B------:R-:W-:Y:S10]  /*2bc0*/  @P0 BRA `(.L_x_483) ;  /* 0x00000000001c0947 */ /* 0x000ff40003800000 */
[----:B------:R-:W-:Y:S02]  /*2bd0*/  LOP3.LUT R24, R17, 0x7fffffff, RZ, 0xc0, !PT ;  /* 0x7fffffff11187812 */ /* 0x000fe400078ec0ff */
[----:B------:R-:W-:Y:S02]  /*2be0*/  MOV R7, R17 ;  /* 0x0000001100077202 */ /* 0x000fe40000000f00 */
[----:B------:R-:W-:Y:S01]  /*2bf0*/  MOV R0, 0x2c20 ;  /* 0x00002c2000007802 */ /* 0x000fe20000000f00 */
[----:B------:R-:W-:-:S07]  /*2c00*/  VIADD R24, R24, 0xfff00000 ;  /* 0xfff0000018187836 */ /* 0x000fce0000000000 */
[----:B------:R-:W-:Y:S05]  /*2c10*/  CALL.REL.NOINC `($__internal_17_$__cuda_sm20_dblrcp_rn_slowpath_v3) ;  /* 0x0000002000007944 */ /* 0x000fea0003c00000 */
[----:B------:R-:W-:Y:S01]  /*2c20*/  MOV R12, R7 ;  /* 0x00000007000c7202 */ /* 0x000fe20000000f00 */
[----:B------:R-:W-:-:S07]  /*2c30*/  IMAD.MOV.U32 R13, RZ, RZ, R21 ;  /* 0x000000ffff0d7224 */ /* 0x000fce00078e0015 */
.L_x_483:
[----:B------:R-:W-:Y:S05]  /*2c40*/  BSYNC B1 ;  /* 0x0000000000017941 */ /* 0x000fea0003800000 */
.L_x_482:
[----:B------:R-:W2:Y:S04]  /*2c50*/  LDL.LU.64 R22, [R1+0x18] ;  /* 0x0000180001167983 */ /* 0x000ea80000300a00 */
[----:B------:R-:W2:Y:S01]  /*2c60*/  LDL.LU.64 R16, [R1+0x20] ;  /* 0x0000200001107983 */ /* 0x000ea20000300a00 */
[----:B------:R-:W-:Y:S01]  /*2c70*/  UMOV UR10, 0xfefa39ef ;  /* 0xfefa39ef000a7882 */ /* 0x000fe20000000000 */
[----:B------:R-:W-:Y:S01]  /*2c80*/  UMOV UR11, 0x3fe62e42 ;  /* 0x3fe62e42000b7882 */ /* 0x000fe20000000000 */
[----:B------:R-:W-:Y:S01]  /*2c90*/  BSSY B1, `(.L_x_484) ;  /* 0x000003d000017945 */ /* 0x000fe20003800000 */
[----:B--2---:R-:W-:-:S08]  /*2ca0*/  DADD R16, R16, R22 ;  /* 0x0000000010107229 */ /* 0x004fd00000000016 */
[----:B------:R-:W-:-:S08]  /*2cb0*/  DADD R10, R16, R10 ;  /* 0x00000000100a7229 */ /* 0x000fd0000000000a */
[----:B------:R-:W-:Y:S01]  /*2cc0*/  DADD R14, R10, R14 ;  /* 0x000000000a0e7229 */ /* 0x000fe2000000000e */
[----:B------:R-:W-:Y:S01]  /*2cd0*/  MOV R10, 0x652b82fe ;  /* 0x652b82fe000a7802 */ /* 0x000fe20000000f00 */
[----:B------:R-:W-:-:S06]  /*2ce0*/  IMAD.MOV.U32 R11, RZ, RZ, 0x3ff71547 ;  /* 0x3ff71547ff0b7424 */ /* 0x000fcc00078e00ff */
[----:B------:R-:W-:-:S08]  /*2cf0*/  DFMA R10, -R14, R10, 6.75539944105574400000e+15 ;  /* 0x433800000e0a742b */ /* 0x000fd0000000010a */
[----:B------:R-:W-:-:S08]  /*2d00*/  DADD R16, R10, -6.75539944105574400000e+15 ;  /* 0xc33800000a107429 */ /* 0x000fd00000000000 */
[----:B------:R-:W-:Y:S01]  /*2d10*/  DFMA R22, R16, -UR10, -R14 ;  /* 0x8000000a10167c2b */ /* 0x000fe2000800080e */
[----:B------:R-:W-:Y:S01]  /*2d20*/  UMOV UR10, 0x3b39803f ;  /* 0x3b39803f000a7882 */ /* 0x000fe20000000000 */
[----:B------:R-:W-:-:S06]  /*2d30*/  UMOV UR11, 0x3c7abc9e ;  /* 0x3c7abc9e000b7882 */ /* 0x000fcc0000000000 */
[----:B------:R-:W-:Y:S01]  /*2d40*/  DFMA R16, R16, -UR10, R22 ;  /* 0x8000000a10107c2b */ /* 0x000fe20008000016 */
[----:B------:R-:W-:Y:S01]  /*2d50*/  UMOV UR10, 0x69ce2bdf ;  /* 0x69ce2bdf000a7882 */ /* 0x000fe20000000000 */
[----:B------:R-:W-:Y:S01]  /*2d60*/  MOV R22, 0xfca213ea ;  /* 0xfca213ea00167802 */ /* 0x000fe20000000f00 */
[----:B------:R-:W-:Y:S01]  /*2d70*/  IMAD.MOV.U32 R23, RZ, RZ, 0x3e928af3 ;  /* 0x3e928af3ff177424 */ /* 0x000fe200078e00ff */
        /* <DEDUP_REMOVED lines=29> */
[----:B------:R-:W-:Y:S02]  /*2f50*/  MOV R22, R16 ;  /* 0x0000001000167202 */ /* 0x000fe40000000f00 */
[----:B------:R-:W-:Y:S01]  /*2f60*/  MOV R0, R23 ;  /* 0x0000001700007202 */ /* 0x000fe20000000f00 */
[----:B------:R-:W-:-:S03]  /*2f70*/  IMAD R23, R10, 0x100000, R17 ;  /* 0x001000000a177824 */ /* 0x000fc600078e0211 */
        /* <DEDUP_REMOVED lines=11> */
[----:B------:R-:W-:Y:S01]  /*3030*/  @!P1 LEA R11, R10, 0x3ff00000, 0x14 ;  /* 0x3ff000000a0b9811 */ /* 0x000fe200078ea0ff */
[----:B------:R-:W-:-:S06]  /*3040*/  @!P1 IMAD.MOV.U32 R10, RZ, RZ, RZ ;  /* 0x000000ffff0a9224 */ /* 0x000fcc00078e00ff */
[----:B------:R-:W-:-:S11]  /*3050*/  @!P1 DMUL R22, R16, R10 ;  /* 0x0000000a10169228 */ /* 0x000fd60000000000 */
.L_x_485:
[----:B------:R-:W-:Y:S05]  /*3060*/  BSYNC B1 ;  /* 0x0000000000017941 */ /* 0x000fea0003800000 */
.L_x_484:
[----:B------:R-:W-:Y:S01]  /*3070*/  DADD R22, R22, 1 ;  /* 0x3ff0000016167429 */ /* 0x000fe20000000000 */
[----:B------:R-:W-:Y:S05]  /*3080*/  BSSY B1, `(.L_x_486) ;  /* 0x0000012000017945 */ /* 0x000fea0003800000 */
[----:B------:R-:W0:Y:S04]  /*3090*/  MUFU.RCP64H R11, R23 ;  /* 0x00000017000b7308 */ /* 0x000e280000001800 */
[----:B------:R-:W-:-:S04]  /*30a0*/  IADD3 R10, R23, 0x300402, RZ ;  /* 0x00300402170a7810 */ /* 0x000fc80007ffe0ff */
[----:B------:R-:W-:Y:S02]  /*30b0*/  FSETP.GEU.AND P0, PT, |R10|, 5.8789094863358348022e-39, PT ;  /* 0x004004020a00780b */ /* 0x000fe40003f0e200 */
[----:B0-----:R-:W-:-:S08]  /*30c0*/  DFMA R14, -R22, R10, 1 ;  /* 0x3ff00000160e742b */ /* 0x001fd0000000010a */
[----:B------:R-:W-:-:S08]  /*30d0*/  DFMA R14, R14, R14, R14 ;  /* 0x0000000e0e0e722b */ /* 0x000fd0000000000e */
[----:B------:R-:W-:-:S08]  /*30e0*/  DFMA R14, R10, R14, R10 ;  /* 0x0000000e0a0e722b */ /* 0x000fd0000000000a */
[----:B------:R-:W-:-:S08]  /*30f0*/  DFMA R16, -R22, R14, 1 ;  /* 0x3ff000001610742b */ /* 0x000fd0000000010e */
[----:B------:R-:W-:Y:S01]  /*3100*/  DFMA R16, R14, R16, R14 ;  /* 0x000000100e10722b */ /* 0x000fe2000000000e */
[----:B------:R-:W-:Y:S10]  /*3110*/  @P0 BRA `(.L_x_487) ;  /* 0x0000000000200947 */ /* 0x000ff40003800000 */
[----:B------:R-:W-:Y:S01]  /*3120*/  LOP3.LUT R24, R23, 0x7fffffff, RZ, 0xc0, !PT ;  /* 0x7fffffff17187812 */ /* 0x000fe200078ec0ff */
[----:B------:R-:W-:Y:S01]  /*3130*/  IMAD.MOV.U32 R16, RZ, RZ, R22 ;  /* 0x000000ffff107224 */ /* 0x000fe200078e0016 */
[----:B------:R-:W-:Y:S02]  /*3140*/  MOV R7, R23 ;  /* 0x0000001700077202 */ /* 0x000fe40000000f00 */
[----:B------:R-:W-:Y:S01]  /*3150*/  MOV R0, 0x3180 ;  /* 0x0000318000007802 */ /* 0x000fe20000000f00 */
[----:B------:R-:W-:-:S07]  /*3160*/  VIADD R24, R24, 0xfff00000 ;  /* 0xfff0000018187836 */ /* 0x000fce0000000000 */
[----:B------:R-:W-:Y:S05]  /*3170*/  CALL.REL.NOINC `($__internal_17_$__cuda_sm20_dblrcp_rn_slowpath_v3) ;  /* 0x0000001800a87944 */ /* 0x000fea0003c00000 */
[----:B------:R-:W-:Y:S01]  /*3180*/  MOV R16, R7 ;  /* 0x0000000700107202 */ /* 0x000fe20000000f00 */
[----:B------:R-:W-:-:S07]  /*3190*/  IMAD.MOV.U32 R17, RZ, RZ, R21 ;  /* 0x000000ffff117224 */ /* 0x000fce00078e0015 */
.L_x_487:
[----:B------:R-:W-:Y:S05]  /*31a0*/  BSYNC B1 ;  /* 0x0000000000017941 */ /* 0x000fea0003800000 */
.L_x_486:
[----:B------:R-:W2:Y:S04]  /*31b0*/  LDL.LU.64 R14, [R1+0x28] ;  /* 0x00002800010e7983 */ /* 0x000ea80000300a00 */
[----:B------:R-:W3:Y:S01]  /*31c0*/  LDL.LU.64 R10, [R1+0x30] ;  /* 0x00003000010a7983 */ /* 0x000ee20000300a00 */
[----:B------:R-:W-:Y:S01]  /*31d0*/  UMOV UR10, 0x24dd2f1a ;  /* 0x24dd2f1a000a7882 */ /* 0x000fe20000000000 */
[----:B------:R-:W-:Y:S01]  /*31e0*/  UMOV UR11, 0x3fe4f922 ;  /* 0x3fe4f922000b7882 */ /* 0x000fe20000000000 */
[----:B------:R-:W-:Y:S01]  /*31f0*/  BSSY B1, `(.L_x_488) ;  /* 0x000006a000017945 */ /* 0x000fe20003800000 */
[----:B--2---:R-:W-:Y:S02]  /*3200*/  DADD R28, R14, R28 ;  /* 0x000000000e1c7229 */ /* 0x004fe4000000001c */
[----:B---3--:R-:W-:-:S08]  /*3210*/  DADD R8, R10, R8 ;  /* 0x000000000a087229 */ /* 0x008fd00000000008 */
[----:B------:R-:W-:-:S10]  /*3220*/  DFMA R14, R28, R12, R8 ;  /* 0x0000000c1c0e722b */ /* 0x000fd40000000008 */
[----:B------:R-:W-:Y:S02]  /*3230*/  LOP3.LUT R9, R15, 0x7fffffff, RZ, 0xc0, !PT ;  /* 0x7fffffff0f097812 */ /* 0x000fe400078ec0ff */
[----:B------:R-:W-:-:S06]  /*3240*/  MOV R8, R14 ;  /* 0x0000000e00087202 */ /* 0x000fcc0000000f00 */
[----:B------:R-:W-:-:S14]  /*3250*/  DSETP.GE.AND P0, PT, R8, UR10, PT ;  /* 0x0000000a08007e2a */ /* 0x000fdc000bf06000 */
[----:B------:R-:W-:Y:S05]  /*3260*/  @!P0 BRA `(.L_x_489) ;  /* 0x0000000000fc8947 */ /* 0x000fea0003800000 */
[----:B------:R-:W-:Y:S01]  /*3270*/  DADD R10, R8, R8 ;  /* 0x00000000080a7229 */ /* 0x000fe20000000008 */
[----:B------:R-:W-:Y:S01]  /*3280*/  UMOV UR10, 0xf0000000 ;  /* 0xf0000000000a7882 */ /* 0x000fe20000000000 */
[----:B------:R-:W-:-:S04]  /*3290*/  UMOV UR11, 0x380fffff ;  /* 0x380fffff000b7882 */ /* 0x000fc80000000000 */
[----:B------:R-:W0:Y:S02]  /*32a0*/  F2F.F32.F64 R0, R10 ;  /* 0x0000000a00007310 */ /* 0x000e240000301000 */
[----:B------:R-:W-:Y:S01]  /*32b0*/  DSETP.GEU.AND P0, PT, |R10|, UR10, PT ;  /* 0x0000000a0a007e2a */ /* 0x000fe2000bf0e200 */
[----:B------:R-:W-:Y:S01]  /*32c0*/  UMOV UR10, 0xfefa39ef ;  /* 0xfefa39ef000a7882 */ /* 0x000fe20000000000 */
[----:B------:R-:W-:-:S12]  /*32d0*/  UMOV UR11, 0x3fe62e42 ;  /* 0x3fe62e42000b7882 */ /* 0x000fd80000000000 */
[----:B0-----:R-:W-:Y:S01]  /*32e0*/  @!P0 FMUL R0, R0, 1.175494350822287508e-38 ;  /* 0x0080000000008820 */ /* 0x001fe20000400000 */
[----:B------:R-:W-:-:S03]  /*32f0*/  ISETP.GT.U32.AND P0, PT, R9, 0x40330fc1, PT ;  /* 0x40330fc10900780c */ /* 0x000fc60003f04070 */
[----:B------:R-:W-:-:S06]  /*3300*/  FMUL.FTZ R0, R0, 1.4426950216293334961 ;  /* 0x3fb8aa3b00007820 */ /* 0x000fcc0000410000 */
[----:B------:R-:W0:Y:S02]  /*3310*/  FRND R0, R0 ;  /* 0x0000000000007307 */ /* 0x000e240000201000 */
[----:B0-----:R-:W-:-:S06]  /*3320*/  FMUL.FTZ R7, R0, 1 ;  /* 0x3f80000000077820 */ /* 0x001fcc0000410000 */
[----:B------:R-:W0:Y:S08]  /*3330*/  MUFU.EX2 R0, R0 ;  /* 0x0000000000007308 */ /* 0x000e300000000800 */
[----:B------:R0:W1:Y:S02]  /*3340*/  F2F.F64.F32 R22, R7 ;  /* 0x0000000700167310 */ /* 0x0000640000201800 */
[----:B0-----:R-:W-:Y:S01]  /*3350*/  FMUL.FTZ R7, R0, 1 ;  /* 0x3f80000000077820 */ /* 0x001fe20000410000 */
[----:B-1----:R-:W-:Y:S01]  /*3360*/  DFMA R22, -R22, UR10, R10 ;  /* 0x0000000a16167c2b */ /* 0x002fe2000800010a */
        /* <DEDUP_REMOVED lines=28> */
[C---:B------:R-:W-:Y:S02]  /*3530*/  DFMA R24, R22.reuse, R10, UR10 ;  /* 0x0000000a16187e2b */ /* 0x040fe4000800000a */
[----:B------:R-:W0:Y:S06]  /*3540*/  F2F.F64.F32 R10, R7 ;  /* 0x00000007000a7310 */ /* 0x000e2c0000201800 */
[----:B------:R-:W-:-:S08]  /*3550*/  DMUL R24, R22, R24 ;  /* 0x0000001816187228 */ /* 0x000fd00000000000 */
[----:B------:R-:W-:Y:S02]  /*3560*/  DFMA R24, R22, R24, R22 ;  /* 0x000000181618722b */ /* 0x000fe40000000016 */
[----:B0-----:R-:W-:-:S08]  /*3570*/  DADD R22, -R10, 1 ;  /* 0x3ff000000a167429 */ /* 0x001fd00000000100 */
[----:B------:R-:W-:Y:S01]  /*3580*/  DFMA R22, -R24, R10, R22 ;  /* 0x0000000a1816722b */ /* 0x000fe20000000116 */
[----:B------:R-:W-:-:S07]  /*3590*/  IMAD.MOV.U32 R10, RZ, RZ, RZ ;  /* 0x000000ffff0a7224 */ /* 0x000fce00078e00ff */
[----:B------:R-:W-:-:S06]  /*35a0*/  DADD R22, -R22, 2 ;  /* 0x4000000016167429 */ /* 0x000fcc0000000100 */
[----:B------:R-:W0:Y:S02]  /*35b0*/  MUFU.RCP64H R11, R23 ;  /* 0x00000017000b7308 */ /* 0x000e240000001800 */
[----:B0-----:R-:W-:-:S08]  /*35c0*/  DFMA R24, -R22, R10, 1 ;  /* 0x3ff000001618742b */ /* 0x001fd0000000010a */
[----:B------:R-:W-:-:S08]  /*35d0*/  DFMA R24, R24, R24, R24 ;  /* 0x000000181818722b */ /* 0x000fd00000000018 */
[----:B------:R-:W-:Y:S01]  /*35e0*/  DFMA R24, R10, R24, R10 ;  /* 0x000000180a18722b */ /* 0x000fe2000000000a */
[----:B------:R-:W-:Y:S01]  /*35f0*/  MOV R10, 0x0 ;  /* 0x00000000000a7802 */ /* 0x000fe20000000f00 */
[----:B------:R-:W-:-:S06]  /*3600*/  IMAD.MOV.U32 R11, RZ, RZ, 0x40000000 ;  /* 0x40000000ff0b7424 */ /* 0x000fcc00078e00ff */
[----:B------:R-:W-:-:S10]  /*3610*/  DFMA R24, -R24, R10, 1 ;  /* 0x3ff000001818742b */ /* 0x000fd4000000010a */
[----:B------:R-:W-:Y:S02]  /*3620*/  FSEL R7, R25, 1.875, !P0 ;  /* 0x3ff0000019077808 */ /* 0x000fe40004000000 */
[----:B------:R-:W-:Y:S02]  /*3630*/  FSEL R14, R24, RZ, !P0 ;  /* 0x000000ff180e7208 */ /* 0x000fe40004000000 */
[----:B------:R-:W-:Y:S01]  /*3640*/  LOP3.LUT R15, R7, 0x80000000, R15, 0xb8, !PT ;  /* 0x80000000070f7812 */ /* 0x000fe200078eb80f */
[----:B------:R-:W-:Y:S06]  /*3650*/  BRA `(.L_x_490) ;  /* 0x00000000008c7947 */ /* 0x000fec0003800000 */
.L_x_489:
[----:B------:R-:W-:Y:S01]  /*3660*/  DMUL R8, R14, R14 ;  /* 0x0000000e0e087228 */ /* 0x000fe20000000000 */
[----:B------:R-:W-:Y:S01]  /*3670*/  MOV R10, 0x420afc3d ;  /* 0x420afc3d000a7802 */ /* 0x000fe20000000f00 */
[----:B------:R-:W-:Y:S01]  /*3680*/  IMAD.MOV.U32 R11, RZ, RZ, 0x3f14359f ;  /* 0x3f14359fff0b7424 */ /* 0x000fe200078e00ff */
[----:B------:R-:W-:Y:S01]  /*3690*/  UMOV UR10, 0xe2f5e964 ;  /* 0xe2f5e964000a7882 */ /* 0x000fe20000000000 */
[----:B------:R-:W-:-:S04]  /*36a0*/  UMOV UR11, 0x3ef0bc46 ;  /* 0x3ef0bc46000b7882 */ /* 0x000fc80000000000 */
[----:B------:R-:W-:Y:S01]  /*36b0*/  DFMA R10, R8, -UR10, R10 ;  /* 0x8000000a080a7c2b */ /* 0x000fe2000800000a */
[----:B------:R-:W-:Y:S01]  /*36c0*/  UMOV UR10, 0x728c5d84 ;  /* 0x728c5d84000a7882 */ /* 0x000fe20000000000 */
[----:B------:R-:W-:-:S06]  /*36d0*/  UMOV UR11, 0x3f2df9f0 ;  /* 0x3f2df9f0000b7882 */ /* 0x000fcc0000000000 */
[----:B------:R-:W-:Y:S01]  /*36e0*/  DFMA R10, R8, R10, -UR10 ;  /* 0x8000000a080a7e2b */ /* 0x000fe2000800000a */
[----:B------:R-:W-:Y:S01]  /*36f0*/  UMOV UR10, 0xcec4f033 ;  /* 0xcec4f033000a7882 */ /* 0x000fe20000000000 */
[----:B------:R-:W-:-:S06]  /*3700*/  UMOV UR11, 0x3f4337d1 ;  /* 0x3f4337d1000b7882 */ /* 0x000fcc0000000000 */
[----:B------:R-:W-:Y:S01]  /*3710*/  DFMA R10, R8, R10, UR10 ;  /* 0x0000000a080a7e2b */ /* 0x000fe2000800000a */
        /* <DEDUP_REMOVED lines=20> */
[----:B------:R-:W-:-:S08]  /*3860*/  DFMA R10, R8, R10, -UR10 ;  /* 0x8000000a080a7e2b */ /* 0x000fd0000800000a */
[----:B------:R-:W-:-:S08]  /*3870*/  DFMA R10, R8, R10, RZ ;  /* 0x0000000a080a722b */ /* 0x000fd000000000ff */
[----:B------:R-:W-:-:S11]  /*3880*/  DFMA R14, R14, R10, R14 ;  /* 0x0000000a0e0e722b */ /* 0x000fd6000000000e */
.L_x_490:
[----:B------:R-:W-:Y:S05]  /*3890*/  BSYNC B1 ;  /* 0x0000000000017941 */ /* 0x000fea0003800000 */
.L_x_488:
[----:B------:R-:W2:Y:S01]  /*38a0*/  LDL.64 R8, [R1] ;  /* 0x0000000001087983 */ /* 0x000ea20000100a00 */
[----:B------:R-:W-:Y:S01]  /*38b0*/  ULDC.64 UR10, c[0x0][0xa30] ;  /* 0x00028c00000a7ab9 */ /* 0x000fe20000000a00 */
[----:B------:R-:W-:Y:S01]  /*38c0*/  MOV R7, UR9 ;  /* 0x0000000900077c02 */ /* 0x000fe20008000f00 */
[----:B------:R-:W-:Y:S01]  /*38d0*/  BSSY B1, `(.L_x_491) ;  /* 0x0000035000017945 */ /* 0x000fe20003800000 */
[----:B------:R-:W-:Y:S02]  /*38e0*/  LEA R10, P0, R2, UR10, 0x3 ;  /* 0x0000000a020a7c11 */ /* 0x000fe4000f8018ff */
[----:B------:R-:W-:Y:S02]  /*38f0*/  LOP3.LUT R0, R20, R7, RZ, 0xfc, !PT ;  /* 0x0000000714007212 */ /* 0x000fe400078efcff */
[----:B------:R-:W-:Y:S02]  /*3900*/  LEA.HI.X R11, R2, UR11, R4, 0x3, P0 ;  /* 0x0000000b020b7c11 */ /* 0x000fe400080f1c04 */
[----:B------:R-:W-:Y:S01]  /*3910*/  ISETP.NE.U32.AND P0, PT, R0, RZ, PT ;  /* 0x000000ff0000720c */ /* 0x000fe20003f05070 */
[----:B--2---:R-:W-:-:S08]  /*3920*/  DADD R8, R8, -R14 ;  /* 0x0000000008087229 */ /* 0x004fd0000000080e */
[----:B------:R-:W-:-:S07]  /*3930*/  DFMA R8, R8, R16, R14 ;  /* 0x000000100808722b */ /* 0x000fce000000000e */
[----:B------:R0:W-:Y:S01]  /*3940*/  STG.E.64 desc[UR12][R10.64], R8 ;  /* 0x000000080a007986 */ /* 0x0001e2000c101b0c */
        /* <DEDUP_REMOVED lines=10> */
[----:B------:R-:W-:Y:S01]  /*39f0*/  MOV R8, R18 ;  /* 0x0000001200087202 */ /* 0x000fe20000000f00 */
[----:B------:R-:W-:Y:S01]  /*3a00*/  IMAD.MOV.U32 R9, RZ, RZ, R20 ;  /* 0x000000ffff097224 */ /* 0x000fe200078e0014 */
[----:B------:R-:W-:Y:S01]  /*3a10*/  IADD3.X R2, RZ, ~R0, RZ, P0, !PT ;  /* 0x80000000ff027210 */ /* 0x000fe200007fe4ff */
[----:B------:R-:W-:Y:S02]  /*3a20*/  IMAD.U32 R7, RZ, RZ, UR17 ;  /* 0x00000011ff077e24 */ /* 0x000fe4000f8e00ff */
[----:B------:R-:W-:-:S04]  /*3a30*/  IMAD.WIDE.U32 R8, R11, R3, R8 ;  /* 0x000000030b087225 */ /* 0x000fc800078e0008 */
[----:B------:R-:W-:-:S04]  /*3a40*/  IMAD R2, R2, R3, RZ ;  /* 0x0000000302027224 */ /* 0x000fc800078e02ff */
[----:B------:R-:W-:Y:S01]  /*3a50*/  IMAD R11, R11, R7, R2 ;  /* 0x000000070b0b7224 */ /* 0x000fe200078e0202 */
[----:B------:R-:W-:Y:S02]  /*3a60*/  MOV R2, R8 ;  /* 0x0000000800027202 */ /* 0x000fe40000000f00 */
[----:B------:R-:W-:Y:S01]  /*3a70*/  MOV R8, R4 ;  /* 0x0000000400087202 */ /* 0x000fe20000000f00 */
[----:B------:R-:W-:Y:S02]  /*3a80*/  IMAD.IADD R10, R9, 0x1, R11 ;  /* 0x00000001090a7824 */ /* 0x000fe400078e020b */
[----:B------:R-:W-:Y:S01]  /*3a90*/  IMAD.MOV.U32 R9, RZ, RZ, R0 ;  /* 0x000000ffff097224 */ /* 0x000fe200078e0000 */
[----:B------:R-:W-:Y:S06]  /*3aa0*/  BRA `(.L_x_493) ;  /* 0x00000000005c7947 */ /* 0x000fec0003800000 */
.L_x_492:
[----:B------:R-:W-:Y:S01]  /*3ab0*/  MOV R3, UR56 ;  /* 0x0000003800037c02 */ /* 0x000fe20008000f00 */
[----:B0-----:R-:W-:-:S03]  /*3ac0*/  IMAD.MOV.U32 R10, RZ, RZ, RZ ;  /* 0x000000ffff0a7224 */ /* 0x001fc600078e00ff */
        /* <DEDUP_REMOVED lines=21> */
.L_x_493:
[----:B------:R-:W-:Y:S05]  /*3c20*/  BSYNC B1 ;  /* 0x0000000000017941 */ /* 0x000fea0003800000 */
.L_x_491:
        /* <DEDUP_REMOVED lines=12> */
[----:B------:R0:W-:Y:S01]  /*3cf0*/  STG.E.64 desc[UR12][R8.64], R12 ;  /* 0x0000000c08007986 */ /* 0x0001e2000c101b0c */
        /* <DEDUP_REMOVED lines=10> */
[----:B------:R-:W-:Y:S05]  /*3da0*/  CALL.REL.NOINC `($__internal_18_$__cuda_sm20_div_s64) ;  /* 0x0000001000447944 */ /* 0x000fea0003c00000 */
[----:B------:R-:W-:Y:S01]  /*3db0*/  IADD3 R2, P0, RZ, -R4, RZ ;  /* 0x80000004ff027210 */ /* 0x000fe20007f1e0ff */
[----:B------:R-:W-:Y:S02]  /*3dc0*/  IMAD.U32 R3, RZ, RZ, UR16 ;  /* 0x00000010ff037e24 */ /* 0x000fe4000f8e00ff */
[----:B------:R-:W-:Y:S01]  /*3dd0*/  IMAD.U32 R7, RZ, RZ, UR17 ;  /* 0x00000011ff077e24 */ /* 0x000fe2000f8e00ff */
[----:B------:R-:W-:-:S05]  /*3de0*/  IADD3.X R8, RZ, ~R0, RZ, P0, !PT ;  /* 0x80000000ff087210 */ /* 0x000fca00007fe4ff */
[-C--:B------:R-:W-:Y:S02]  /*3df0*/  IMAD R10, R8, R3.reuse, RZ ;  /* 0x00000003080a7224 */ /* 0x080fe400078e02ff */
[----:B------:R-:W-:-:S04]  /*3e00*/  IMAD.WIDE.U32 R8, R2, R3, R18 ;  /* 0x0000000302087225 */ /* 0x000fc800078e0012 */
[----:B------:R-:W-:Y:S01]  /*3e10*/  IMAD R11, R2, R7, R10 ;  /* 0x00000007020b7224 */ /* 0x000fe200078e020a */
[----:B------:R-:W-:Y:S02]  /*3e20*/  MOV R2, R8 ;  /* 0x0000000800027202 */ /* 0x000fe40000000f00 */
[----:B------:R-:W-:Y:S01]  /*3e30*/  MOV R8, R4 ;  /* 0x0000000400087202 */ /* 0x000fe20000000f00 */
[----:B------:R-:W-:Y:S02]  /*3e40*/  IMAD.IADD R10, R11, 0x1, R9 ;  /* 0x000000010b0a7824 */ /* 0x000fe400078e0209 */
[----:B------:R-:W-:Y:S01]  /*3e50*/  IMAD.MOV.U32 R9, RZ, RZ, R0 ;  /* 0x000000ffff097224 */ /* 0x000fe200078e0000 */
[----:B------:R-:W-:Y:S06]  /*3e60*/  BRA `(.L_x_496) ;  /* 0x0000000000587947 */ /* 0x000fec0003800000 */
.L_x_495:
[----:B------:R-:W0:Y:S01]  /*3e70*/  I2F.U32.RP R2, R3 ;  /* 0x0000000300027306 */ /* 0x000e220000209000 */
[----:B------:R-:W-:Y:S01]  /*3e80*/  HFMA2.MMA R8, -RZ, RZ, 0, 0 ;  /* 0x00000000ff087435 */ /* 0x000fe200000001ff */
[----:B------:R-:W-:Y:S02]  /*3e90*/  ISETP.NE.U32.AND P2, PT, R3, RZ, PT ;  /* 0x000000ff0300720c */ /* 0x000fe40003f45070 */
[----:B------:R-:W-:-:S04]  /*3ea0*/  MOV R10, RZ ;  /* 0x000000ff000a7202 */ /* 0x000fc80000000f00 */
[----:B0-----:R-:W0:Y:S02]  /*3eb0*/  MUFU.RCP R2, R2 ;  /* 0x0000000200027308 */ /* 0x001e240000001000 */
        /* <DEDUP_REMOVED lines=17> */
.L_x_496:
[----:B------:R-:W-:Y:S05]  /*3fd0*/  BSYNC B1 ;  /* 0x0000000000017941 */ /* 0x000fea0003800000 */
.L_x_494:
        /* <DEDUP_REMOVED lines=36> */
.L_x_498:
[----:B------:R-:W0:Y:S01]  /*4220*/  I2F.U32.RP R2, R3 ;  /* 0x0000000300027306 */ /* 0x000e220000209000 */
[----:B------:R-:W-:Y:S01]  /*4230*/  IMAD.MOV.U32 R8, RZ, RZ, RZ ;  /* 0x000000ffff087224 */ /* 0x000fe200078e00ff */
[----:B------:R-:W-:Y:S01]  /*4240*/  ISETP.NE.U32.AND P2, PT, R3, RZ, PT ;  /* 0x000000ff0300720c */ /* 0x000fe20003f45070 */
[----:B------:R-:W-:-:S05]  /*4250*/  IMAD.MOV.U32 R10, RZ, RZ, RZ ;  /* 0x000000ffff0a7224 */ /* 0x000fca00078e00ff */
[----:B0-----:R-:W0:Y:S02]  /*4260*/  MUFU.RCP R2, R2 ;  /* 0x0000000200027308 */ /* 0x001e240000001000 */
        /* <DEDUP_REMOVED lines=17> */
.L_x_499:
[----:B------:R-:W-:Y:S05]  /*4380*/  BSYNC B1 ;  /* 0x0000000000017941 */ /* 0x000fea0003800000 */
.L_x_497:
        /* <DEDUP_REMOVED lines=36> */
.L_x_501:
        /* <DEDUP_REMOVED lines=22> */
.L_x_502:
[----:B------:R-:W-:Y:S05]  /*4730*/  BSYNC B1 ;  /* 0x0000000000017941 */ /* 0x000fea0003800000 */
.L_x_500:
[----:B------:R-:W2:Y:S01]  /*4740*/  LDL.LU.64 R16, [R1] ;  /* 0x0000000001107983 */ /* 0x000ea20000300a00 */
        /* <DEDUP_REMOVED lines=18> */
[----:B------:R-:W-:Y:S01]  /*4870*/  MOV R4, R12 ;  /* 0x0000000c00047202 */ /* 0x000fe20000000f00 */
[----:B------:R-:W-:Y:S01]  /*4880*/  IMAD.U32 R3, RZ, RZ, UR10 ;  /* 0x0000000aff037e24 */ /* 0x000fe2000f8e00ff */
[----:B------:R-:W-:Y:S01]  /*4890*/  MOV R2, UR11 ;  /* 0x0000000b00027c02 */ /* 0x000fe20008000f00 */
[----:B------:R-:W-:Y:S01]  /*48a0*/  IMAD.MOV.U32 R0, RZ, RZ, R13 ;  /* 0x000000ffff007224 */ /* 0x000fe200078e000d */
[----:B------:R-:W-:-:S07]  /*48b0*/  MOV R7, 0x48d0 ;  /* 0x000048d000077802 */ /* 0x000fce0000000f00 */
[----:B0-----:R-:W-:Y:S05]  /*48c0*/  CALL.REL.NOINC `($__internal_18_$__cuda_sm20_div_s64) ;  /* 0x00000004007c7944 */ /* 0x001fea0003c00000 */
[----:B------:R-:W-:-:S04]  /*48d0*/  IADD3 R3, P0, RZ, -R4, RZ ;  /* 0x80000004ff037210 */ /* 0x000fc80007f1e0ff */
[----:B------:R-:W-:Y:S01]  /*48e0*/  IADD3.X R2, RZ, ~R0, RZ, P0, !PT ;  /* 0x80000000ff027210 */ /* 0x000fe200007fe4ff */
[----:B------:R-:W-:-:S04]  /*48f0*/  IMAD.WIDE.U32 R12, R3, UR16, R12 ;  /* 0x00000010030c7c25 */ /* 0x000fc8000f8e000c */
[----:B------:R-:W-:-:S04]  /*4900*/  IMAD R2, R2, UR16, RZ ;  /* 0x0000001002027c24 */ /* 0x000fc8000f8e02ff */
[----:B------:R-:W-:Y:S01]  /*4910*/  IMAD R3, R3, UR17, R2 ;  /* 0x0000001103037c24 */ /* 0x000fe2000f8e0202 */
[----:B------:R-:W-:-:S03]  /*4920*/  MOV R2, R4 ;  /* 0x0000000400027202 */ /* 0x000fc60000000f00 */
[----:B------:R-:W-:Y:S02]  /*4930*/  IMAD.IADD R7, R3, 0x1, R13 ;  /* 0x0000000103077824 */ /* 0x000fe400078e020d */
[----:B------:R-:W-:Y:S01]  /*4940*/  IMAD.MOV.U32 R3, RZ, RZ, R0 ;  /* 0x000000ffff037224 */ /* 0x000fe200078e0000 */
[----:B------:R-:W-:Y:S06]  /*4950*/  BRA `(.L_x_505) ;  /* 0x0000000000587947 */ /* 0x000fec0003800000 */
.L_x_504:
        /* <DEDUP_REMOVED lines=22> */
.L_x_505:
[----:B------:R-:W-:Y:S05]  /*4ac0*/  BSYNC B1 ;  /* 0x0000000000017941 */ /* 0x000fea0003800000 */
.L_x_503:
[----:B------:R-:W-:Y:S01]  /*4ad0*/  ULDC UR10, c[0x0][0x0] ;  /* 0x00000000000a7ab9 */ /* 0x000fe20000000800 */
[----:B------:R-:W-:Y:S01]  /*4ae0*/  IMAD R7, R7, UR18, RZ ;  /* 0x0000001207077c24 */ /* 0x000fe2000f8e02ff */
[----:B------:R-:W1:Y:S01]  /*4af0*/  LDC R0, c[0x0][0xc] ;  /* 0x00000300ff007b82 */ /* 0x000e620000000800 */
        /* <DEDUP_REMOVED lines=8> */
[----:B------:R-:W-:Y:S01]  /*4b80*/  LEA.HI.X R9, R2, UR23, R3, 0x3, P0 ;  /* 0x0000001702097c11 */ /* 0x000fe200080f1c03 */
[----:B-1----:R-:W-:-:S04]  /*4b90*/  IMAD R3, R0, UR10, RZ ;  /* 0x0000000a00037c24 */ /* 0x002fc8000f8e02ff */
[----:B------:R1:W-:Y:S01]  /*4ba0*/  STG.E.64 desc[UR12][R8.64], R28 ;  /* 0x0000001c08007986 */ /* 0x0003e2000c101b0c */
[----:B------:R-:W-:-:S04]  /*4bb0*/  IADD3 R6, P0, R3, R6, RZ ;  /* 0x0000000603067210 */ /* 0x000fc80007f1e0ff */
[----:B------:R-:W-:Y:S02]  /*4bc0*/  IADD3.X R5, RZ, R5, RZ, P0, !PT ;  /* 0x00000005ff057210 */ /* 0x000fe400007fe4ff */
[----:B------:R-:W-:-:S04]  /*4bd0*/  ISETP.GE.U32.AND P0, PT, R6, UR40, PT ;  /* 0x0000002806007c0c */ /* 0x000fc8000bf06070 */
[----:B------:R-:W-:-:S13]  /*4be0*/  ISETP.GE.AND.EX P0, PT, R5, UR41, PT, P0 ;  /* 0x0000002905007c0c */ /* 0x000fda000bf06300 */
[----:B-1----:R-:W-:Y:S05]  /*4bf0*/  @!P0 BRA `(.L_x_506) ;  /* 0xffffffb400ac8947 */ /* 0x002fea000383ffff */
[----:B------:R-:W-:Y:S05]  /*4c00*/  BSYNC B0 ;  /* 0x0000000000007941 */ /* 0x000fea0003800000 */
.L_x_451:
[----:B------:R-:W-:Y:S05]  /*4c10*/  EXIT ;  /* 0x000000000000794d */ /* 0x000fea0003800000 */
        .weak           $__internal_17_$__cuda_sm20_dblrcp_rn_slowpath_v3
        .type           $__internal_17_$__cuda_sm20_dblrcp_rn_slowpath_v3,@function
        .size           $__internal_17_$__cuda_sm20_dblrcp_rn_slowpath_v3,($__internal_18_$__cuda_sm20_div_s64 - $__internal_17_$__cuda_sm20_dblrcp_rn_slowpath_v3)
$__internal_17_$__cuda_sm20_dblrcp_rn_slowpath_v3:
[----:B------:R-:W-:Y:S01]  /*4c20*/  IMAD.MOV.U32 R17, RZ, RZ, R7 ;  /* 0x000000ffff117224 */ /* 0x000fe200078e0007 */
[----:B------:R-:W-:Y:S05]  /*4c30*/  BSSY B2, `(.L_x_507) ;  /* 0x0000023000027945 */ /* 0x000fea0003800000 */
[----:B------:R-:W-:-:S14]  /*4c40*/  DSETP.GTU.AND P0, PT, |R16|, +INF , PT ;  /* 0x7ff000001000742a */ /* 0x000fdc0003f0c200 */
[----:B------:R-:W-:Y:S05]  /*4c50*/  @P0 BRA `(.L_x_508) ;  /* 0x0000000000780947 */ /* 0x000fea0003800000 */
[----:B------:R-:W-:-:S04]  /*4c60*/  LOP3.LUT R7, R7, 0x7fffffff, RZ, 0xc0, !PT ;  /* 0x7fffffff07077812 */ /* 0x000fc800078ec0ff */
[----:B------:R-:W-:-:S04]  /*4c70*/  IADD3 R21, R7, -0x1, RZ ;  /* 0xffffffff07157810 */ /* 0x000fc80007ffe0ff */
[----:B------:R-:W-:-:S13]  /*4c80*/  ISETP.GE.U32.AND P0, PT, R21, 0x7fefffff, PT ;  /* 0x7fefffff1500780c */ /* 0x000fda0003f06070 */
[----:B------:R-:W-:Y:S01]  /*4c90*/  @P0 LOP3.LUT R23, R17, 0x7ff00000, RZ, 0x3c, !PT ;  /* 0x7ff0000011170812 */ /* 0x000fe200078e3cff */
[----:B------:R-:W-:Y:S01]  /*4ca0*/  @P0 IMAD.MOV.U32 R22, RZ, RZ, RZ ;  /* 0x000000ffff160224 */ /* 0x000fe200078e00ff */
[----:B------:R-:W-:Y:S06]  /*4cb0*/  @P0 BRA `(.L_x_509) ;  /* 0x0000000000680947 */ /* 0x000fec0003800000 */
[----:B------:R-:W-:-:S13]  /*4cc0*/  ISETP.GE.U32.AND P0, PT, R7, 0x1000001, PT ;  /* 0x010000010700780c */ /* 0x000fda0003f06070 */
[----:B------:R-:W-:Y:S05]  /*4cd0*/  @!P0 BRA `(.L_x_510) ;  /* 0x0000000000348947 */ /* 0x000fea0003800000 */
[----:B------:R-:W-:Y:S01]  /*4ce0*/  IADD3 R23, R17, -0x3fe00000, RZ ;  /* 0xc020000011177810 */ /* 0x000fe20007ffe0ff */
[----:B------:R-:W-:-:S03]  /*4cf0*/  IMAD.MOV.U32 R22, RZ, RZ, R16 ;  /* 0x000000ffff167224 */ /* 0x000fc600078e0010 */
[----:B------:R-:W0:Y:S03]  /*4d00*/  MUFU.RCP64H R25, R23 ;  /* 0x0000001700197308 */ /* 0x000e260000001800 */
[----:B0-----:R-:W-:-:S08]  /*4d10*/  DFMA R26, -R22, R24, 1 ;  /* 0x3ff00000161a742b */ /* 0x001fd00000000118 */
[----:B------:R-:W-:-:S08]  /*4d20*/  DFMA R26, R26, R26, R26 ;  /* 0x0000001a1a1a722b */ /* 0x000fd0000000001a */
[----:B------:R-:W-:-:S08]  /*4d30*/  DFMA R26, R24, R26, R24 ;  /* 0x0000001a181a722b */ /* 0x000fd00000000018 */
[----:B------:R-:W-:-:S08]  /*4d40*/  DFMA R22, -R22, R26, 1 ;  /* 0x3ff000001616742b */ /* 0x000fd0000000011a */
[----:B------:R-:W-:-:S08]  /*4d50*/  DFMA R22, R26, R22, R26 ;  /* 0x000000161a16722b */ /* 0x000fd0000000001a */
[----:B------:R-:W-:-:S08]  /*4d60*/  DMUL R22, R22, 2.2250738585072013831e-308 ;  /* 0x0010000016167828 */ /* 0x000fd00000000000 */
[----:B------:R-:W-:-:S08]  /*4d70*/  DFMA R16, -R16, R22, 1 ;  /* 0x3ff000001010742b */ /* 0x000fd00000000116 */
[----:B------:R-:W-:-:S08]  /*4d80*/  DFMA R16, R16, R16, R16 ;  /* 0x000000101010722b */ /* 0x000fd00000000010 */
[----:B------:R-:W-:Y:S01]  /*4d90*/  DFMA R22, R22, R16, R22 ;  /* 0x000000101616722b */ /* 0x000fe20000000016 */
[----:B------:R-:W-:Y:S10]  /*4da0*/  BRA `(.L_x_509) ;  /* 0x00000000002c7947 */ /* 0x000ff40003800000 */
.L_x_510:
[----:B------:R-:W-:-:S06]  /*4db0*/  DMUL R16, R16, 8.11296384146066816958e+31 ;  /* 0x4690000010107828 */ /* 0x000fcc0000000000 */
[----:B------:R-:W0:Y:S02]  /*4dc0*/  MUFU.RCP64H R25, R17 ;  /* 0x0000001100197308 */ /* 0x000e240000001800 */
[----:B0-----:R-:W-:-:S08]  /*4dd0*/  DFMA R22, -R16, R24, 1 ;  /* 0x3ff000001016742b */ /* 0x001fd00000000118 */
[----:B------:R-:W-:-:S08]  /*4de0*/  DFMA R22, R22, R22, R22 ;  /* 0x000000161616722b */ /* 0x000fd00000000016 */
[----:B------:R-:W-:-:S08]  /*4df0*/  DFMA R22, R24, R22, R24 ;  /* 0x000000161816722b */ /* 0x000fd00000000018 */
[----:B------:R-:W-:-:S08]  /*4e00*/  DFMA R16, -R16, R22, 1 ;  /* 0x3ff000001010742b */ /* 0x000fd00000000116 */
[----:B------:R-:W-:-:S08]  /*4e10*/  DFMA R16, R22, R16, R22 ;  /* 0x000000101610722b */ /* 0x000fd00000000016 */
[----:B------:R-:W-:Y:S01]  /*4e20*/  DMUL R22, R16, 8.11296384146066816958e+31 ;  /* 0x4690000010167828 */ /* 0x000fe20000000000 */
[----:B------:R-:W-:Y:S10]  /*4e30*/  BRA `(.L_x_509) ;  /* 0x0000000000087947 */ /* 0x000ff40003800000 */
.L_x_508:
[----:B------:R-:W-:Y:S02]  /*4e40*/  LOP3.LUT R23, R17, 0x80000, RZ, 0xfc, !PT ;  /* 0x0008000011177812 */ /* 0x000fe400078efcff */
[----:B------:R-:W-:-:S07]  /*4e50*/  MOV R22, R16 ;  /* 0x0000001000167202 */ /* 0x000fce0000000f00 */
.L_x_509:
[----:B------:R-:W-:Y:S05]  /*4e60*/  BSYNC B2 ;  /* 0x0000000000027941 */ /* 0x000fea0003800000 */
.L_x_507:
[----:B------:R-:W-:Y:S01]  /*4e70*/  HFMA2.MMA R17, -RZ, RZ, 0, 0 ;  /* 0x00000000ff117435 */ /* 0x000fe200000001ff */
[----:B------:R-:W-:Y:S01]  /*4e80*/  IMAD.MOV.U32 R16, RZ, RZ, R0 ;  /* 0x000000ffff107224 */ /* 0x000fe200078e0000 */
[----:B------:R-:W-:Y:S01]  /*4e90*/  MOV R21, R23 ;  /* 0x0000001700157202 */ /* 0x000fe20000000f00 */
[----:B------:R-:W-:-:S03]  /*4ea0*/  IMAD.MOV.U32 R7, RZ, RZ, R22 ;  /* 0x000000ffff077224 */ /* 0x000fc600078e0016 */
[----:B------:R-:W-:Y:S05]  /*4eb0*/  RET.REL.NODEC R16 `(_ZN2at6native38_GLOBAL__N__9a469cfd_6_RNN_cu_eca79a6d6kernel16gru_cell_forwardIddlLi2EEEvNS_4cuda6detail10TensorInfoIT_T1_EES9_S9_S9_S9_S9_S9_S8_S8_) ;  /* 0xffffffb010507950 */ /* 0x000fea0003c3ffff */
        .weak           $__internal_18_$__cuda_sm20_div_s64
        .type           $__internal_18_$__cuda_sm20_div_s64,@function
        .size           $__internal_18_$__cuda_sm20_div_s64,(.L_x_1289 - $__internal_18_$__cuda_sm20_div_s64)
$__internal_18_$__cuda_sm20_div_s64:
        /* <DEDUP_REMOVED lines=73> */
[----:B------:R-:W-:Y:S02]  /*5350*/  IADD3 R8, P2, RZ, -R4, RZ ;  /* 0x80000004ff087210 */ /* 0x000fe40007f5e0ff */
[----:B------:R-:W-:Y:S02]  /*5360*/  ISETP.GE.AND P1, PT, R9, RZ, PT ;  /* 0x000000ff0900720c */ /* 0x000fe40003f26270 */
[-C--:B------:R-:W-:Y:S02]  /*5370*/  IADD3.X R3, RZ, ~R0.reuse, RZ, P2, !PT ;  /* 0x80000000ff037210 */ /* 0x080fe400017fe4ff */
[----:B------:R-:W-:Y:S01]  /*5380*/  ISETP.NE.AND.EX P0, PT, R2, RZ, PT, P0 ;  /* 0x000000ff0200720c */ /* 0x000fe20003f05300 */
[----:B------:R-:W-:Y:S01]  /*5390*/  IMAD.MOV.U32 R2, RZ, RZ, R7 ;  /* 0x000000ffff027224 */ /* 0x000fe200078e0007 */
[----:B------:R-:W-:Y:S01]  /*53a0*/  SEL R0, R3, R0, !P1 ;  /* 0x0000000003007207 */ /* 0x000fe20004800000 */
[----:B------:R-:W-:Y:S01]  /*53b0*/  HFMA2.MMA R3, -RZ, RZ, 0, 0 ;  /* 0x00000000ff037435 */ /* 0x000fe200000001ff */
[----:B------:R-:W-:-:S02]  /*53c0*/  SEL R4, R8, R4, !P1 ;  /* 0x0000000408047207 */ /* 0x000fc40004800000 */
[----:B------:R-:W-:Y:S02]  /*53d0*/  SEL R0, R0, 0xffffffff, P0 ;  /* 0xffffffff00007807 */ /* 0x000fe40000000000 */
[----:B------:R-:W-:Y:S01]  /*53e0*/  SEL R4, R4, 0xffffffff, P0 ;  /* 0xffffffff04047807 */ /* 0x000fe20000000000 */
[----:B------:R-:W-:Y:S06]  /*53f0*/  RET.REL.NODEC R2 `(_ZN2at6native38_GLOBAL__N__9a469cfd_6_RNN_cu_eca79a6d6kernel16gru_cell_forwardIddlLi2EEEvNS_4cuda6detail10TensorInfoIT_T1_EES9_S9_S9_S9_S9_S9_S8_S8_) ;  /* 0xffffffac02007950 */ /* 0x000fec0003c3ffff */
.L_x_511:
        /* <DEDUP_REMOVED lines=16> */
.L_x_1289:


//--------------------- .text._ZN2at6native38_GLOBAL__N__9a469cfd_6_RNN_cu_eca79a6d6kernel16gru_cell_forwardIddlLi1EEEvNS_4cuda6detail10TensorInfoIT_T1_EES9_S9_S9_S9_S9_S9_S8_S8_ --------------------------
	.section	.text._ZN2at6native38_GLOBAL__N__9a469cfd_6_RNN_cu_eca79a6d6kernel16gru_cell_forwardIddlLi1EEEvNS_4cuda6detail10TensorInfoIT_T1_EES9_S9_S9_S9_S9_S9_S8_S8_,"ax",@progbits
	.align	128
.text._ZN2at6native38_GLOBAL__N__9a469cfd_6_RNN_cu_eca79a6d6kernel16gru_cell_forwardIddlLi1EEEvNS_4cuda6detail10TensorInfoIT_T1_EES9_S9_S9_S9_S9_S9_S8_S8_:
        .type           _ZN2at6native38_GLOBAL__N__9a469cfd_6_RNN_cu_eca79a6d6kernel16gru_cell_forwardIddlLi1EEEvNS_4cuda6detail10TensorInfoIT_T1_EES9_S9_S9_S9_S9_S9_S8_S8_,@function
        .size           _ZN2at6native38_GLOBAL__N__9a469cfd_6_RNN_cu_eca79a6d6kernel16gru_cell_forwardIddlLi1EEEvNS_4cuda6detail10TensorInfoIT_T1_EES9_S9_S9_S9_S9_S9_S8_S8_,(.L_x_1292 - _ZN2at6native38_GLOBAL__N__9a469cfd_6_RNN_cu_eca79a6d6kernel16gru_cell_forwardIddlLi1EEEvNS_4cuda6detail10TensorInfoIT_T1_EES9_S9_S9_S9_S9_S9_S8_S8_)
        .other          _ZN2at6native38_GLOBAL__N__9a469cfd_6_RNN_cu_eca79a6d6kernel16gru_cell_forwardIddlLi1EEEvNS_4cuda6detail10TensorInfoIT_T1_EES9_S9_S9_S9_S9_S9_S8_S8_,@"STO_CUDA_ENTRY STV_DEFAULT"
_ZN2at6native38_GLOBAL__N__9a469cfd_6_RNN_cu_eca79a6d6kernel16gru_cell_forwardIddlLi1EEEvNS_4cuda6detail10TensorInfoIT_T1_EES9_S9_S9_S9_S9_S9_S8_S8_:
        /* <DEDUP_REMOVED lines=10> */
[----:B------:R-:W-:Y:S01]  /*00a0*/  IMAD.MOV.U32 R24, RZ, RZ, RZ ;  /* 0x000000ffff187224 */ /* 0x000fe200078e00ff */
[----:B------:R-:W-:Y:S01]  /*00b0*/  ULDC.64 UR4, c[0x0][0x960] ;  /* 0x0002580000047ab9 */ /* 0x000fe20000000a00 */
[----:B------:R-:W-:Y:S01]  /*00c0*/  ULDC.64 UR6, c[0x0][0xb00] ;  /* 0x0002c00000067ab9 */ /* 0x000fe20000000a00 */
[C---:B------:R-:W-:Y:S01]  /*00d0*/  IMAD.WIDE.U32 R2, R5.reuse, UR4, RZ ;  /* 0x0000000405027c25 */ /* 0x040fe2000f8e00ff */
[----:B------:R-:W-:Y:S01]  /*00e0*/  BSSY B0, `(.L_x_512) ;  /* 0x0000206000007945 */ /* 0x000fe20003800000 */
[----:B------:R-:W-:Y:S01]  /*00f0*/  ULDC.64 UR8, c[0x0][0x208] ;  /* 0x0000820000087ab9 */ /* 0x000fe20000000a00 */
[----:B------:R-:W-:Y:S01]  /*0100*/  ULDC UR38, c[0x0][0xd70] ;  /* 0x00035c0000267ab9 */ /* 0x000fe20000000800 */
[C---:B------:R-:W-:Y:S01]  /*0110*/  IMAD R0, R24.reuse, UR4, RZ ;  /* 0x0000000418007c24 */ /* 0x040fe2000f8e02ff */
[----:B------:R-:W-:Y:S01]  /*0120*/  ULDC.64 UR10, c[0x0][0xd70] ;  /* 0x00035c00000a7ab9 */ /* 0x000fe20000000a00 */
[----:B------:R-:W-:Y:S01]  /*0130*/  IMAD R4, R24, UR6, RZ ;  /* 0x0000000618047c24 */ /* 0x000fe2000f8e02ff */
[----:B------:R-:W-:Y:S01]  /*0140*/  ULDC.64 UR12, c[0x0][0x960] ;  /* 0x00025800000c7ab9 */ /* 0x000fe20000000a00 */
[C---:B------:R-:W-:Y:S01]  /*0150*/  IMAD.WIDE.U32 R6, R5.reuse, UR6, RZ ;  /* 0x0000000605067c25 */ /* 0x040fe2000f8e00ff */
[----:B------:R-:W-:Y:S01]  /*0160*/  ULDC.64 UR14, c[0x0][0xb00] ;  /* 0x0002c000000e7ab9 */ /* 0x000fe20000000a00 */
[----:B------:R-:W-:Y:S01]  /*0170*/  ULDC.64 UR16, c[0x0][0xd78] ;  /* 0x00035e0000107ab9 */ /* 0x000fe20000000a00 */
[----:B------:R-:W-:Y:S01]  /*0180*/  ULDC.64 UR18, c[0x0][0x2e0] ;  /* 0x0000b80000127ab9 */ /* 0x000fe20000000a00 */
[C---:B------:R-:W-:Y:S01]  /*0190*/  IMAD R9, R5.reuse, UR5, R0 ;  /* 0x0000000505097c24 */ /* 0x040fe2000f8e0200 */
[----:B------:R-:W-:Y:S01]  /*01a0*/  ULDC.64 UR4, c[0x0][0x890] ;  /* 0x0002240000047ab9 */ /* 0x000fe20000000a00 */
[----:B------:R-:W-:Y:S01]  /*01b0*/  IMAD R11, R5, UR7, R4 ;  /* 0x00000007050b7c24 */ /* 0x000fe2000f8e0204 */
[----:B------:R-:W-:Y:S01]  /*01c0*/  ULDC.64 UR6, c[0x0][0xa30] ;  /* 0x00028c0000067ab9 */ /* 0x000fe20000000a00 */
[----:B------:R-:W-:Y:S01]  /*01d0*/  LEA R4, P0, R2, UR4, 0x3 ;  /* 0x0000000402047c11 */ /* 0x000fe2000f8018ff */
[----:B------:R-:W-:Y:S01]  /*01e0*/  IMAD.IADD R9, R3, 0x1, R9 ;  /* 0x0000000103097824 */ /* 0x000fe200078e0209 */
[----:B------:R-:W-:Y:S01]  /*01f0*/  LEA R0, P1, R6, UR6, 0x3 ;  /* 0x0000000606007c11 */ /* 0x000fe2000f8218ff */
[----:B------:R-:W-:Y:S01]  /*0200*/  ULDC.64 UR20, c[0x0][0x210] ;  /* 0x0000840000147ab9 */ /* 0x000fe20000000a00 */
[----:B------:R-:W-:Y:S01]  /*0210*/  IADD3 R3, R7, R11, RZ ;  /* 0x0000000b07037210 */ /* 0x000fe20007ffe0ff */
[----:B------:R-:W-:Y:S01]  /*0220*/  STL [R1+0x24], R4 ;  /* 0x0000240401007387 */ /* 0x000fe20000100800 */
[----:B------:R-:W-:Y:S01]  /*0230*/  LEA.HI.X R2, R2, UR5, R9, 0x3, P0 ;  /* 0x0000000502027c11 */ /* 0x000fe200080f1c09 */
[----:B------:R-:W-:Y:S01]  /*0240*/  ULDC.64 UR22, c[0x0][0x480] ;  /* 0x0001200000167ab9 */ /* 0x000fe20000000a00 */
[----:B------:R-:W-:Y:S01]  /*0250*/  ULDC.64 UR24, c[0x0][0x3b0] ;  /* 0x0000ec0000187ab9 */ /* 0x000fe20000000a00 */
[----:B------:R0:W-:Y:S01]  /*0260*/  STL [R1+0x2c], R0 ;  /* 0x00002c0001007387 */ /* 0x0001e20000100800 */
[----:B------:R-:W-:Y:S01]  /*0270*/  ULDC.64 UR26, c[0x0][0x550] ;  /* 0x00015400001a7ab9 */ /* 0x000fe20000000a00 */
[----:B------:R-:W-:Y:S01]  /*0280*/  ULDC.64 UR28, c[0x0][0x620] ;  /* 0x00018800001c7ab9 */ /* 0x000fe20000000a00 */
[----:B------:R-:W-:Y:S01]  /*0290*/  ULDC.64 UR30, c[0x0][0x7c0] ;  /* 0x0001f000001e7ab9 */ /* 0x000fe20000000a00 */
[----:B------:R1:W-:Y:S01]  /*02a0*/  STL [R1+0x20], R2 ;  /* 0x0000200201007387 */ /* 0x0003e20000100800 */
[----:B------:R-:W-:Y:S01]  /*02b0*/  ULDC.64 UR32, c[0x0][0x6f0] ;  /* 0x0001bc0000207ab9 */ /* 0x000fe20000000a00 */
[----:B------:R-:W-:Y:S01]  /*02c0*/  ULDC.64 UR34, c[0x0][0xca0] ;  /* 0x0003280000227ab9 */ /* 0x000fe20000000a00 */
[----:B------:R-:W-:Y:S01]  /*02d0*/  ULDC.64 UR36, c[0x0][0xbd0] ;  /* 0x0002f40000247ab9 */ /* 0x000fe20000000a00 */
[----:B0-----:R-:W-:Y:S01]  /*02e0*/  LEA.HI.X R0, R6, UR7, R3, 0x3, P1 ;  /* 0x0000000706007c11 */ /* 0x001fe200088f1c03 */
[----:B------:R-:W-:-:S04]  /*02f0*/  ULDC UR7, c[0x0][0xd74] ;  /* 0x00035d0000077ab9 */ /* 0x000fc80000000800 */
[----:B------:R1:W-:Y:S02]  /*0300*/  STL [R1+0x28], R0 ;  /* 0x0000280001007387 */ /* 0x0003e40000100800 */
.L_x_528:
[----:B------:R-:W-:Y:S01]  /*0310*/  IMAD.U32 R4, RZ, RZ, UR7 ;  /* 0x00000007ff047e24 */ /* 0x000fe2000f8e00ff */
[----:B------:R-:W-:Y:S04]  /*0320*/  BSSY B1, `(.L_x_513) ;  /* 0x0000029000017945 */ /* 0x000fe80003800000 */
[----:B01----:R-:W-:-:S04]  /*0330*/  LOP3.LUT R0, R24, R4, RZ, 0xfc, !PT ;  /* 0x0000000418007212 */ /* 0x003fc800078efcff */
[----:B------:R-:W-:-:S13]  /*0340*/  ISETP.NE.U32.AND P0, PT, R0, RZ, PT ;  /* 0x000000ff0000720c */ /* 0x000fda0003f05070 */
[----:B------:R-:W-:Y:S05]  /*0350*/  @!P0 BRA `(.L_x_514) ;  /* 0x0000000000388947 */ /* 0x000fea0003800000 */
[----:B------:R-:W-:-:S07]  /*0360*/  MOV R0, 0x380 ;  /* 0x0000038000007802 */ /* 0x000fce0000000f00 */
[----:B------:R-:W-:Y:S05]  /*0370*/  CALL.REL.NOINC `($__internal_20_$__cuda_sm20_div_s64) ;  /* 0x0000002000247944 */ /* 0x000fea0003c00000 */
        /* <DEDUP_REMOVED lines=9> */
[----:B------:R-:W-:Y:S02]  /*0410*/  IMAD.MOV.U32 R2, RZ, RZ, R6 ;  /* 0x000000ffff027224 */ /* 0x000fe400078e0006 */
[----:B------:R-:W-:Y:S01]  /*0420*/  IMAD.IADD R0, R7, 0x1, R11 ;  /* 0x0000000107007824 */ /* 0x000fe200078e020b */
[----:B------:R-:W-:Y:S06]  /*0430*/  BRA `(.L_x_515) ;  /* 0x00000000005c7947 */ /* 0x000fec0003800000 */
.L_x_514:
[----:B------:R-:W-:-:S04]  /*0440*/  MOV R3, UR38 ;  /* 0x0000002600037c02 */ /* 0x000fc80008000f00 */
[----:B------:R-:W0:Y:S01]  /*0450*/  I2F.U32.RP R0, R3 ;  /* 0x0000000300007306 */ /* 0x000e220000209000 */
[----:B------:R-:W-:-:S07]  /*0460*/  ISETP.NE.U32.AND P2, PT, R3, RZ, PT ;  /* 0x000000ff0300720c */ /* 0x000fce0003f45070 */
[----:B0-----:R-:W0:Y:S02]  /*0470*/  MUFU.RCP R0, R0 ;  /* 0x0000000000007308 */ /* 0x001e240000001000 */
[----:B0-----:R-:W-:Y:S01]  /*0480*/  VIADD R6, R0, 0xffffffe ;  /* 0x0ffffffe00067836 */ /* 0x001fe20000000000 */
[----:B------:R-:W-:-:S05]  /*0490*/  MOV R0, RZ ;  /* 0x000000ff00007202 */ /* 0x000fca0000000f00 */
        /* <DEDUP_REMOVED lines=17> */
.L_x_515:
[----:B------:R-:W-:Y:S05]  /*05b0*/  BSYNC B1 ;  /* 0x0000000000017941 */ /* 0x000fea0003800000 */
.L_x_513:
[----:B------:R-:W2:Y:S04]  /*05c0*/  LDL R23, [R1+0x20] ;  /* 0x0000200001177983 */ /* 0x000ea80000100800 */
[----:B------:R-:W3:Y:S01]  /*05d0*/  LDL R22, [R1+0x24] ;  /* 0x0000240001167983 */ /* 0x000ee20000100800 */
[-C--:B------:R-:W-:Y:S01]  /*05e0*/  IMAD R9, R9, R3.reuse, RZ ;  /* 0x0000000309097224 */ /* 0x080fe200078e02ff */
[----:B------:R-:W-:Y:S01]  /*05f0*/  MOV R10, R2 ;  /* 0x00000002000a7202 */ /* 0x000fe20000000f00 */
[----:B------:R-:W-:-:S04]  /*0600*/  IMAD.WIDE.U32 R6, R8, R3, RZ ;  /* 0x0000000308067225 */ /* 0x000fc800078e00ff */
[----:B------:R-:W-:Y:S02]  /*0610*/  IMAD R9, R8, R4, R9 ;  /* 0x0000000408097224 */ /* 0x000fe400078e0209 */
[----:B------:R-:W-:Y:S02]  /*0620*/  IMAD.MOV.U32 R11, RZ, RZ, R0 ;  /* 0x000000ffff0b7224 */ /* 0x000fe400078e0000 */
[----:B------:R-:W-:Y:S02]  /*0630*/  IMAD.IADD R25, R7, 0x1, R9 ;  /* 0x0000000107197824 */ /* 0x000fe400078e0209 */
[----:B------:R-:W-:Y:S02]  /*0640*/  IMAD R13, R3, UR19, RZ ;  /* 0x00000013030d7c24 */ /* 0x000fe4000f8e02ff */
[----:B------:R-:W-:-:S04]  /*0650*/  IMAD.WIDE.U32 R14, R6, 0x3, R10 ;  /* 0x00000003060e7825 */ /* 0x000fc800078e000a */
[----:B------:R-:W-:Y:S02]  /*0660*/  IMAD R11, R25, 0x3, RZ ;  /* 0x00000003190b7824 */ /* 0x000fe400078e02ff */
[----:B------:R-:W-:-:S03]  /*0670*/  IMAD.WIDE.U32 R8, R3, UR18, RZ ;  /* 0x0000001203087c25 */ /* 0x000fc6000f8e00ff */
[----:B------:R-:W-:Y:S01]  /*0680*/  IADD3 R10, R15, R11, RZ ;  /* 0x0000000b0f0a7210 */ /* 0x000fe20007ffe0ff */
[----:B------:R-:W-:Y:S02]  /*0690*/  IMAD R13, R4, UR18, R13 ;  /* 0x00000012040d7c24 */ /* 0x000fe4000f8e020d */
[----:B------:R-:W-:Y:S02]  /*06a0*/  IMAD R11, R3, UR23, RZ ;  /* 0x00000017030b7c24 */ /* 0x000fe4000f8e02ff */
[----:B------:R-:W-:Y:S02]  /*06b0*/  IMAD.IADD R17, R9, 0x1, R13 ;  /* 0x0000000109117824 */ /* 0x000fe400078e020d */
[----:B------:R-:W-:Y:S02]  /*06c0*/  IMAD.SHL.U32 R16, R8, 0x8, RZ ;  /* 0x0000000808107824 */ /* 0x000fe400078e00ff */
[----:B------:R-:W-:Y:S01]  /*06d0*/  IMAD R13, R10, UR18, RZ ;  /* 0x000000120a0d7c24 */ /* 0x000fe2000f8e02ff */
[----:B------:R-:W-:Y:S01]  /*06e0*/  SHF.L.U64.HI R17, R8, 0x3, R17 ;  /* 0x0000000308117819 */ /* 0x000fe20000010211 */
[----:B------:R-:W-:-:S04]  /*06f0*/  IMAD.WIDE.U32 R8, R3, UR22, RZ ;  /* 0x0000001603087c25 */ /* 0x000fc8000f8e00ff */
[----:B------:R-:W-:Y:S01]  /*0700*/  IMAD R15, R10, UR22, RZ ;  /* 0x000000160a0f7c24 */ /* 0x000fe2000f8e02ff */
[----:B------:R-:W-:Y:S01]  /*0710*/  SHF.L.U32 R18, R8, 0x3, RZ ;  /* 0x0000000308127819 */ /* 0x000fe200000006ff */
[----:B------:R-:W-:Y:S02]  /*0720*/  IMAD R19, R4, UR22, R11 ;  /* 0x0000001604137c24 */ /* 0x000fe4000f8e020b */
[----:B------:R-:W-:-:S04]  /*0730*/  IMAD.WIDE.U32 R10, R14, UR18, RZ ;  /* 0x000000120e0a7c25 */ /* 0x000fc8000f8e00ff */
[----:B------:R-:W-:Y:S01]  /*0740*/  IMAD R13, R14, UR19, R13 ;  /* 0x000000130e0d7c24 */ /* 0x000fe2000f8e020d */
[----:B------:R-:W-:Y:S01]  /*0750*/  LEA R20, P0, R10, UR20, 0x3 ;  /* 0x000000140a147c11 */ /* 0x000fe2000f8018ff */
[C---:B------:R-:W-:Y:S02]  /*0760*/  IMAD R12, R14.reuse, UR23, R15 ;  /* 0x000000170e0c7c24 */ /* 0x040fe4000f8e020f */
[----:B------:R-:W-:Y:S02]  /*0770*/  IMAD.IADD R19, R9, 0x1, R19 ;  /* 0x0000000109137824 */ /* 0x000fe400078e0213 */
[----:B------:R-:W-:-:S03]  /*0780*/  IMAD.WIDE.U32 R14, R14, UR22, RZ ;  /* 0x000000160e0e7c25 */ /* 0x000fc6000f8e00ff */
[----:B------:R-:W-:Y:S01]  /*0790*/  SHF.L.U64.HI R19, R8, 0x3, R19 ;  /* 0x0000000308137819 */ /* 0x000fe20000010213 */
[----:B------:R-:W-:Y:S01]  /*07a0*/  IMAD.IADD R11, R11, 0x1, R13 ;  /* 0x000000010b0b7824 */ /* 0x000fe200078e020d */
[----:B------:R-:W-:Y:S01]  /*07b0*/  LEA R8, P1, R14, UR24, 0x3 ;  /* 0x000000180e087c11 */ /* 0x000fe2000f8218ff */
[----:B------:R-:W-:-:S03]  /*07c0*/  IMAD.IADD R9, R15, 0x1, R12 ;  /* 0x000000010f097824 */ /* 0x000fc600078e020c */
[----:B------:R-:W-:Y:S02]  /*07d0*/  LEA.HI.X R21, R10, UR21, R11, 0x3, P0 ;  /* 0x000000150a157c11 */ /* 0x000fe400080f1c0b */
[----:B------:R-:W-:Y:S02]  /*07e0*/  IADD3 R10, P0, R16, R20, RZ ;  /* 0x00000014100a7210 */ /* 0x000fe40007f1e0ff */
[----:B------:R-:W-:Y:S02]  /*07f0*/  IADD3 R12, P2, R18, R8, RZ ;  /* 0x00000008120c7210 */ /* 0x000fe40007f5e0ff */
[----:B------:R-:W-:Y:S01]  /*0800*/  LEA.HI.X R9, R14, UR25, R9, 0x3, P1 ;  /* 0x000000190e097c11 */ /* 0x000fe200088f1c09 */
[----:B------:R-:W-:Y:S01]  /*0810*/  IMAD.X R11, R17, 0x1, R21, P0 ;  /* 0x00000001110b7824 */ /* 0x000fe200000e0615 */
[----:B------:R-:W-:Y:S01]  /*0820*/  IADD3 R16, P1, R10, R16, RZ ;  /* 0x000000100a107210 */ /* 0x000fe20007f3e0ff */
[----:B------:R-:W4:Y:S01]  /*0830*/  LDG.E.64 R20, desc[UR8][R20.64] ;  /* 0x0000000814147981 */ /* 0x000f22000c1e1b00 */
[----:B------:R-:W-:-:S02]  /*0840*/  IADD3 R18, P3, R12, R18, RZ ;  /* 0x000000120c127210 */ /* 0x000fc40007f7e0ff */
[----:B------:R-:W-:Y:S01]  /*0850*/  IADD3.X R13, R19, R9, RZ, P2, !PT ;  /* 0x00000009130d7210 */ /* 0x000fe200017fe4ff */
[----:B------:R-:W-:-:S04]  /*0860*/  IMAD.X R17, R11, 0x1, R17, P1 ;  /* 0x000000010b117824 */ /* 0x000fc800008e0611 */
[----:B------:R-:W-:-:S05]  /*0870*/  IMAD.X R19, R13, 0x1, R19, P3 ;  /* 0x000000010d137824 */ /* 0x000fca00018e0613 */
[----:B------:R-:W4:Y:S01]  /*0880*/  LDG.E.64 R26, desc[UR8][R18.64] ;  /* 0x00000008121a7981 */ /* 0x000f22000c1e1b00 */
[----:B--2---:R-:W-:Y:S01]  /*0890*/  IMAD.MOV.U32 R15, RZ, RZ, R23 ;  /* 0x000000ffff0f7224 */ /* 0x004fe200078e0017 */
[----:B---3--:R-:W-:Y:S02]  /*08a0*/  MOV R14, R22 ;  /* 0x00000016000e7202 */ /* 0x008fe40000000f00 */
[----:B------:R-:W2:Y:S04]  /*08b0*/  LDG.E.64 R22, desc[UR8][R8.64] ;  /* 0x0000000808167981 */ /* 0x000ea8000c1e1b00 */
[----:B------:R-:W5:Y:S04]  /*08c0*/  LDG.E.64 R28, desc[UR8][R14.64] ;  /* 0x000000080e1c7981 */ /* 0x000f68000c1e1b00 */
[----:B------:R0:W3:Y:S04]  /*08d0*/  LDG.E.64 R8, desc[UR8][R16.64] ;  /* 0x0000000810087981 */ /* 0x0000e8000c1e1b00 */
[----:B------:R-:W4:Y:S04]  /*08e0*/  LDG.E.64 R14, desc[UR8][R10.64] ;  /* 0x000000080a0e7981 */ /* 0x000f28000c1e1b00 */
[----:B------:R1:W2:Y:S01]  /*08f0*/  LDG.E.64 R10, desc[UR8][R12.64] ;  /* 0x000000080c0a7981 */ /* 0x0002a2000c1e1b00 */
[----:B------:R-:W-:-:S04]  /*0900*/  ISETP.NE.U32.AND P0, PT, RZ, UR26, PT ;  /* 0x0000001aff007c0c */ /* 0x000fc8000bf05070 */
[----:B------:R-:W-:Y:S02]  /*0910*/  ISETP.NE.AND.EX P0, PT, RZ, UR27, PT, P0 ;  /* 0x0000001bff007c0c */ /* 0x000fe4000bf05300 */
[----:B0-----:R-:W-:Y:S02]  /*0920*/  CS2R R16, SRZ ;  /* 0x0000000000107805 */ /* 0x001fe4000001ff00 */
[----:B------:R-:W-:Y:S02]  /*0930*/  CS2R R18, SRZ ;  /* 0x0000000000127805 */ /* 0x000fe4000001ff00 */
[----:B-1----:R-:W-:Y:S01]  /*0940*/  CS2R R12, SRZ ;  /* 0x00000000000c7805 */ /* 0x002fe2000001ff00 */
[----:B----4-:R0:W-:Y:S04]  /*0950*/  STL.64 [R1+0x18], R14 ;  /* 0x0000180e01007387 */ /* 0x0101e80000100a00 */
[----:B--2---:R1:W-:Y:S04]  /*0960*/  STL.64 [R1+0x8], R10 ;  /* 0x0000080a01007387 */ /* 0x0043e80000100a00 */
[----:B---3--:R2:W-:Y:S04]  /*0970*/  STL.64 [R1+0x10], R8 ;  /* 0x0000100801007387 */ /* 0x0085e80000100a00 */
[----:B------:R3:W-:Y:S01]  /*0980*/  STL.64 [R1], R26 ;  /* 0x0000001a01007387 */ /* 0x0007e20000100a00 */
[----:B------:R-:W-:Y:S01]  /*0990*/  DADD R20, R20, R22 ;  /* 0x0000000014147229 */ /* 0x000fe20000000016 */
[----:B0-----:R-:W-:-:S02]  /*09a0*/  CS2R R14, SRZ ;  /* 0x00000000000e7805 */ /* 0x001fc4000001ff00 */
[----:B-1----:R-:W-:Y:S02]  /*09b0*/  CS2R R10, SRZ ;  /* 0x00000000000a7805 */ /* 0x002fe4000001ff00 */
[----:B--2---:R-:W-:Y:S01]  /*09c0*/  CS2R R8, SRZ ;  /* 0x0000000000087805 */ /* 0x004fe2000001ff00 */
[----:B------:R-:W-:Y:S06]  /*09d0*/  @!P0 BRA `(.L_x_516) ;  /* 0x0000000000988947 */ /* 0x000fec0003800000 */
[----:B------:R-:W-:Y:S02]  /*09e0*/  IMAD R10, R0, UR28, RZ ;  /* 0x0000001c000a7c24 */ /* 0x000fe4000f8e02ff */
[C---:B------:R-:W-:Y:S02]  /*09f0*/  IMAD R15, R3.reuse, UR29, RZ ;  /* 0x0000001d030f7c24 */ /* 0x040fe4000f8e02ff */
[----:B------:R-:W-:Y:S02]  /*0a00*/  IMAD R14, R3, UR31, RZ ;  /* 0x0000001f030e7c24 */ /* 0x000fe4000f8e02ff */
[----:B------:R-:W-:-:S04]  /*0a10*/  IMAD.WIDE.U32 R8, R2, UR28, RZ ;  /* 0x0000001c02087c25 */ /* 0x000fc8000f8e00ff */
[----:B------:R-:W-:Y:S01]  /*0a20*/  IMAD R10, R2, UR29, R10 ;  /* 0x0000001d020a7c24 */ /* 0x000fe2000f8e020a */
[----:B------:R-:W-:Y:S01]  /*0a30*/  LEA R16, P0, R8, UR26, 0x3 ;  /* 0x0000001a08107c11 */ /* 0x000fe2000f8018ff */
[C---:B------:R-:W-:Y:S02]  /*0a40*/  IMAD R15, R4.reuse, UR28, R15 ;  /* 0x0000001c040f7c24 */ /* 0x040fe4000f8e020f */
[----:B------:R-:W-:Y:S01]  /*0a50*/  IMAD R14, R4, UR30, R14 ;  /* 0x0000001e040e7c24 */ /* 0x000fe2000f8e020e */
[----:B------:R-:W-:Y:S01]  /*0a60*/  IADD3 R9, R9, R10, RZ ;  /* 0x0000000a09097210 */ /* 0x000fe20007ffe0ff */
[----:B------:R-:W-:Y:S02]  /*0a70*/  IMAD R4, R0, UR30, RZ ;  /* 0x0000001e00047c24 */ /* 0x000fe4000f8e02ff */
[----:B------:R-:W-:Y:S01]  /*0a80*/  IMAD.WIDE.U32 R10, R2, UR30, RZ ;  /* 0x0000001e020a7c25 */ /* 0x000fe2000f8e00ff */
[----:B------:R-:W-:-:S03]  /*0a90*/  LEA.HI.X R17, R8, UR27, R9, 0x3, P0 ;  /* 0x0000001b08117c11 */ /* 0x000fc600080f1c09 */
[----:B------:R-:W-:Y:S01]  /*0aa0*/  IMAD R4, R2, UR31, R4 ;  /* 0x0000001f02047c24 */ /* 0x000fe2000f8e0204 */
[----:B------:R-:W-:Y:S01]  /*0ab0*/  LEA R18, P0, R10, UR32, 0x3 ;  /* 0x000000200a127c11 */ /* 0x000fe2000f8018ff */
[----:B------:R-:W-:-:S04]  /*0ac0*/  IMAD.WIDE.U32 R12, R3, UR28, RZ ;  /* 0x0000001c030c7c25 */ /* 0x000fc8000f8e00ff */
[----:B------:R-:W-:-:S04]  /*0ad0*/  IMAD.WIDE.U32 R8, R3, UR30, RZ ;  /* 0x0000001e03087c25 */ /* 0x000fc8000f8e00ff */
[----:B------:R-:W-:Y:S02]  /*0ae0*/  IMAD.IADD R3, R11, 0x1, R4 ;  /* 0x000000010b037824 */ /* 0x000fe400078e0204 */
[----:B------:R-:W-:Y:S02]  /*0af0*/  IMAD.SHL.U32 R11, R8, 0x8, RZ ;  /* 0x00000008080b7824 */ /* 0x000fe400078e00ff */
[----:B------:R-:W-:Y:S01]  /*0b00*/  IMAD.IADD R15, R13, 0x1, R15 ;  /* 0x000000010d0f7824 */ /* 0x000fe200078e020f */
[----:B------:R-:W-:Y:S01]  /*0b10*/  LEA.HI.X R19, R10, UR33, R3, 0x3, P0 ;  /* 0x000000210a137c11 */ /* 0x000fe200080f1c03 */
[----:B------:R-:W-:Y:S01]  /*0b20*/  IMAD.IADD R3, R9, 0x1, R14 ;  /* 0x0000000109037824 */ /* 0x000fe200078e020e */
[----:B------:R-:W-:Y:S02]  /*0b30*/  SHF.L.U32 R13, R12, 0x3, RZ ;  /* 0x000000030c0d7819 */ /* 0x000fe400000006ff */
[----:B------:R-:W-:Y:S02]  /*0b40*/  IADD3 R10, P2, R11, R18, RZ ;  /* 0x000000120b0a7210 */ /* 0x000fe40007f5e0ff */
[----:B------:R-:W-:-:S02]  /*0b50*/  SHF.L.U64.HI R3, R8, 0x3, R3 ;  /* 0x0000000308037819 */ /* 0x000fc40000010203 */
[----:B------:R-:W-:Y:S02]  /*0b60*/  SHF.L.U64.HI R4, R12, 0x3, R15 ;  /* 0x000000030c047819 */ /* 0x000fe4000001020f */
[----:B------:R-:W-:Y:S02]  /*0b70*/  IADD3 R14, P0, R13, R16, RZ ;  /* 0x000000100d0e7210 */ /* 0x000fe40007f1e0ff */
[----:B------:R-:W-:Y:S01]  /*0b80*/  IADD3 R8, P3, R10, R11, RZ ;  /* 0x0000000b0a087210 */ /* 0x000fe20007f7e0ff */
[----:B------:R-:W-:Y:S01]  /*0b90*/  IMAD.X R11, R3, 0x1, R19, P2 ;  /* 0x00000001030b7824 */ /* 0x000fe200010e0613 */
[----:B------:R-:W-:Y:S01]  /*0ba0*/  IADD3 R12, P1, R14, R13, RZ ;  /* 0x0000000d0e0c7210 */ /* 0x000fe20007f3e0ff */
[----:B------:R-:W5:Y:S01]  /*0bb0*/  LDG.E.64 R18, desc[UR8][R18.64] ;  /* 0x0000000812127981 */ /* 0x000f62000c1e1b00 */
[----:B------:R-:W-:Y:S02]  /*0bc0*/  IADD3.X R15, R4, R17, RZ, P0, !PT ;  /* 0x00000011040f7210 */ /* 0x000fe400007fe4ff */
[----:B------:R-:W-:Y:S01]  /*0bd0*/  IADD3.X R9, R11, R3, RZ, P3, !PT ;  /* 0x000000030b097210 */ /* 0x000fe20001ffe4ff */
[----:B------:R-:W5:Y:S02]  /*0be0*/  LDG.E.64 R16, desc[UR8][R16.64] ;  /* 0x0000000810107981 */ /* 0x000f64000c1e1b00 */
[----:B------:R-:W-:-:S02]  /*0bf0*/  IMAD.X R13, R15, 0x1, R4, P1 ;  /* 0x000000010f0d7824 */ /* 0x000fc400008e0604 */
[----:B------:R-:W5:Y:S04]  /*0c00*/  LDG.E.64 R14, desc[UR8][R14.64] ;  /* 0x000000080e0e7981 */ /* 0x000f68000c1e1b00 */
[----:B------:R-:W5:Y:S04]  /*0c10*/  LDG.E.64 R10, desc[UR8][R10.64] ;  /* 0x000000080a0a7981 */ /* 0x000f68000c1e1b00 */
[----:B------:R-:W5:Y:S04]  /*0c20*/  LDG.E.64 R12, desc[UR8][R12.64] ;  /* 0x000000080c0c7981 */ /* 0x000f68000c1e1b00 */
[----:B------:R-:W5:Y:S02]  /*0c30*/  LDG.E.64 R8, desc[UR8][R8.64] ;  /* 0x0000000808087981 */ /* 0x000f64000c1e1b00 */
.L_x_516:
[----:B-----5:R-:W-:Y:S01]  /*0c40*/  DADD R16, R20, R16 ;  /* 0x0000000014107229 */ /* 0x020fe20000000010 */
[----:B------:R-:W-:Y:S01]  /*0c50*/  UMOV UR4, 0xfefa39ef ;  /* 0xfefa39ef00047882 */ /* 0x000fe20000000000 */
[----:B------:R-:W-:Y:S01]  /*0c60*/  UMOV UR5, 0x3fe62e42 ;  /* 0x3fe62e4200057882 */ /* 0x000fe20000000000 */
[----:B------:R-:W-:Y:S05]  /*0c70*/  BSSY B1, `(.L_x_517) ;  /* 0x000003b000017945 */ /* 0x000fea0003800000 */
[----:B------:R-:W-:Y:S01]  /*0c80*/  DADD R18, R16, R18 ;  /* 0x0000000010127229 */ /* 0x000fe20000000012 */
[----:B------:R-:W-:Y:S02]  /*0c90*/  IMAD.MOV.U32 R16, RZ, RZ, 0x652b82fe ;  /* 0x652b82feff107424 */ /* 0x000fe400078e00ff */
[----:B------:R-:W-:-:S05]  /*0ca0*/  IMAD.MOV.U32 R17, RZ, RZ, 0x3ff71547 ;  /* 0x3ff71547ff117424 */ /* 0x000fca00078e00ff */
[----:B---3--:R-:W-:Y:S02]  /*0cb0*/  DADD R26, -RZ, -R18 ;  /* 0x00000000ff1a7229 */ /* 0x008fe40000000912 */
[----:B------:R-:W-:-:S08]  /*0cc0*/  DFMA R16, -R18, R16, 6.75539944105574400000e+15 ;  /* 0x433800001210742b */ /* 0x000fd00000000110 */
[----:B------:R-:W-:Y:S01]  /*0cd0*/  DADD R20, R16, -6.75539944105574400000e+15 ;  /* 0xc338000010147429 */ /* 0x000fe20000000000 */
[----:B------:R-:W-:-:S05]  /*0ce0*/  IMAD.MOV.U32 R26, RZ, RZ, R27 ;  /* 0x000000ffff1a7224 */ /* 0x000fca00078e001b */
[----:B------:R-:W-:Y:S02]  /*0cf0*/  FSETP.GEU.FTZ.AND P0, PT, |R26|, 4.1917929649353027344, PT ;  /* 0x4086232b1a00780b */ /* 0x000fe40003f1e200 */
        /* <DEDUP_REMOVED lines=34> */
[----:B------:R-:W-:-:S10]  /*0f20*/  DFMA R22, R20, R22, 1 ;  /* 0x3ff000001416742b */ /* 0x000fd40000000016 */
[----:B------:R-:W-:Y:S01]  /*0f30*/  LEA R21, R16, R23, 0x14 ;  /* 0x0000001710157211 */ /* 0x000fe200078ea0ff */
[----:B------:R-:W-:Y:S01]  /*0f40*/  IMAD.MOV.U32 R20, RZ, RZ, R22 ;  /* 0x000000ffff147224 */ /* 0x000fe200078e0016 */
[----:B------:R-:W-:Y:S06]  /*0f50*/  @!P0 BRA `(.L_x_518) ;  /* 0x0000000000308947 */ /* 0x000fec0003800000 */
[----:B------:R-:W-:Y:S01]  /*0f60*/  FSETP.GEU.FTZ.AND P1, PT, |R26|, 4.2275390625, PT ;  /* 0x408748001a00780b */ /* 0x000fe20003f3e200 */
[C---:B------:R-:W-:Y:S02]  /*0f70*/  DSETP.GT.AND P0, PT, R18.reuse, RZ, PT ;  /* 0x000000ff1200722a */ /* 0x040fe40003f04000 */
[----:B------:R-:W-:-:S10]  /*0f80*/  DADD R18, -R18, +INF ;  /* 0x7ff0000012127429 */ /* 0x000fd40000000100 */
[----:B------:R-:W-:Y:S02]  /*0f90*/  @!P1 LEA.HI R3, R16, R16, RZ, 0x1 ;  /* 0x0000001010039211 */ /* 0x000fe400078f08ff */
[----:B------:R-:W-:Y:S02]  /*0fa0*/  FSEL R20, R18, RZ, !P0 ;  /* 0x000000ff12147208 */ /* 0x000fe40004000000 */
[----:B------:R-:W-:Y:S02]  /*0fb0*/  @!P1 SHF.R.S32.HI R3, RZ, 0x1, R3 ;  /* 0x00000001ff039819 */ /* 0x000fe40000011403 */
[----:B------:R-:W-:Y:S02]  /*0fc0*/  FSEL R21, R19, RZ, !P0 ;  /* 0x000000ff13157208 */ /* 0x000fe40004000000 */
[----:B------:R-:W-:Y:S01]  /*0fd0*/  @!P1 IADD3 R16, R16, -R3, RZ ;  /* 0x8000000310109210 */ /* 0x000fe20007ffe0ff */
[----:B------:R-:W-:-:S03]  /*0fe0*/  @!P1 IMAD R23, R3, 0x100000, R23 ;  /* 0x0010000003179824 */ /* 0x000fc600078e0217 */
[----:B------:R-:W-:Y:S01]  /*0ff0*/  @!P1 LEA R17, R16, 0x3ff00000, 0x14 ;  /* 0x3ff0000010119811 */ /* 0x000fe200078ea0ff */
[----:B------:R-:W-:-:S06]  /*1000*/  @!P1 IMAD.MOV.U32 R16, RZ, RZ, RZ ;  /* 0x000000ffff109224 */ /* 0x000fcc00078e00ff */
[----:B------:R-:W-:-:S11]  /*1010*/  @!P1 DMUL R20, R22, R16 ;  /* 0x0000001016149228 */ /* 0x000fd60000000000 */
.L_x_518:
[----:B------:R-:W-:Y:S05]  /*1020*/  BSYNC B1 ;  /* 0x0000000000017941 */ /* 0x000fea0003800000 */
.L_x_517:
[----:B------:R-:W-:Y:S01]  /*1030*/  DADD R18, R20, 1 ;  /* 0x3ff0000014127429 */ /* 0x000fe20000000000 */
[----:B------:R-:W-:Y:S01]  /*1040*/  MOV R3, R0 ;  /* 0x0000000000037202 */ /* 0x000fe20000000f00 */
[----:B------:R-:W-:Y:S01]  /*1050*/  IMAD R25, R25, 0x5, RZ ;  /* 0x0000000519197824 */ /* 0x000fe200078e02ff */
[----:B------:R-:W-:Y:S03]  /*1060*/  BSSY B1, `(.L_x_519) ;  /* 0x0000013000017945 */ /* 0x000fe60003800000 */
[----:B------:R-:W0:Y:S01]  /*1070*/  MUFU.RCP64H R17, R19 ;  /* 0x0000001300117308 */ /* 0x000e220000001800 */
[----:B------:R-:W-:-:S04]  /*1080*/  IMAD.WIDE.U32 R6, R6, 0x5, R2 ;  /* 0x0000000506067825 */ /* 0x000fc800078e0002 */
[----:B------:R-:W-:Y:S02]  /*1090*/  VIADD R16, R19, 0x300402 ;  /* 0x0030040213107836 */ /* 0x000fe40000000000 */
[----:B------:R-:W-:-:S03]  /*10a0*/  IMAD.IADD R25, R7, 0x1, R25 ;  /* 0x0000000107197824 */ /* 0x000fc600078e0219 */
[----:B------:R-:W-:Y:S01]  /*10b0*/  FSETP.GEU.AND P0, PT, |R16|, 5.8789094863358348022e-39, PT ;  /* 0x004004021000780b */ /* 0x000fe20003f0e200 */
        /* <DEDUP_REMOVED lines=8> */
[----:B------:R-:W-:Y:S02]  /*1140*/  MOV R0, 0x1170 ;  /* 0x0000117000007802 */ /* 0x000fe40000000f00 */
[----:B------:R-:W-:-:S07]  /*1150*/  IADD3 R2, R2, -0x100000, RZ ;  /* 0xfff0000002027810 */ /* 0x000fce0007ffe0ff */
[----:B------:R-:W-:Y:S05]  /*1160*/  CALL.REL.NOINC `($__internal_19_$__cuda_sm20_dblrcp_rn_slowpath_v3) ;  /* 0x0000000c00fc7944 */ /* 0x000fea0003c00000 */
[----:B------:R-:W-:Y:S02]  /*1170*/  IMAD.MOV.U32 R16, RZ, RZ, R2 ;  /* 0x000000ffff107224 */ /* 0x000fe400078e0002 */
[----:B------:R-:W-:-:S07]  /*1180*/  IMAD.MOV.U32 R17, RZ, RZ, R3 ;  /* 0x000000ffff117224 */ /* 0x000fce00078e0003 */
.L_x_520:
[----:B------:R-:W-:Y:S05]  /*1190*/  BSYNC B1 ;  /* 0x0000000000017941 */ /* 0x000fea0003800000 */
.L_x_519:
[----:B------:R-:W2:Y:S04]  /*11a0*/  LDL.LU.64 R18, [R1+0x8] ;  /* 0x0000080001127983 */ /* 0x000ea80000300a00 */
[----:B------:R-:W2:Y:S01]  /*11b0*/  LDL.LU.64 R2, [R1+0x18] ;  /* 0x0000180001027983 */ /* 0x000ea20000300a00 */
[----:B------:R-:W-:Y:S01]  /*11c0*/  UMOV UR4, 0xfefa39ef ;  /* 0xfefa39ef00047882 */ /* 0x000fe20000000000 */
[----:B------:R-:W-:Y:S01]  /*11d0*/  UMOV UR5, 0x3fe62e42 ;  /* 0x3fe62e4200057882 */ /* 0x000fe20000000000 */
[----:B------:R-:W-:Y:S01]  /*11e0*/  BSSY B1, `(.L_x_521) ;  /* 0x000003d000017945 */ /* 0x000fe20003800000 */
[----:B--2---:R-:W-:-:S08]  /*11f0*/  DADD R2, R2, R18 ;  /* 0x0000000002027229 */ /* 0x004fd00000000012 */
[----:B------:R-:W-:Y:S01]  /*1200*/  DADD R2, R2, R14 ;  /* 0x0000000002027229 */ /* 0x000fe2000000000e */
[----:B------:R-:W-:Y:S01]  /*1210*/  MOV R14, 0x652b82fe ;  /* 0x652b82fe000e7802 */ /* 0x000fe20000000f00 */
[----:B------:R-:W-:-:S06]  /*1220*/  IMAD.MOV.U32 R15, RZ, RZ, 0x3ff71547 ;  /* 0x3ff71547ff0f7424 */ /* 0x000fcc00078e00ff */
[----:B------:R-:W-:-:S08]  /*1230*/  DADD R10, R2, R10 ;  /* 0x00000000020a7229 */ /* 0x000fd0000000000a */
        /* <DEDUP_REMOVED lines=39> */
[----:B------:R-:W-:Y:S02]  /*14b0*/  IMAD.MOV.U32 R0, RZ, RZ, R3 ;  /* 0x000000ffff007224 */ /* 0x000fe400078e0003 */
        /* <DEDUP_REMOVED lines=10> */
[----:B------:R-:W-:Y:S01]  /*1560*/  @!P1 MOV R10, RZ ;  /* 0x000000ff000a9202 */ /* 0x000fe20000000f00 */
[----:B------:R-:W-:Y:S02]  /*1570*/  @!P1 IMAD R19, R0, 0x100000, R19 ;  /* 0x0010000000139824 */ /* 0x000fe400078e0213 */
[----:B------:R-:W-:-:S05]  /*1580*/  @!P1 IMAD.IADD R0, R14, 0x1, -R0 ;  /* 0x000000010e009824 */ /* 0x000fca00078e0a00 */
[----:B------:R-:W-:-:S06]  /*1590*/  @!P1 LEA R11, R0, 0x3ff00000, 0x14 ;  /* 0x3ff00000000b9811 */ /* 0x000fcc00078ea0ff */
[----:B------:R-:W-:-:S11]  /*15a0*/  @!P1 DMUL R2, R18, R10 ;  /* 0x0000000a12029228 */ /* 0x000fd60000000000 */
.L_x_522:
[----:B------:R-:W-:Y:S05]  /*15b0*/  BSYNC B1 ;  /* 0x0000000000017941 */ /* 0x000fea0003800000 */
.L_x_521:
[----:B------:R-:W2:Y:S04]  /*15c0*/  LDL.LU.64 R14, [R1] ;  /* 0x00000000010e7983 */ /* 0x000ea80000300a00 */
[----:B------:R-:W3:Y:S01]  /*15d0*/  LDL.LU.64 R10, [R1+0x10] ;  /* 0x00001000010a7983 */ /* 0x000ee20000300a00 */
[----:B------:R-:W-:Y:S01]  /*15e0*/  UMOV UR4, 0x24dd2f1a ;  /* 0x24dd2f1a00047882 */ /* 0x000fe20000000000 */
[----:B------:R-:W-:Y:S01]  /*15f0*/  UMOV UR5, 0x3fe4f922 ;  /* 0x3fe4f92200057882 */ /* 0x000fe20000000000 */
[----:B------:R-:W-:Y:S01]  /*1600*/  BSSY B1, `(.L_x_523) ;  /* 0x000006a000017945 */ /* 0x000fe20003800000 */
[----:B--2---:R-:W-:Y:S02]  /*1610*/  DADD R8, R14, R8 ;  /* 0x000000000e087229 */ /* 0x004fe40000000008 */
[----:B---3--:R-:W-:-:S08]  /*1620*/  DADD R10, R10, R12 ;  /* 0x000000000a0a7229 */ /* 0x008fd0000000000c */
[----:B------:R-:W-:-:S10]  /*1630*/  DFMA R10, R8, R16, R10 ;  /* 0x00000010080a722b */ /* 0x000fd4000000000a */
[----:B------:R-:W-:Y:S01]  /*1640*/  LOP3.LUT R13, R11, 0x7fffffff, RZ, 0xc0, !PT ;  /* 0x7fffffff0b0d7812 */ /* 0x000fe200078ec0ff */
[----:B------:R-:W-:-:S06]  /*1650*/  IMAD.MOV.U32 R12, RZ, RZ, R10 ;  /* 0x000000ffff0c7224 */ /* 0x000fcc00078e000a */
        /* <DEDUP_REMOVED lines=58> */
[----:B------:R-:W-:Y:S01]  /*1a00*/  IMAD.MOV.U32 R14, RZ, RZ, 0x0 ;  /* 0x00000000ff0e7424 */ /* 0x000fe200078e00ff */
[----:B------:R-:W-:-:S06]  /*1a10*/  MOV R15, 0x40000000 ;  /* 0x40000000000f7802 */ /* 0x000fcc0000000f00 */
[----:B------:R-:W-:-:S10]  /*1a20*/  DFMA R18, -R18, R14, 1 ;  /* 0x3ff000001212742b */ /* 0x000fd4000000010e */
[----:B------:R-:W-:Y:S02]  /*1a30*/  FSEL R13, R19, 1.875, !P0 ;  /* 0x3ff00000130d7808 */ /* 0x000fe40004000000 */
[----:B------:R-:W-:Y:S02]  /*1a40*/  FSEL R10, R18, RZ, !P0 ;  /* 0x000000ff120a7208 */ /* 0x000fe40004000000 */
[----:B------:R-:W-:Y:S01]  /*1a50*/  LOP3.LUT R11, R13, 0x80000000, R11, 0xb8, !PT ;  /* 0x800000000d0b7812 */ /* 0x000fe200078eb80b */
[----:B------:R-:W-:Y:S06]  /*1a60*/  BRA `(.L_x_525) ;  /* 0x00000000008c7947 */ /* 0x000fec0003800000 */
.L_x_524:
[----:B------:R-:W-:Y:S01]  /*1a70*/  DMUL R12, R10, R10 ;  /* 0x0000000a0a0c7228 */ /* 0x000fe20000000000 */
[----:B------:R-:W-:Y:S01]  /*1a80*/  IMAD.MOV.U32 R14, RZ, RZ, 0x420afc3d ;  /* 0x420afc3dff0e7424 */ /* 0x000fe200078e00ff */
[----:B------:R-:W-:Y:S01]  /*1a90*/  UMOV UR4, 0xe2f5e964 ;  /* 0xe2f5e96400047882 */ /* 0x000fe20000000000 */
[----:B------:R-:W-:Y:S01]  /*1aa0*/  IMAD.MOV.U32 R15, RZ, RZ, 0x3f14359f ;  /* 0x3f14359fff0f7424 */ /* 0x000fe200078e00ff */
[----:B------:R-:W-:-:S05]  /*1ab0*/  UMOV UR5, 0x3ef0bc46 ;  /* 0x3ef0bc4600057882 */ /* 0x000fca0000000000 */
        /* <DEDUP_REMOVED lines=30> */
.L_x_525:
[----:B------:R-:W-:Y:S05]  /*1ca0*/  BSYNC B1 ;  /* 0x0000000000017941 */ /* 0x000fea0003800000 */
.L_x_523:
[----:B------:R-:W-:Y:S01]  /*1cb0*/  DADD R2, R2, 1 ;  /* 0x3ff0000002027429 */ /* 0x000fe20000000000 */
[----:B------:R-:W0:Y:S01]  /*1cc0*/  LDC R4, c[0x0][RZ] ;  /* 0x00000000ff047b82 */ /* 0x000e220000000800 */
[----:B------:R-:W-:Y:S04]  /*1cd0*/  BSSY B1, `(.L_x_526) ;  /* 0x0000011000017945 */ /* 0x000fe80003800000 */
[----:B------:R-:W1:Y:S04]  /*1ce0*/  MUFU.RCP64H R13, R3 ;  /* 0x00000003000d7308 */ /* 0x000e680000001800 */
[----:B------:R-:W-:-:S04]  /*1cf0*/  IADD3 R12, R3, 0x300402, RZ ;  /* 0x00300402030c7810 */ /* 0x000fc80007ffe0ff */
[----:B------:R-:W-:Y:S02]  /*1d00*/  FSETP.GEU.AND P0, PT, |R12|, 5.8789094863358348022e-39, PT ;  /* 0x004004020c00780b */ /* 0x000fe40003f0e200 */
[----:B-1----:R-:W-:-:S08]  /*1d10*/  DFMA R14, -R2, R12, 1 ;  /* 0x3ff00000020e742b */ /* 0x002fd0000000010c */
[----:B------:R-:W-:-:S08]  /*1d20*/  DFMA R14, R14, R14, R14 ;  /* 0x0000000e0e0e722b */ /* 0x000fd0000000000e */
[----:B------:R-:W-:-:S08]  /*1d30*/  DFMA R14, R12, R14, R12 ;  /* 0x0000000e0c0e722b */ /* 0x000fd0000000000c */
[----:B------:R-:W-:-:S08]  /*1d40*/  DFMA R18, -R2, R14, 1 ;  /* 0x3ff000000212742b */ /* 0x000fd0000000010e */
[----:B------:R-:W-:Y:S01]  /*1d50*/  DFMA R14, R14, R18, R14 ;  /* 0x000000120e0e722b */ /* 0x000fe2000000000e */
[----:B0-----:R-:W-:Y:S10]  /*1d60*/  @P0 BRA `(.L_x_527) ;  /* 0x00000000001c0947 */ /* 0x001ff40003800000 */
[----:B------:R-:W-:Y:S01]  /*1d70*/  LOP3.LUT R0, R3, 0x7fffffff, RZ, 0xc0, !PT ;  /* 0x7fffffff03007812 */ /* 0x000fe200078ec0ff */
[----:B------:R-:W-:-:S04]  /*1d80*/  IMAD.MOV.U32 R18, RZ, RZ, R2 ;  /* 0x000000ffff127224 */ /* 0x000fc800078e0002 */
[----:B------:R-:W-:Y:S01]  /*1d90*/  VIADD R2, R0, 0xfff00000 ;  /* 0xfff0000000027836 */ /* 0x000fe20000000000 */
[----:B------:R-:W-:-:S07]  /*1da0*/  MOV R0, 0x1dc0 ;  /* 0x00001dc000007802 */ /* 0x000fce0000000f00 */
[----:B------:R-:W-:Y:S05]  /*1db0*/  CALL.REL.NOINC `($__internal_19_$__cuda_sm20_dblrcp_rn_slowpath_v3) ;  /* 0x0000000000e87944 */ /* 0x000fea0003c00000 */
[----:B------:R-:W-:Y:S01]  /*1dc0*/  MOV R14, R2 ;  /* 0x00000002000e7202 */ /* 0x000fe20000000f00 */
[----:B------:R-:W-:-:S07]  /*1dd0*/  IMAD.MOV.U32 R15, RZ, RZ, R3 ;  /* 0x000000ffff0f7224 */ /* 0x000fce00078e0003 */
.L_x_527:
[----:B------:R-:W-:Y:S05]  /*1de0*/  BSYNC B1 ;  /* 0x0000000000017941 */ /* 0x000fea0003800000 */
.L_x_526:
[----:B------:R-:W2:Y:S04]  /*1df0*/  LDL.LU R27, [R1+0x24] ;  /* 0x00002400011b7983 */ /* 0x000ea80000300800 */
[----:B------:R-:W3:Y:S04]  /*1e00*/  LDL.LU R26, [R1+0x2c] ;  /* 0x00002c00011a7983 */ /* 0x000ee80000300800 */
[----:B------:R-:W4:Y:S04]  /*1e10*/  LDL.LU R22, [R1+0x20] ;  /* 0x0000200001167983 */ /* 0x000f280000300800 */
[----:B------:R-:W5:Y:S01]  /*1e20*/  LDL.LU R0, [R1+0x28] ;  /* 0x0000280001007983 */ /* 0x000f620000300800 */
[----:B------:R-:W-:Y:S01]  /*1e30*/  IMAD R25, R25, UR34, RZ ;  /* 0x0000002219197c24 */ /* 0x000fe2000f8e02ff */
[----:B------:R-:W-:Y:S01]  /*1e40*/  UIMAD UR6, UR35, UR10, URZ ;  /* 0x0000000a230672a4 */ /* 0x000fe2000f8e023f */
[----:B------:R-:W-:Y:S01]  /*1e50*/  DADD R18, R28, -R10 ;  /* 0x000000001c127229 */ /* 0x000fe2000000080a */
[----:B------:R-:W-:Y:S01]  /*1e60*/  IMAD.WIDE.U32 R2, R6, UR34, RZ ;  /* 0x0000002206027c25 */ /* 0x000fe2000f8e00ff */
[----:B------:R-:W-:-:S02]  /*1e70*/  UIMAD.WIDE.U32 UR4, UR34, UR10, URZ ;  /* 0x0000000a220472a5 */ /* 0x000fc4000f8e003f */
[----:B------:R-:W-:Y:S01]  /*1e80*/  UIMAD UR6, UR11, UR34, UR6 ;  /* 0x000000220b0672a4 */ /* 0x000fe2000f8e0206 */
[----:B------:R-:W-:Y:S01]  /*1e90*/  IMAD R25, R6, UR35, R25 ;  /* 0x0000002306197c24 */ /* 0x000fe2000f8e0219 */
[----:B------:R-:W-:Y:S01]  /*1ea0*/  LEA R12, P0, R2, UR36, 0x3 ;  /* 0x00000024020c7c11 */ /* 0x000fe2000f8018ff */
[----:B------:R-:W-:Y:S01]  /*1eb0*/  USHF.L.U32 UR39, UR4, 0x3, URZ ;  /* 0x0000000304277899 */ /* 0x000fe2000800063f */
[----:B------:R-:W-:Y:S01]  /*1ec0*/  DFMA R18, R18, R14, R10 ;  /* 0x0000000e1212722b */ /* 0x000fe2000000000a */
[----:B------:R-:W-:Y:S01]  /*1ed0*/  IMAD.IADD R3, R3, 0x1, R25 ;  /* 0x0000000103037824 */ /* 0x000fe200078e0219 */
[----:B------:R-:W-:-:S03]  /*1ee0*/  UIADD3 UR5, UR5, UR6, URZ ;  /* 0x0000000605057290 */ /* 0x000fc6000fffe03f */
[----:B------:R-:W-:Y:S01]  /*1ef0*/  IADD3 R6, P1, R12, UR39, RZ ;  /* 0x000000270c067c10 */ /* 0x000fe2000ff3e0ff */
[----:B------:R-:W-:Y:S01]  /*1f00*/  USHF.L.U64.HI UR4, UR4, 0x3, UR5 ;  /* 0x0000000304047899 */ /* 0x000fe20008010205 */
[----:B------:R-:W-:Y:S02]  /*1f10*/  LEA.HI.X R13, R2, UR37, R3, 0x3, P0 ;  /* 0x00000025020d7c11 */ /* 0x000fe400080f1c03 */
[----:B------:R-:W-:Y:S02]  /*1f20*/  ULDC UR5, c[0x0][0xc] ;  /* 0x0000030000057ab9 */ /* 0x000fe40000000800 */
[----:B------:R-:W-:Y:S01]  /*1f30*/  IMAD R23, R4, UR5, RZ ;  /* 0x0000000504177c24 */ /* 0x000fe2000f8e02ff */
[----:B------:R-:W-:-:S03]  /*1f40*/  IADD3.X R7, R13, UR4, RZ, P1, !PT ;  /* 0x000000040d077c10 */ /* 0x000fc60008ffe4ff */
[----:B------:R-:W-:Y:S01]  /*1f50*/  IMAD.WIDE.U32 R20, R23, UR14, RZ ;  /* 0x0000000e17147c25 */ /* 0x000fe2000f8e00ff */
[-C--:B---3--:R-:W-:Y:S02]  /*1f60*/  MOV R2, R26.reuse ;  /* 0x0000001a00027202 */ /* 0x088fe40000000f00 */
[----:B------:R-:W-:Y:S01]  /*1f70*/  LEA R26, P2, R20, R26, 0x3 ;  /* 0x0000001a141a7211 */ /* 0x000fe200078418ff */
[----:B-----5:R-:W-:-:S05]  /*1f80*/  IMAD.MOV.U32 R3, RZ, RZ, R0 ;  /* 0x000000ffff037224 */ /* 0x020fca00078e0000 */
[----:B------:R0:W-:Y:S04]  /*1f90*/  STG.E.64 desc[UR8][R2.64], R18 ;  /* 0x0000001202007986 */ /* 0x0001e8000c101b08 */
[----:B------:R1:W-:Y:S04]  /*1fa0*/  STG.E.64 desc[UR8][R12.64], R16 ;  /* 0x000000100c007986 */ /* 0x0003e8000c101b08 */
[----:B------:R3:W-:Y:S01]  /*1fb0*/  STG.E.64 desc[UR8][R6.64], R14 ;  /* 0x0000000e06007986 */ /* 0x0007e2000c101b08 */
[----:B0-----:R-:W-:-:S04]  /*1fc0*/  IADD3 R2, P0, R6, UR39, RZ ;  /* 0x0000002706027c10 */ /* 0x001fc8000ff1e0ff */
[----:B------:R-:W-:Y:S01]  /*1fd0*/  IADD3 R18, P1, R2, UR39, RZ ;  /* 0x0000002702127c10 */ /* 0x000fe2000ff3e0ff */
[----:B-1----:R-:W-:Y:S01]  /*1fe0*/  IMAD.WIDE.U32 R16, R23, UR12, RZ ;  /* 0x0000000c17107c25 */ /* 0x002fe2000f8e00ff */
[----:B------:R-:W-:Y:S02]  /*1ff0*/  IADD3.X R3, R7, UR4, RZ, P0, !PT ;  /* 0x0000000407037c10 */ /* 0x000fe400087fe4ff */
[----:B------:R-:W-:Y:S01]  /*2000*/  IADD3 R12, P0, R18, UR39, RZ ;  /* 0x00000027120c7c10 */ /* 0x000fe2000ff1e0ff */
[----:B---3--:R-:W-:Y:S01]  /*2010*/  IMAD R7, R23, UR13, R17 ;  /* 0x0000000d17077c24 */ /* 0x008fe2000f8e0211 */
[----:B------:R-:W-:Y:S01]  /*2020*/  IADD3.X R19, R3, UR4, RZ, P1, !PT ;  /* 0x0000000403137c10 */ /* 0x000fe20008ffe4ff */
[----:B------:R0:W-:Y:S01]  /*2030*/  STG.E.64 desc[UR8][R2.64], R10 ;  /* 0x0000000a02007986 */ /* 0x0001e2000c101b08 */
[C---:B--2---:R-:W-:Y:S02]  /*2040*/  LEA R27, P1, R16.reuse, R27, 0x3 ;  /* 0x0000001b101b7211 */ /* 0x044fe400078218ff */
[----:B------:R-:W-:Y:S01]  /*2050*/  IADD3.X R13, R19, UR4, RZ, P0, !PT ;  /* 0x00000004130d7c10 */ /* 0x000fe200087fe4ff */
[----:B------:R0:W-:Y:S01]  /*2060*/  STG.E.64 desc[UR8][R18.64], R28 ;  /* 0x0000001c12007986 */ /* 0x0001e2000c101b08 */
[C---:B------:R-:W-:Y:S01]  /*2070*/  IADD3 R5, P0, R23.reuse, R5, RZ ;  /* 0x0000000517057210 */ /* 0x040fe20007f1e0ff */
[----:B------:R-:W-:Y:S01]  /*2080*/  IMAD R23, R23, UR15, R21 ;  /* 0x0000000f17177c24 */ /* 0x000fe2000f8e0215 */
[----:B----4-:R-:W-:Y:S01]  /*2090*/  LEA.HI.X R22, R16, R22, R7, 0x3, P1 ;  /* 0x0000001610167211 */ /* 0x010fe200008f1c07 */
[----:B------:R0:W-:Y:S02]  /*20a0*/  STL [R1+0x24], R27 ;  /* 0x0000241b01007387 */ /* 0x0001e40000100800 */
[----:B------:R-:W-:Y:S01]  /*20b0*/  IMAD.X R24, RZ, RZ, R24, P0 ;  /* 0x000000ffff187224 */ /* 0x000fe200000e0618 */
[----:B------:R-:W-:Y:S01]  /*20c0*/  LEA.HI.X R0, R20, R0, R23, 0x3, P2 ;  /* 0x0000000014007211 */ /* 0x000fe200010f1c17 */
[----:B------:R0:W-:Y:S01]  /*20d0*/  STL [R1+0x2c], R26 ;  /* 0x00002c1a01007387 */ /* 0x0001e20000100800 */
[----:B------:R-:W-:-:S03]  /*20e0*/  ISETP.GE.U32.AND P0, PT, R5, UR16, PT ;  /* 0x0000001005007c0c */ /* 0x000fc6000bf06070 */
[----:B------:R0:W-:Y:S01]  /*20f0*/  STL [R1+0x28], R0 ;  /* 0x0000280001007387 */ /* 0x0001e20000100800 */
[----:B------:R-:W-:-:S03]  /*2100*/  ISETP.GE.AND.EX P0, PT, R24, UR17, PT, P0 ;  /* 0x0000001118007c0c */ /* 0x000fc6000bf06300 */
[----:B------:R0:W-:Y:S04]  /*2110*/  STG.E.64 desc[UR8][R12.64], R8 ;  /* 0x000000080c007986 */ /* 0x0001e8000c101b08 */
[----:B------:R0:W-:Y:S06]  /*2120*/  STL [R1+0x20], R22 ;  /* 0x0000201601007387 */ /* 0x0001ec0000100800 */
[----:B------:R-:W-:Y:S05]  /*2130*/  @!P0 BRA `(.L_x_528) ;  /* 0xffffffe000748947 */ /* 0x000fea000383ffff */
[----:B------:R-:W-:Y:S05]  /*2140*/  BSYNC B0 ;  /* 0x0000000000007941 */ /* 0x000fea0003800000 */
.L_x_512:
[----:B------:R-:W-:Y:S05]  /*2150*/  EXIT ;  /* 0x000000000000794d */ /* 0x000fea0003800000 */
        .weak           $__internal_19_$__cuda_sm20_dblrcp_rn_slowpath_v3
        .type           $__internal_19_$__cuda_sm20_dblrcp_rn_slowpath_v3,@function
        .size           $__internal_19_$__cuda_sm20_dblrcp_rn_slowpath_v3,($__internal_20_$__cuda_sm20_div_s64 - $__internal_19_$__cuda_sm20_dblrcp_rn_slowpath_v3)
$__internal_19_$__cuda_sm20_dblrcp_rn_slowpath_v3:
[----:B------:R-:W-:Y:S01]  /*2160*/  MOV R19, R3 ;  /* 0x0000000300137202 */ /* 0x000fe20000000f00 */
[----:B------:R-:W-:Y:S05]  /*2170*/  BSSY B2, `(.L_x_529) ;  /* 0x0000024000027945 */ /* 0x000fea0003800000 */
[----:B------:R-:W-:-:S14]  /*2180*/  DSETP.GTU.AND P0, PT, |R18|, +INF , PT ;  /* 0x7ff000001200742a */ /* 0x000fdc0003f0c200 */
[----:B------:R-:W-:Y:S05]  /*2190*/  @P0 BRA `(.L_x_530) ;  /* 0x00000000007c0947 */ /* 0x000fea0003800000 */
[----:B------:R-:W-:-:S05]  /*21a0*/  LOP3.LUT R3, R3, 0x7fffffff, RZ, 0xc0, !PT ;  /* 0x7fffffff03037812 */ /* 0x000fca00078ec0ff */
[----:B------:R-:W-:-:S05]  /*21b0*/  VIADD R20, R3, 0xffffffff ;  /* 0xffffffff03147836 */ /* 0x000fca0000000000 */
[----:B------:R-:W-:-:S13]  /*21c0*/  ISETP.GE.U32.AND P0, PT, R20, 0x7fefffff, PT ;  /* 0x7fefffff1400780c */ /* 0x000fda0003f06070 */
[----:B------:R-:W-:Y:S01]  /*21d0*/  @P0 LOP3.LUT R21, R19, 0x7ff00000, RZ, 0x3c, !PT ;  /* 0x7ff0000013150812 */ /* 0x000fe200078e3cff */
[----:B------:R-:W-:Y:S01]  /*21e0*/  @P0 IMAD.MOV.U32 R20, RZ, RZ, RZ ;  /* 0x000000ffff140224 */ /* 0x000fe200078e00ff */
[----:B------:R-:W-:Y:S06]  /*21f0*/  @P0 BRA `(.L_x_531) ;  /* 0x00000000006c0947 */ /* 0x000fec0003800000 */
[----:B------:R-:W-:-:S13]  /*2200*/  ISETP.GE.U32.AND P0, PT, R3, 0x1000001, PT ;  /* 0x010000010300780c */ /* 0x000fda0003f06070 */
[----:B------:R-:W-:Y:S05]  /*2210*/  @!P0 BRA `(.L_x_532) ;  /* 0x0000000000388947 */ /* 0x000fea0003800000 */
[----:B------:R-:W-:Y:S01]  /*2220*/  IADD3 R3, R19, -0x3fe00000, RZ ;  /* 0xc020000013037810 */ /* 0x000fe20007ffe0ff */
[----:B------:R-:W-:Y:S02]  /*2230*/  IMAD.MOV.U32 R20, RZ, RZ, R2 ;  /* 0x000000ffff147224 */ /* 0x000fe400078e0002 */
[----:B------:R-:W-:Y:S01]  /*2240*/  IMAD.MOV.U32 R2, RZ, RZ, R18 ;  /* 0x000000ffff027224 */ /* 0x000fe200078e0012 */
[----:B------:R-:W0:Y:S05]  /*2250*/  MUFU.RCP64H R21, R3 ;  /* 0x0000000300157308 */ /* 0x000e2a0000001800 */
        /* <DEDUP_REMOVED lines=10> */
.L_x_532:
        /* <DEDUP_REMOVED lines=9> */
.L_x_530:
[----:B------:R-:W-:Y:S02]  /*2390*/  LOP3.LUT R21, R19, 0x80000, RZ, 0xfc, !PT ;  /* 0x0008000013157812 */ /* 0x000fe400078efcff */
[----:B------:R-:W-:-:S07]  /*23a0*/  MOV R20, R18 ;  /* 0x0000001200147202 */ /* 0x000fce0000000f00 */
.L_x_531:
[----:B------:R-:W-:Y:S05]  /*23b0*/  BSYNC B2 ;  /* 0x0000000000027941 */ /* 0x000fea0003800000 */
.L_x_529:
[----:B------:R-:W-:Y:S01]  /*23c0*/  MOV R18, R0 ;  /* 0x0000000000127202 */ /* 0x000fe20000000f00 */
[----:B------:R-:W-:Y:S02]  /*23d0*/  IMAD.MOV.U32 R19, RZ, RZ, 0x0 ;  /* 0x00000000ff137424 */ /* 0x000fe400078e00ff */
[----:B------:R-:W-:Y:S02]  /*23e0*/  IMAD.MOV.U32 R2, RZ, RZ, R20 ;  /* 0x000000ffff027224 */ /* 0x000fe400078e0014 */
[----:B------:R-:W-:Y:S01]  /*23f0*/  IMAD.MOV.U32 R3, RZ, RZ, R21 ;  /* 0x000000ffff037224 */ /* 0x000fe200078e0015 */
[----:B------:R-:W-:Y:S06]  /*2400*/  RET.REL.NODEC R18 `(_ZN2at6native38_GLOBAL__N__9a469cfd_6_RNN_cu_eca79a6d6kernel16gru_cell_forwardIddlLi1EEEvNS_4cuda6detail10TensorInfoIT_T1_EES9_S9_S9_S9_S9_S9_S8_S8_) ;  /* 0xffffffd812fc7950 */ /* 0x000fec0003c3ffff */
        .weak           $__internal_20_$__cuda_sm20_div_s64
        .type           $__internal_20_$__cuda_sm20_div_s64,@function
        .size           $__internal_20_$__cuda_sm20_div_s64,(.L_x_1292 - $__internal_20_$__cuda_sm20_div_s64)
$__internal_20_$__cuda_sm20_div_s64:
        /* <DEDUP_REMOVED lines=9> */
[----:B0-----:R-:W-:-:S06]  /*24a0*/  VIADD R2, R4, 0x1ffffffe ;  /* 0x1ffffffe04027836 */ /* 0x001fcc0000000000 */
        /* <DEDUP_REMOVED lines=12> */
[----:B------:R-:W-:-:S03]  /*2570*/  IADD3 R7, P2, R13, R6, RZ ;  /* 0x000000060d077210 */ /* 0x000fc60007f5e0ff */
[----:B------:R-:W-:Y:S02]  /*2580*/  IMAD.X R4, R11, 0x1, R3, P0 ;  /* 0x000000010b047824 */ /* 0x000fe400000e0603 */
[----:B------:R-:W-:-:S03]  /*2590*/  IMAD.WIDE.U32 R2, R7, UR4, RZ ;  /* 0x0000000407027c25 */ /* 0x000fc6000f8e00ff */
[----:B------:R-:W-:Y:S01]  /*25a0*/  IADD3.X R9, RZ, RZ, R4, P2, P1 ;  /* 0x000000ffff097210 */ /* 0x000fe200017e2404 */
[----:B------:R-:W-:Y:S01]  /*25b0*/  IMAD R4, R7, UR5, R3 ;  /* 0x0000000507047c24 */ /* 0x000fe2000f8e0203 */
[----:B------:R-:W-:Y:S02]  /*25c0*/  IADD3 R3, P0, RZ, -R2, RZ ;  /* 0x80000002ff037210 */ /* 0x000fe40007f1e0ff */
[----:B------:R-:W-:Y:S01]  /*25d0*/  IADD3 R2, P4, RZ, -R5, RZ ;  /* 0x80000005ff027210 */ /* 0x000fe20007f9e0ff */
[----:B------:R-:W-:Y:S02]  /*25e0*/  IMAD R4, R9, UR4, R4 ;  /* 0x0000000409047c24 */ /* 0x000fe4000f8e0204 */
[----:B------:R-:W-:-:S03]  /*25f0*/  IMAD.HI.U32 R6, R7, R3, RZ ;  /* 0x0000000307067227 */ /* 0x000fc600078e00ff */
[----:B------:R-:W-:-:S05]  /*2600*/  IADD3.X R8, RZ, ~R4, RZ, P0, !PT ;  /* 0x80000004ff087210 */ /* 0x000fca00007fe4ff */
[----:B------:R-:W-:-:S04]  /*2610*/  IMAD.WIDE.U32 R6, P0, R7, R8, R6 ;  /* 0x0000000807067225 */ /* 0x000fc80007800006 */
[----:B------:R-:W-:Y:S01]  /*2620*/  IMAD.HI.U32 R4, P1, R9, R3, R6 ;  /* 0x0000000309047227 */ /* 0x000fe20007820006 */
[----:B------:R-:W-:-:S03]  /*2630*/  SEL R7, R2, R5, !P3 ;  /* 0x0000000502077207 */ /* 0x000fc60005800000 */
[CC--:B------:R-:W-:Y:S02]  /*2640*/  IMAD R3, R9.reuse, R8.reuse, RZ ;  /* 0x0000000809037224 */ /* 0x0c0fe400078e02ff */
[----:B------:R-:W-:-:S03]  /*2650*/  IMAD.HI.U32 R8, R9, R8, RZ ;  /* 0x0000000809087227 */ /* 0x000fc600078e00ff */
[----:B------:R-:W-:Y:S01]  /*2660*/  IADD3 R4, P2, R3, R4, RZ ;  /* 0x0000000403047210 */ /* 0x000fe20007f5e0ff */
[----:B------:R-:W-:Y:S02]  /*2670*/  IMAD.X R3, RZ, RZ, ~R24, P4 ;  /* 0x000000ffff037224 */ /* 0x000fe400020e0e18 */
[----:B------:R-:W-:Y:S02]  /*2680*/  IMAD.X R9, R8, 0x1, R9, P0 ;  /* 0x0000000108097824 */ /* 0x000fe400000e0609 */
[----:B------:R-:W-:Y:S01]  /*2690*/  IMAD.HI.U32 R2, R4, R7, RZ ;  /* 0x0000000704027227 */ /* 0x000fe200078e00ff */
[----:B------:R-:W-:Y:S01]  /*26a0*/  SEL R6, R3, R24, !P3 ;  /* 0x0000001803067207 */ /* 0x000fe20005800000 */
[----:B------:R-:W-:Y:S01]  /*26b0*/  HFMA2.MMA R3, -RZ, RZ, 0, 0 ;  /* 0x00000000ff037435 */ /* 0x000fe200000001ff */
[----:B------:R-:W-:-:S05]  /*26c0*/  IADD3.X R9, RZ, RZ, R9, P2, P1 ;  /* 0x000000ffff097210 */ /* 0x000fca00017e2409 */
[-C--:B------:R-:W-:Y:S02]  /*26d0*/  IMAD R11, R9, R6.reuse, RZ ;  /* 0x00000006090b7224 */ /* 0x080fe400078e02ff */
[----:B------:R-:W-:-:S04]  /*26e0*/  IMAD.WIDE.U32 R2, R4, R6, R2 ;  /* 0x0000000604027225 */ /* 0x000fc800078e0002 */
[----:B------:R-:W-:-:S04]  /*26f0*/  IMAD.HI.U32 R4, R9, R6, RZ ;  /* 0x0000000609047227 */ /* 0x000fc800078e00ff */
[----:B------:R-:W-:-:S04]  /*2700*/  IMAD.HI.U32 R2, P0, R9, R7, R2 ;  /* 0x0000000709027227 */ /* 0x000fc80007800002 */
[----:B------:R-:W-:Y:S01]  /*2710*/  IMAD.X R4, RZ, RZ, R4, P0 ;  /* 0x000000ffff047224 */ /* 0x000fe200000e0604 */
[----:B------:R-:W-:-:S05]  /*2720*/  IADD3 R9, P1, R11, R2, RZ ;  /* 0x000000020b097210 */ /* 0x000fca0007f3e0ff */
[----:B------:R-:W-:-:S04]  /*2730*/  IMAD.WIDE.U32 R2, R9, UR4, RZ ;  /* 0x0000000409027c25 */ /* 0x000fc8000f8e00ff */
[----:B------:R-:W-:Y:S01]  /*2740*/  IMAD.X R4, RZ, RZ, R4, P1 ;  /* 0x000000ffff047224 */ /* 0x000fe200008e0604 */
[----:B------:R-:W-:Y:S01]  /*2750*/  IADD3 R7, P1, -R2, R7, RZ ;  /* 0x0000000702077210 */ /* 0x000fe20007f3e1ff */
[C---:B------:R-:W-:Y:S01]  /*2760*/  IMAD R3, R9.reuse, UR5, R3 ;  /* 0x0000000509037c24 */ /* 0x040fe2000f8e0203 */
[----:B------:R-:W-:Y:S02]  /*2770*/  IADD3 R2, P2, R9, 0x1, RZ ;  /* 0x0000000109027810 */ /* 0x000fe40007f5e0ff */
[----:B------:R-:W-:Y:S01]  /*2780*/  ISETP.GE.U32.AND P0, PT, R7, UR4, PT ;  /* 0x0000000407007c0c */ /* 0x000fe2000bf06070 */
[----:B------:R-:W-:-:S05]  /*2790*/  IMAD R3, R4, UR4, R3 ;  /* 0x0000000404037c24 */ /* 0x000fca000f8e0203 */
[----:B------:R-:W-:Y:S02]  /*27a0*/  IADD3.X R3, ~R3, R6, RZ, P1, !PT ;  /* 0x0000000603037210 */ /* 0x000fe40000ffe5ff */
[----:B------:R-:W-:Y:S02]  /*27b0*/  IADD3 R6, P1, R7, -UR4, RZ ;  /* 0x8000000407067c10 */ /* 0x000fe4000ff3e0ff */
[C---:B------:R-:W-:Y:S02]  /*27c0*/  ISETP.GE.U32.AND.EX P0, PT, R3.reuse, UR5, PT, P0 ;  /* 0x0000000503007c0c */ /* 0x040fe4000bf06100 */
        /* <DEDUP_REMOVED lines=9> */
[----:B------:R-:W-:Y:S01]  /*2860*/  LOP3.LUT R2, R24, UR41, RZ, 0x3c, !PT ;  /* 0x0000002918027c12 */ /* 0x000fe2000f8e3cff */
[----:B------:R-:W-:Y:S01]  /*2870*/  IMAD.X R9, RZ, RZ, R4, P2 ;  /* 0x000000ffff097224 */ /* 0x000fe200010e0604 */
[----:B------:R-:W-:-:S02]  /*2880*/  SEL R8, R8, R3, P0 ;  /* 0x0000000308087207 */ /* 0x000fc40000000000 */
[----:B------:R-:W-:Y:S02]  /*2890*/  ISETP.GE.AND P1, PT, R2, RZ, PT ;  /* 0x000000ff0200720c */ /* 0x000fe40003f26270 */
[----:B------:R-:W-:Y:S02]  /*28a0*/  SEL R9, R9, R4, P0 ;  /* 0x0000000409097207 */ /* 0x000fe40000000000 */
[-C--:B------:R-:W-:Y:S02]  /*28b0*/  IADD3 R3, P2, RZ, -R8.reuse, RZ ;  /* 0x80000008ff037210 */ /* 0x080fe40007f5e0ff */
[----:B------:R-:W-:Y:S02]  /*28c0*/  ISETP.NE.U32.AND P0, PT, RZ, UR40, PT ;  /* 0x00000028ff007c0c */ /* 0x000fe4000bf05070 */
[----:B------:R-:W-:Y:S02]  /*28d0*/  IADD3.X R2, RZ, ~R9, RZ, P2, !PT ;  /* 0x80000009ff027210 */ /* 0x000fe400017fe4ff */
[----:B------:R-:W-:-:S02]  /*28e0*/  SEL R8, R3, R8, !P1 ;  /* 0x0000000803087207 */ /* 0x000fc40004800000 */
[----:B------:R-:W-:Y:S01]  /*28f0*/  SEL R9, R2, R9, !P1 ;  /* 0x0000000902097207 */ /* 0x000fe20004800000 */
[----:B------:R-:W-:Y:S01]  /*2900*/  IMAD.MOV.U32 R2, RZ, RZ, R0 ;  /* 0x000000ffff027224 */ /* 0x000fe200078e0000 */
[----:B------:R-:W-:Y:S02]  /*2910*/  MOV R3, 0x0 ;  /* 0x0000000000037802 */ /* 0x000fe40000000f00 */
[----:B------:R-:W-:-:S04]  /*2920*/  ISETP.NE.AND.EX P0, PT, RZ, UR41, PT, P0 ;  /* 0x00000029ff007c0c */ /* 0x000fc8000bf05300 */
[----:B------:R-:W-:Y:S02]  /*2930*/  SEL R8, R8, 0xffffffff, P0 ;  /* 0xffffffff08087807 */ /* 0x000fe40000000000 */
[----:B------:R-:W-:Y:S01]  /*2940*/  SEL R9, R9, 0xffffffff, P0 ;  /* 0xffffffff09097807 */ /* 0x000fe20000000000 */
[----:B------:R-:W-:Y:S06]  /*2950*/  RET.REL.NODEC R2 `(_ZN2at6native38_GLOBAL__N__9a469cfd_6_RNN_cu_eca79a6d6kernel16gru_cell_forwardIddlLi1EEEvNS_4cuda6detail10TensorInfoIT_T1_EES9_S9_S9_S9_S9_S9_S8_S8_) ;  /* 0xffffffd402a87950 */ /* 0x000fec0003c3ffff */
.L_x_533:
        /* <DEDUP_REMOVED lines=10> */
.L_x_1292:


//--------------------- .text._ZN2at6native38_GLOBAL__N__9a469cfd_6_RNN_cu_eca79a6d6kernel16gru_cell_forwardIddiLi2EEEvNS_4cuda6detail10TensorInfoIT_T1_EES9_S9_S9_S9_S9_S9_S8_S8_ --------------------------
	.section	.text._ZN2at6native38_GLOBAL__N__9a469cfd_6_RNN_cu_eca79a6d6kernel16gru_cell_forwardIddiLi2EEEvNS_4cuda6detail10TensorInfoIT_T1_EES9_S9_S9_S9_S9_S9_S8_S8_,"ax",@progbits
	.align	128
.text._ZN2at6native38_GLOBAL__N__9a469cfd_6_RNN_cu_eca79a6d6kernel16gru_cell_forwardIddiLi2EEEvNS_4cuda6detail10TensorInfoIT_T1_EES9_S9_S9_S9_S9_S9_S8_S8_:
        .type           _ZN2at6native38_GLOBAL__N__9a469cfd_6_RNN_cu_eca79a6d6kernel16gru_cell_forwardIddiLi2EEEvNS_4cuda6detail10TensorInfoIT_T1_EES9_S9_S9_S9_S9_S9_S8_S8_,@function
        .size           _ZN2at6native38_GLOBAL__N__9a469cfd_6_RNN_cu_eca79a6d6kernel16gru_cell_forwardIddiLi2EEEvNS_4cuda6detail10TensorInfoIT_T1_EES9_S9_S9_S9_S9_S9_S8_S8_,(.L_x_1295 - _ZN2at6native38_GLOBAL__N__9a469cfd_6_RNN_cu_eca79a6d6kernel16gru_cell_forwardIddiLi2EEEvNS_4cuda6detail10TensorInfoIT_T1_EES9_S9_S9_S9_S9_S9_S8_S8_)
        .other          _ZN2at6native38_GLOBAL__N__9a469cfd_6_RNN_cu_eca79a6d6kernel16gru_cell_forwardIddiLi2EEEvNS_4cuda6detail10TensorInfoIT_T1_EES9_S9_S9_S9_S9_S9_S8_S8_,@"STO_CUDA_ENTRY STV_DEFAULT"
_ZN2at6native38_GLOBAL__N__9a469cfd_6_RNN_cu_eca79a6d6kernel16gru_cell_forwardIddiLi2EEEvNS_4cuda6detail10TensorInfoIT_T1_EES9_S9_S9_S9_S9_S9_S8_S8_:
[----:B------:R-:W0:Y:S01]  /*0000*/  LDC R1, c[0x0][0x28] ;  /* 0x00000a00ff017b82 */ /* 0x000e220000000800 */
[----:B------:R-:W1:Y:S01]  /*0010*/  S2R R2, SR_CTAID.X ;  /* 0x0000000000027919 */ /* 0x000e620000002500 */
[----:B------:R-:W-:Y:S01]  /*0020*/  ULDC UR4, c[0x0][0x0] ;  /* 0x0000000000047ab9 */ /* 0x000fe20000000800 */
[----:B0-----:R-:W-:Y:S01]  /*0030*/  VIADD R1, R1, 0xffffffc0 ;  /* 0xffffffc001017836 */ /* 0x001fe20000000000 */
[----:B------:R-:W1:Y:S02]  /*0040*/  S2R R3, SR_TID.X ;  /* 0x0000000000037919 */ /* 0x000e640000002100 */
[----:B-1----:R-:W-:Y:S01]  /*0050*/  IMAD R2, R2, UR4, R3 ;  /* 0x0000000402027c24 */ /* 0x002fe2000f8e0203 */
[----:B------:R-:W-:-:S04]  /*0060*/  ULDC UR4, c[0x0][0x7fc] ;  /* 0x0001ff0000047ab9 */ /* 0x000fc80000000800 */
[----:B------:R-:W-:-:S13]  /*0070*/  ISETP.GE.AND P0, PT, R2, UR4, PT ;  /* 0x0000000402007c0c */ /* 0x000fda000bf06270 */
[----:B------:R-:W-:Y:S05]  /*0080*/  @P0 EXIT ;  /* 0x000000000000094d */ /* 0x000fea0003800000 */
        /* <DEDUP_REMOVED lines=14> */
[----:B------:R-:W-:-:S05]  /*0170*/  ULDC.64 UR6, c[0x0][0x3c0] ;  /* 0x0000f00000067ab9 */ /* 0x000fca0000000a00 */
.L_x_546:
[----:B0-----:R-:W0:Y:S01]  /*0180*/  LDC R12, c[0x0][0x7f8] ;  /* 0x0001fe00ff0c7b82 */ /* 0x001e220000000800 */
[----:B------:R-:W-:-:S05]  /*0190*/  IABS R26, R2 ;  /* 0x00000002001a7213 */ /* 0x000fca0000000000 */
[----:B------:R1:W-:Y:S02]  /*01a0*/  STL [R1+0x30], R26 ;  /* 0x0000301a01007387 */ /* 0x0003e40000100800 */
[----:B------:R-:W2:Y:S08]  /*01b0*/  LDC R13, c[0x0][0x21c] ;  /* 0x00008700ff0d7b82 */ /* 0x000eb00000000800 */
[----:B------:R-:W3:Y:S01]  /*01c0*/  LDC R19, c[0x0][0x2f4] ;  /* 0x0000bd00ff137b82 */ /* 0x000ee20000000800 */
[----:B0-----:R-:W-:-:S07]  /*01d0*/  IABS R7, R12 ;  /* 0x0000000c00077213 */ /* 0x001fce0000000000 */
[----:B------:R-:W0:Y:S01]  /*01e0*/  LDC R23, c[0x0][0x57c] ;  /* 0x00015f00ff177b82 */ /* 0x000e220000000800 */
[----:B------:R-:W4:Y:S01]  /*01f0*/  I2F.RP R0, R7 ;  /* 0x0000000700007306 */ /* 0x000f220000209400 */
[----:B---3--:R-:W-:-:S07]  /*0200*/  IABS R9, R19 ;  /* 0x0000001300097213 */ /* 0x008fce0000000000 */
[----:B----4-:R-:W3:Y:S01]  /*0210*/  MUFU.RCP R0, R0 ;  /* 0x0000000000007308 */ /* 0x010ee20000001000 */
[----:B0-----:R-:W-:Y:S01]  /*0220*/  IABS R25, R23 ;  /* 0x0000001700197213 */ /* 0x001fe20000000000 */
[----:B---3--:R-:W-:-:S06]  /*0230*/  VIADD R4, R0, 0xffffffe ;  /* 0x0ffffffe00047836 */ /* 0x008fcc0000000000 */
[----:B------:R0:W3:Y:S02]  /*0240*/  F2I.FTZ.U32.TRUNC.NTZ R5, R4 ;  /* 0x0000000400057305 */ /* 0x0000e4000021f000 */
[----:B0-----:R-:W-:Y:S01]  /*0250*/  IMAD.MOV.U32 R4, RZ, RZ, RZ ;  /* 0x000000ffff047224 */ /* 0x001fe200078e00ff */
[----:B---3--:R-:W-:-:S05]  /*0260*/  IADD3 R6, RZ, -R5, RZ ;  /* 0x80000005ff067210 */ /* 0x008fca0007ffe0ff */
[----:B------:R-:W-:Y:S01]  /*0270*/  IMAD R3, R6, R7, RZ ;  /* 0x0000000706037224 */ /* 0x000fe200078e02ff */
[----:B--2---:R-:W-:-:S03]  /*0280*/  IABS R6, R13 ;  /* 0x0000000d00067213 */ /* 0x004fc60000000000 */
[----:B------:R-:W-:Y:S02]  /*0290*/  IMAD.HI.U32 R5, R5, R3, R4 ;  /* 0x0000000305057227 */ /* 0x000fe400078e0004 */
[----:B------:R-:W0:Y:S04]  /*02a0*/  I2F.RP R4, R6 ;  /* 0x0000000600047306 */ /* 0x000e280000209400 */
[----:B------:R-:W-:-:S04]  /*02b0*/  IMAD.HI.U32 R3, R5, R26, RZ ;  /* 0x0000001a05037227 */ /* 0x000fc800078e00ff */
[----:B------:R-:W-:Y:S01]  /*02c0*/  IMAD.MOV R0, RZ, RZ, -R3 ;  /* 0x000000ffff007224 */ /* 0x000fe200078e0a03 */
[----:B------:R-:W2:Y:S03]  /*02d0*/  I2F.RP R5, R9 ;  /* 0x0000000900057306 */ /* 0x000ea60000209400 */
[C---:B------:R-:W-:Y:S02]  /*02e0*/  IMAD R0, R7.reuse, R0, R26 ;  /* 0x0000000007007224 */ /* 0x040fe400078e021a */
[----:B-1----:R-:W1:Y:S03]  /*02f0*/  LDC.64 R26, c[0x0][0x2e8] ;  /* 0x0000ba00ff1a7b82 */ /* 0x002e660000000a00 */
[----:B------:R-:W-:Y:S01]  /*0300*/  ISETP.GT.U32.AND P1, PT, R7, R0, PT ;  /* 0x000000000700720c */ /* 0x000fe20003f24070 */
[----:B0-----:R-:W0:Y:S08]  /*0310*/  MUFU.RCP R4, R4 ;  /* 0x0000000400047308 */ /* 0x001e300000001000 */
[----:B--2---:R-:W2:Y:S04]  /*0320*/  MUFU.RCP R5, R5 ;  /* 0x0000000500057308 */ /* 0x004ea80000001000 */
[----:B------:R-:W-:Y:S01]  /*0330*/  @!P1 IADD3 R0, R0, -R7, RZ ;  /* 0x8000000700009210 */ /* 0x000fe20007ffe0ff */
[----:B------:R-:W-:Y:S01]  /*0340*/  @!P1 VIADD R3, R3, 0x1 ;  /* 0x0000000103039836 */ /* 0x000fe20000000000 */
[----:B------:R-:W-:-:S02]  /*0350*/  ISETP.NE.AND P1, PT, R12, RZ, PT ;  /* 0x000000ff0c00720c */ /* 0x000fc40003f25270 */
[----:B------:R-:W-:Y:S01]  /*0360*/  ISETP.GE.U32.AND P0, PT, R0, R7, PT ;  /* 0x000000070000720c */ /* 0x000fe20003f06070 */
[----:B------:R-:W-:Y:S01]  /*0370*/  IMAD R7, R12, 0x3, RZ ;  /* 0x000000030c077824 */ /* 0x000fe200078e02ff */
[----:B------:R-:W-:Y:S02]  /*0380*/  LOP3.LUT R0, R2, R12, RZ, 0x3c, !PT ;  /* 0x0000000c02007212 */ /* 0x000fe400078e3cff */
[----:B0-----:R-:W-:Y:S02]  /*0390*/  IADD3 R10, R4, 0xffffffe, RZ ;  /* 0x0ffffffe040a7810 */ /* 0x001fe40007ffe0ff */
[----:B------:R-:W-:Y:S02]  /*03a0*/  ISETP.GE.AND P2, PT, R0, RZ, PT ;  /* 0x000000ff0000720c */ /* 0x000fe40003f46270 */
[----:B------:R0:W3:Y:S01]  /*03b0*/  F2I.FTZ.U32.TRUNC.NTZ R11, R10 ;  /* 0x0000000a000b7305 */ /* 0x0000e2000021f000 */
[----:B--2---:R-:W-:-:S04]  /*03c0*/  VIADD R4, R5, 0xffffffe ;  /* 0x0ffffffe05047836 */ /* 0x004fc80000000000 */
[----:B------:R-:W-:-:S03]  /*03d0*/  @P0 VIADD R3, R3, 0x1 ;  /* 0x0000000103030836 */ /* 0x000fc60000000000 */
[----:B------:R-:W2:Y:S01]  /*03e0*/  F2I.FTZ.U32.TRUNC.NTZ R5, R4 ;  /* 0x0000000400057305 */ /* 0x000ea2000021f000 */
[----:B0-----:R-:W-:Y:S02]  /*03f0*/  IMAD.MOV.U32 R10, RZ, RZ, RZ ;  /* 0x000000ffff0a7224 */ /* 0x001fe400078e00ff */
[----:B------:R-:W-:Y:S01]  /*0400*/  @!P2 IMAD.MOV R3, RZ, RZ, -R3 ;  /* 0x000000ffff03a224 */ /* 0x000fe200078e0a03 */
[----:B------:R-:W-:Y:S01]  /*0410*/  @!P1 LOP3.LUT R3, RZ, R12, RZ, 0x33, !PT ;  /* 0x0000000cff039212 */ /* 0x000fe200078e33ff */
[----:B---3--:R-:W-:-:S03]  /*0420*/  IMAD.MOV R8, RZ, RZ, -R11 ;  /* 0x000000ffff087224 */ /* 0x008fc600078e0a0b */
[----:B------:R-:W-:Y:S01]  /*0430*/  IADD3 R15, -R3, RZ, RZ ;  /* 0x000000ff030f7210 */ /* 0x000fe20007ffe1ff */
[----:B------:R0:W-:Y:S04]  /*0440*/  STL.64 [R1+0x38], R2 ;  /* 0x0000380201007387 */ /* 0x0001e80000100a00 */
[----:B------:R-:W-:Y:S02]  /*0450*/  IMAD R0, R12, R15, R2 ;  /* 0x0000000f0c007224 */ /* 0x000fe400078e0202 */
[----:B------:R-:W-:Y:S02]  /*0460*/  IMAD.MOV.U32 R15, RZ, RZ, R8 ;  /* 0x000000ffff0f7224 */ /* 0x000fe400078e0008 */
[----:B------:R-:W-:Y:S02]  /*0470*/  IMAD R7, R7, R3, R0 ;  /* 0x0000000307077224 */ /* 0x000fe400078e0200 */
[----:B------:R-:W-:-:S02]  /*0480*/  IMAD R15, R15, R6, RZ ;  /* 0x000000060f0f7224 */ /* 0x000fc400078e02ff */
[----:B--2---:R-:W-:Y:S01]  /*0490*/  IMAD.MOV R4, RZ, RZ, -R5 ;  /* 0x000000ffff047224 */ /* 0x004fe200078e0a05 */
[----:B------:R-:W-:Y:S01]  /*04a0*/  IABS R8, R7 ;  /* 0x0000000700087213 */ /* 0x000fe20000000000 */
[----:B------:R-:W-:Y:S01]  /*04b0*/  IMAD.HI.U32 R10, R11, R15, R10 ;  /* 0x0000000f0b0a7227 */ /* 0x000fe200078e000a */
[----:B------:R-:W-:Y:S01]  /*04c0*/  IADD3 R22, R7, R12, RZ ;  /* 0x0000000c07167210 */ /* 0x000fe20007ffe0ff */
[----:B0-----:R-:W0:Y:S01]  /*04d0*/  LDC.64 R2, c[0x0][0x210] ;  /* 0x00008400ff027b82 */ /* 0x001e220000000a00 */
[----:B------:R-:W-:Y:S01]  /*04e0*/  MOV R15, R8 ;  /* 0x00000008000f7202 */ /* 0x000fe20000000f00 */
[----:B------:R-:W-:Y:S01]  /*04f0*/  IMAD R21, R4, R9, RZ ;  /* 0x0000000904157224 */ /* 0x000fe200078e02ff */
[----:B------:R-:W-:Y:S01]  /*0500*/  IABS R11, R22 ;  /* 0x00000016000b7213 */ /* 0x000fe20000000000 */
[----:B------:R-:W-:Y:S02]  /*0510*/  IMAD.IADD R24, R22, 0x1, R12 ;  /* 0x0000000116187824 */ /* 0x000fe400078e020c */
[----:B------:R-:W-:-:S03]  /*0520*/  IMAD.HI.U32 R14, R10, R15, RZ ;  /* 0x0000000f0a0e7227 */ /* 0x000fc600078e00ff */
[----:B------:R-:W-:Y:S01]  /*0530*/  IABS R8, R24 ;  /* 0x0000001800087213 */ /* 0x000fe20000000000 */
[----:B------:R-:W-:Y:S01]  /*0540*/  IMAD.MOV.U32 R4, RZ, RZ, RZ ;  /* 0x000000ffff047224 */ /* 0x000fe200078e00ff */
[----:B------:R-:W-:Y:S01]  /*0550*/  IADD3 R12, -R14, RZ, RZ ;  /* 0x000000ff0e0c7210 */ /* 0x000fe20007ffe1ff */
[----:B------:R-:W-:-:S04]  /*0560*/  IMAD.HI.U32 R18, R10, R11, RZ ;  /* 0x0000000b0a127227 */ /* 0x000fc800078e00ff */
[----:B------:R-:W-:-:S04]  /*0570*/  IMAD.HI.U32 R10, R10, R8, RZ ;  /* 0x000000080a0a7227 */ /* 0x000fc800078e00ff */
[----:B------:R-:W-:-:S04]  /*0580*/  IMAD.HI.U32 R4, R5, R21, R4 ;  /* 0x0000001505047227 */ /* 0x000fc800078e0004 */
[C---:B------:R-:W-:Y:S02]  /*0590*/  IMAD R5, R6.reuse, R12, R15 ;  /* 0x0000000c06057224 */ /* 0x040fe400078e020f */
[----:B------:R-:W-:Y:S02]  /*05a0*/  IMAD.MOV R17, RZ, RZ, -R18 ;  /* 0x000000ffff117224 */ /* 0x000fe400078e0a12 */
[----:B------:R-:W-:Y:S01]  /*05b0*/  IMAD.MOV R21, RZ, RZ, -R10 ;  /* 0x000000ffff157224 */ /* 0x000fe200078e0a0a */
[C---:B------:R-:W-:Y:S01]  /*05c0*/  ISETP.GT.U32.AND P6, PT, R6.reuse, R5, PT ;  /* 0x000000050600720c */ /* 0x040fe20003fc4070 */
[C---:B------:R-:W-:Y:S02]  /*05d0*/  IMAD R17, R6.reuse, R17, R11 ;  /* 0x0000001106117224 */ /* 0x040fe400078e020b */
[----:B------:R-:W-:Y:S02]  /*05e0*/  IMAD R21, R6, R21, R8 ;  /* 0x0000001506157224 */ /* 0x000fe400078e0208 */
[----:B------:R-:W-:Y:S01]  /*05f0*/  IMAD.HI.U32 R28, R4, R15, RZ ;  /* 0x0000000f041c7227 */ /* 0x000fe200078e00ff */
[----:B------:R-:W-:-:S02]  /*0600*/  ISETP.GT.U32.AND P2, PT, R6, R17, PT ;  /* 0x000000110600720c */ /* 0x000fc40003f44070 */
[----:B------:R-:W-:Y:S01]  /*0610*/  ISETP.GT.U32.AND P0, PT, R6, R21, PT ;  /* 0x000000150600720c */ /* 0x000fe20003f04070 */
[----:B------:R-:W-:Y:S01]  /*0620*/  IMAD.HI.U32 R12, R4, R11, RZ ;  /* 0x0000000b040c7227 */ /* 0x000fe200078e00ff */
[----:B------:R-:W-:-:S03]  /*0630*/  IADD3 R16, -R28, RZ, RZ ;  /* 0x000000ff1c107210 */ /* 0x000fc60007ffe1ff */
[--C-:B------:R-:W-:Y:S01]  /*0640*/  @!P6 IMAD.IADD R5, R5, 0x1, -R6.reuse ;  /* 0x000000010505e824 */ /* 0x100fe200078e0a06 */
[----:B------:R-:W-:Y:S01]  /*0650*/  IADD3 R20, -R12, RZ, RZ ;  /* 0x000000ff0c147210 */ /* 0x000fe20007ffe1ff */
[----:B------:R-:W-:Y:S02]  /*0660*/  IMAD R16, R9, R16, R15 ;  /* 0x0000001009107224 */ /* 0x000fe400078e020f */
[----:B------:R-:W-:Y:S01]  /*0670*/  @!P6 VIADD R14, R14, 0x1 ;  /* 0x000000010e0ee836 */ /* 0x000fe20000000000 */
[----:B------:R-:W-:Y:S01]  /*0680*/  ISETP.GE.U32.AND P5, PT, R5, R6, PT ;  /* 0x000000060500720c */ /* 0x000fe20003fa6070 */
[--C-:B------:R-:W-:Y:S01]  /*0690*/  @!P2 IMAD.IADD R17, R17, 0x1, -R6.reuse ;  /* 0x000000011111a824 */ /* 0x100fe200078e0a06 */
[----:B------:R-:W-:Y:S01]  /*06a0*/  ISETP.GT.U32.AND P3, PT, R9, R16, PT ;  /* 0x000000100900720c */ /* 0x000fe20003f64070 */
[----:B------:R-:W-:Y:S01]  /*06b0*/  @!P0 IMAD.IADD R21, R21, 0x1, -R6 ;  /* 0x0000000115158824 */ /* 0x000fe200078e0a06 */
[-C--:B------:R-:W-:Y:S01]  /*06c0*/  LOP3.LUT R5, R7, R13.reuse, RZ, 0x3c, !PT ;  /* 0x0000000d07057212 */ /* 0x080fe200078e3cff */
[----:B------:R-:W-:Y:S01]  /*06d0*/  @!P2 VIADD R18, R18, 0x1 ;  /* 0x000000011212a836 */ /* 0x000fe20000000000 */
[-C--:B------:R-:W-:Y:S01]  /*06e0*/  ISETP.GE.U32.AND P4, PT, R17, R6.reuse, PT ;  /* 0x000000061100720c */ /* 0x080fe20003f86070 */
[----:B------:R-:W-:Y:S01]  /*06f0*/  @!P0 VIADD R10, R10, 0x1 ;  /* 0x000000010a0a8836 */ /* 0x000fe20000000000 */
[----:B------:R-:W-:Y:S01]  /*0700*/  ISETP.GE.U32.AND P6, PT, R21, R6, PT ;  /* 0x000000061500720c */ /* 0x000fe20003fc6070 */
[----:B------:R-:W-:Y:S01]  /*0710*/  IMAD R6, R9, R20, R11 ;  /* 0x0000001409067224 */ /* 0x000fe200078e020b */
[----:B------:R-:W-:Y:S01]  /*0720*/  ISETP.GE.AND P1, PT, R5, RZ, PT ;  /* 0x000000ff0500720c */ /* 0x000fe20003f26270 */
[----:B------:R-:W-:Y:S01]  /*0730*/  IMAD.HI.U32 R11, R4, R8, RZ ;  /* 0x00000008040b7227 */ /* 0x000fe200078e00ff */
[----:B------:R-:W-:-:S02]  /*0740*/  LOP3.LUT R5, R22, R13, RZ, 0x3c, !PT ;  /* 0x0000000d16057212 */ /* 0x000fc400078e3cff */
[----:B------:R-:W-:Y:S01]  /*0750*/  ISETP.GT.U32.AND P2, PT, R9, R6, PT ;  /* 0x000000060900720c */ /* 0x000fe20003f44070 */
[----:B------:R-:W-:Y:S01]  /*0760*/  @P5 VIADD R14, R14, 0x1 ;  /* 0x000000010e0e5836 */ /* 0x000fe20000000000 */
[----:B------:R-:W-:Y:S02]  /*0770*/  ISETP.GE.AND P5, PT, R5, RZ, PT ;  /* 0x000000ff0500720c */ /* 0x000fe40003fa6270 */
[----:B------:R-:W-:Y:S02]  /*0780*/  @!P3 IADD3 R16, R16, -R9, RZ ;  /* 0x800000091010b210 */ /* 0x000fe40007ffe0ff */
[----:B------:R-:W-:Y:S01]  /*0790*/  LOP3.LUT R5, R24, R13, RZ, 0x3c, !PT ;  /* 0x0000000d18057212 */ /* 0x000fe200078e3cff */
[----:B------:R-:W-:Y:S01]  /*07a0*/  @P6 VIADD R10, R10, 0x1 ;  /* 0x000000010a0a6836 */ /* 0x000fe20000000000 */
[----:B------:R-:W-:Y:S01]  /*07b0*/  @P4 IADD3 R18, R18, 0x1, RZ ;  /* 0x0000000112124810 */ /* 0x000fe20007ffe0ff */
[----:B------:R-:W-:Y:S01]  /*07c0*/  @!P1 IMAD.MOV R14, RZ, RZ, -R14 ;  /* 0x000000ffff0e9224 */ /* 0x000fe200078e0a0e */
[----:B------:R-:W-:-:S02]  /*07d0*/  ISETP.GE.U32.AND P4, PT, R16, R9, PT ;  /* 0x000000091000720c */ /* 0x000fc40003f86070 */
[----:B------:R-:W-:Y:S01]  /*07e0*/  ISETP.GE.AND P6, PT, R5, RZ, PT ;  /* 0x000000ff0500720c */ /* 0x000fe20003fc6270 */
[----:B------:R-:W-:Y:S01]  /*07f0*/  @!P2 IMAD.IADD R6, R6, 0x1, -R9 ;  /* 0x000000010606a824 */ /* 0x000fe200078e0a09 */
[----:B------:R-:W-:Y:S01]  /*0800*/  LOP3.LUT R5, R7, R19, RZ, 0x3c, !PT ;  /* 0x0000001307057212 */ /* 0x000fe200078e3cff */
[----:B------:R-:W-:Y:S01]  /*0810*/  @!P2 VIADD R12, R12, 0x1 ;  /* 0x000000010c0ca836 */ /* 0x000fe20000000000 */
[----:B------:R-:W-:Y:S01]  /*0820*/  @!P3 IADD3 R28, R28, 0x1, RZ ;  /* 0x000000011c1cb810 */ /* 0x000fe20007ffe0ff */
[----:B------:R-:W-:Y:S01]  /*0830*/  @!P5 IMAD.MOV R18, RZ, RZ, -R18 ;  /* 0x000000ffff12d224 */ /* 0x000fe200078e0a12 */
[----:B------:R-:W-:Y:S02]  /*0840*/  ISETP.GE.AND P1, PT, R5, RZ, PT ;  /* 0x000000ff0500720c */ /* 0x000fe40003f26270 */
[----:B------:R-:W-:Y:S02]  /*0850*/  LOP3.LUT R16, RZ, R13, RZ, 0x33, !PT ;  /* 0x0000000dff107212 */ /* 0x000fe400078e33ff */
[----:B------:R-:W-:Y:S01]  /*0860*/  ISETP.GE.U32.AND P3, PT, R6, R9, PT ;  /* 0x000000090600720c */ /* 0x000fe20003f66070 */
[----:B------:R-:W-:Y:S01]  /*0870*/  @P4 VIADD R28, R28, 0x1 ;  /* 0x000000011c1c4836 */ /* 0x000fe20000000000 */
[----:B------:R-:W-:-:S02]  /*0880*/  ISETP.NE.AND P4, PT, R13, RZ, PT ;  /* 0x000000ff0d00720c */ /* 0x000fc40003f85270 */
[-C--:B------:R-:W-:Y:S02]  /*0890*/  LOP3.LUT R17, RZ, R19.reuse, RZ, 0x33, !PT ;  /* 0x00000013ff117212 */ /* 0x080fe400078e33ff */
[----:B------:R-:W-:Y:S02]  /*08a0*/  SEL R6, R16, R14, !P4 ;  /* 0x0000000e10067207 */ /* 0x000fe40006000000 */
[----:B------:R-:W-:Y:S01]  /*08b0*/  IADD3 R4, -R11, RZ, RZ ;  /* 0x000000ff0b047210 */ /* 0x000fe20007ffe1ff */
[----:B------:R-:W-:Y:S01]  /*08c0*/  @!P1 IMAD.MOV R28, RZ, RZ, -R28 ;  /* 0x000000ffff1c9224 */ /* 0x000fe200078e0a1c */
[----:B------:R-:W-:Y:S02]  /*08d0*/  ISETP.NE.AND P1, PT, R19, RZ, PT ;  /* 0x000000ff1300720c */ /* 0x000fe40003f25270 */
[----:B------:R-:W-:Y:S01]  /*08e0*/  IADD3 R14, -R6, RZ, RZ ;  /* 0x000000ff060e7210 */ /* 0x000fe20007ffe1ff */
[----:B------:R-:W-:Y:S01]  /*08f0*/  IMAD R4, R9, R4, R8 ;  /* 0x0000000409047224 */ /* 0x000fe200078e0208 */
[----:B------:R-:W-:Y:S01]  /*0900*/  SEL R28, R17, R28, !P1 ;  /* 0x0000001c111c7207 */ /* 0x000fe20004800000 */
[----:B------:R-:W-:Y:S01]  /*0910*/  @P3 VIADD R12, R12, 0x1 ;  /* 0x000000010c0c3836 */ /* 0x000fe20000000000 */
[-C--:B------:R-:W-:Y:S01]  /*0920*/  LOP3.LUT R5, R22, R19.reuse, RZ, 0x3c, !PT ;  /* 0x0000001316057212 */ /* 0x080fe200078e3cff */
[--C-:B------:R-:W-:Y:S01]  /*0930*/  IMAD R15, R13, R14, R7.reuse ;  /* 0x0000000e0d0f7224 */ /* 0x100fe200078e0207 */
[----:B------:R-:W-:Y:S01]  /*0940*/  ISETP.GT.U32.AND P5, PT, R9, R4, PT ;  /* 0x000000040900720c */ /* 0x000fe20003fa4070 */
[----:B------:R-:W-:Y:S01]  /*0950*/  IMAD.MOV R14, RZ, RZ, -R28 ;  /* 0x000000ffff0e7224 */ /* 0x000fe200078e0a1c */
[----:B------:R-:W-:Y:S01]  /*0960*/  ISETP.GE.AND P2, PT, R5, RZ, PT ;  /* 0x000000ff0500720c */ /* 0x000fe20003f46270 */
[----:B------:R-:W-:Y:S01]  /*0970*/  IMAD R15, R15, UR10, RZ ;  /* 0x0000000a0f0f7c24 */ /* 0x000fe2000f8e02ff */
[----:B------:R-:W-:Y:S01]  /*0980*/  ISETP.NE.U32.AND P0, PT, RZ, UR6, PT ;  /* 0x00000006ff007c0c */ /* 0x000fe2000bf05070 */
[----:B------:R-:W-:Y:S01]  /*0990*/  IMAD R5, R19, R14, R7 ;  /* 0x0000000e13057224 */ /* 0x000fe200078e0207 */
[----:B------:R-:W-:Y:S01]  /*09a0*/  LOP3.LUT R7, R24, R19, RZ, 0x3c, !PT ;  /* 0x0000001318077212 */ /* 0x000fe200078e3cff */
[----:B------:R-:W-:Y:S01]  /*09b0*/  IMAD R6, R6, UR11, R15 ;  /* 0x0000000b06067c24 */ /* 0x000fe2000f8e020f */
[----:B------:R-:W-:Y:S01]  /*09c0*/  ISETP.NE.AND.EX P0, PT, RZ, UR7, PT, P0 ;  /* 0x00000007ff007c0c */ /* 0x000fe2000bf05300 */
[----:B------:R-:W-:-:S04]  /*09d0*/  IMAD R5, R5, UR12, RZ ;  /* 0x0000000c05057c24 */ /* 0x000fc8000f8e02ff */
[----:B------:R-:W-:Y:S01]  /*09e0*/  IMAD R28, R28, UR13, R5 ;  /* 0x0000000d1c1c7c24 */ /* 0x000fe2000f8e0205 */
[-C--:B------:R-:W-:Y:S02]  /*09f0*/  @!P5 IADD3 R4, R4, -R9.reuse, RZ ;  /* 0x800000090404d210 */ /* 0x080fe40007ffe0ff */
[----:B------:R-:W-:Y:S01]  /*0a00*/  @!P5 IADD3 R11, R11, 0x1, RZ ;  /* 0x000000010b0bd810 */ /* 0x000fe20007ffe0ff */
[----:B-1----:R-:W-:Y:S01]  /*0a10*/  IMAD.WIDE R28, R28, 0x8, R26 ;  /* 0x000000081c1c7825 */ /* 0x002fe200078e021a */
[----:B------:R-:W-:Y:S02]  /*0a20*/  ISETP.GE.AND P5, PT, R7, RZ, PT ;  /* 0x000000ff0700720c */ /* 0x000fe40003fa6270 */
[----:B------:R-:W-:Y:S01]  /*0a30*/  ISETP.GE.U32.AND P3, PT, R4, R9, PT ;  /* 0x000000090400720c */ /* 0x000fe20003f66070 */
[----:B0-----:R-:W-:Y:S01]  /*0a40*/  IMAD.WIDE R6, R6, 0x8, R2 ;  /* 0x0000000806067825 */ /* 0x001fe200078e0202 */
[----:B------:R-:W0:Y:S01]  /*0a50*/  @P0 LDC R23, c[0x0][0x504] ;  /* 0x00014100ff170b82 */ /* 0x000e220000000800 */
[----:B------:R-:W2:Y:S01]  /*0a60*/  LDG.E.64 R28, desc[UR4][R28.64] ;  /* 0x000000041c1c7981 */ /* 0x000ea2000c1e1b00 */
[----:B------:R-:W1:Y:S03]  /*0a70*/  I2F.RP R9, R25 ;  /* 0x0000001900097306 */ /* 0x000e660000209400 */
[----:B------:R-:W3:Y:S03]  /*0a80*/  LDG.E.64 R6, desc[UR4][R6.64] ;  /* 0x0000000406067981 */ /* 0x000ee6000c1e1b00 */
[----:B------:R-:W4:Y:S01]  /*0a90*/  @P0 LDC R8, c[0x0][0x42c] ;  /* 0x00010b00ff080b82 */ /* 0x000f220000000800 */
[----:B------:R-:W3:Y:S04]  /*0aa0*/  LDL.LU.64 R2, [R1+0x38] ;  /* 0x0000380001027983 */ /* 0x000ee80000300a00 */
[----:B------:R-:W3:Y:S03]  /*0ab0*/  LDL.LU R26, [R1+0x30] ;  /* 0x00003000011a7983 */ /* 0x000ee60000300800 */
[----:B------:R-:W0:Y:S01]  /*0ac0*/  @P0 LDC.64 R20, c[0x0][0x3c0] ;  /* 0x0000f000ff140b82 */ /* 0x000e220000000a00 */
[----:B------:R-:W-:Y:S01]  /*0ad0*/  @P3 VIADD R11, R11, 0x1 ;  /* 0x000000010b0b3836 */ /* 0x000fe20000000000 */
[----:B-1----:R-:W1:Y:S01]  /*0ae0*/  MUFU.RCP R9, R9 ;  /* 0x0000000900097308 */ /* 0x002e620000001000 */
[----:B------:R-:W-:Y:S01]  /*0af0*/  @!P6 IMAD.MOV R10, RZ, RZ, -R10 ;  /* 0x000000ffff0ae224 */ /* 0x000fe200078e0a0a */
[----:B------:R-:W-:Y:S01]  /*0b00*/  SEL R18, R16, R18, !P4 ;  /* 0x0000001210127207 */ /* 0x000fe20006000000 */
[----:B------:R-:W-:-:S03]  /*0b10*/  @!P2 IMAD.MOV R12, RZ, RZ, -R12 ;  /* 0x000000ffff0ca224 */ /* 0x000fc600078e0a0c */
[----:B------:R-:W3:Y:S02]  /*0b20*/  @P0 LDC.64 R14, c[0x0][0x498] ;  /* 0x00012600ff0e0b82 */ /* 0x000ee40000000a00 */
[----:B------:R-:W-:Y:S01]  /*0b30*/  SEL R12, R17, R12, !P1 ;  /* 0x0000000c110c7207 */ /* 0x000fe20004800000 */
[----:B----4-:R-:W-:Y:S01]  /*0b40*/  @P0 IMAD R4, R0, R8, RZ ;  /* 0x0000000800040224 */ /* 0x010fe200078e02ff */
[----:B-1----:R-:W-:-:S03]  /*0b50*/  IADD3 R9, R9, 0xffffffe, RZ ;  /* 0x0ffffffe09097810 */ /* 0x002fc60007ffe0ff */
[----:B0-----:R-:W-:Y:S01]  /*0b60*/  @P0 IMAD.WIDE R20, R4, 0x8, R20 ;  /* 0x0000000804140825 */ /* 0x001fe200078e0214 */
[----:B------:R-:W-:-:S06]  /*0b70*/  CS2R R4, SRZ ;  /* 0x0000000000047805 */ /* 0x000fcc000001ff00 */
[----:B------:R0:W4:Y:S04]  /*0b80*/  @P0 LDG.E.64 R4, desc[UR4][R20.64] ;  /* 0x0000000414040981 */ /* 0x000128000c1e1b00 */
[----:B--2---:R1:W-:Y:S04]  /*0b90*/  STL.64 [R1+0x28], R28 ;  /* 0x0000281c01007387 */ /* 0x0043e80000100a00 */
[----:B---3--:R2:W-:Y:S01]  /*0ba0*/  STL.64 [R1], R6 ;  /* 0x0000000601007387 */ /* 0x0085e20000100a00 */
[----:B-1----:R-:W1:Y:S01]  /*0bb0*/  LDC R28, c[0x0][0x7f8] ;  /* 0x0001fe00ff1c7b82 */ /* 0x002e620000000800 */
[----:B--2---:R-:W-:-:S02]  /*0bc0*/  MOV R6, R11 ;  /* 0x0000000b00067202 */ /* 0x004fc40000000f00 */
[----:B------:R-:W-:Y:S01]  /*0bd0*/  SEL R7, R16, R10, !P4 ;  /* 0x0000000a10077207 */ /* 0x000fe20006000000 */
[----:B------:R-:W-:-:S04]  /*0be0*/  @P0 IMAD R10, R0, R23, RZ ;  /* 0x00000017000a0224 */ /* 0x000fc800078e02ff */
[----:B------:R-:W2:Y:S01]  /*0bf0*/  LDC R29, c[0x0][0x57c] ;  /* 0x00015f00ff1d7b82 */ /* 0x000ea20000000800 */
[----:B------:R-:W-:Y:S01]  /*0c00*/  @!P5 IMAD.MOV R6, RZ, RZ, -R6 ;  /* 0x000000ffff06d224 */ /* 0x000fe200078e0a06 */
[----:B------:R-:W-:Y:S01]  /*0c10*/  IADD3 R23, -R18, RZ, RZ ;  /* 0x000000ff12177210 */ /* 0x000fe20007ffe1ff */
[----:B------:R-:W-:-:S03]  /*0c20*/  IMAD.MOV R16, RZ, RZ, -R7 ;  /* 0x000000ffff107224 */ /* 0x000fc600078e0a07 */
[----:B------:R-:W-:Y:S01]  /*0c30*/  SEL R6, R17, R6, !P1 ;  /* 0x0000000611067207 */ /* 0x000fe20004800000 */
[C---:B------:R-:W-:Y:S01]  /*0c40*/  IMAD R23, R13.reuse, R23, R22 ;  /* 0x000000170d177224 */ /* 0x040fe200078e0216 */
[----:B------:R-:W-:Y:S01]  /*0c50*/  IADD3 R17, -R12, RZ, RZ ;  /* 0x000000ff0c117210 */ /* 0x000fe20007ffe1ff */
[----:B------:R-:W-:Y:S02]  /*0c60*/  IMAD R13, R13, R16, R24 ;  /* 0x000000100d0d7224 */ /* 0x000fe400078e0218 */
[----:B------:R-:W-:Y:S02]  /*0c70*/  IMAD.MOV R16, RZ, RZ, -R6 ;  /* 0x000000ffff107224 */ /* 0x000fe400078e0a06 */
[C---:B------:R-:W-:Y:S02]  /*0c80*/  IMAD R22, R19.reuse, R17, R22 ;  /* 0x0000001113167224 */ /* 0x040fe400078e0216 */
[----:B-1----:R-:W-:Y:S02]  /*0c90*/  @P0 IMAD R8, R28, R8, RZ ;  /* 0x000000081c080224 */ /* 0x002fe400078e02ff */
[----:B------:R-:W-:Y:S01]  /*0ca0*/  IMAD R24, R19, R16, R24 ;  /* 0x0000001013187224 */ /* 0x000fe200078e0218 */
[----:B------:R-:W-:Y:S01]  /*0cb0*/  CS2R R16, SRZ ;  /* 0x0000000000107805 */ /* 0x000fe2000001ff00 */
[----:B------:R1:W3:Y:S01]  /*0cc0*/  F2I.FTZ.U32.TRUNC.NTZ R19, R9 ;  /* 0x0000000900137305 */ /* 0x0002e2000021f000 */
[----:B0-----:R-:W-:-:S05]  /*0cd0*/  @P0 IMAD.WIDE R20, R8, 0x8, R20 ;  /* 0x0000000808140825 */ /* 0x001fca00078e0214 */
[----:B------:R0:W5:Y:S01]  /*0ce0*/  @P0 LDG.E.64 R16, desc[UR4][R20.64] ;  /* 0x0000000414100981 */ /* 0x000162000c1e1b00 */
[----:B------:R-:W-:-:S04]  /*0cf0*/  IMAD R23, R23, UR10, RZ ;  /* 0x0000000a17177c24 */ /* 0x000fc8000f8e02ff */
[----:B------:R-:W-:Y:S02]  /*0d00*/  IMAD R27, R18, UR11, R23 ;  /* 0x0000000b121b7c24 */ /* 0x000fe4000f8e0217 */
[----:B0-----:R-:W-:Y:S01]  /*0d10*/  @P0 IMAD.WIDE R20, R8, 0x8, R20 ;  /* 0x0000000808140825 */ /* 0x001fe200078e0214 */
[----:B-1----:R-:W-:Y:S01]  /*0d20*/  CS2R R8, SRZ ;  /* 0x0000000000087805 */ /* 0x002fe2000001ff00 */
[----:B------:R-:W-:-:S05]  /*0d30*/  HFMA2.MMA R18, -RZ, RZ, 0, 0 ;  /* 0x00000000ff127435 */ /* 0x000fca00000001ff */
[----:B------:R3:W5:Y:S02]  /*0d40*/  @P0 LDG.E.64 R8, desc[UR4][R20.64] ;  /* 0x0000000414080981 */ /* 0x000764000c1e1b00 */
[----:B---3--:R-:W-:Y:S01]  /*0d50*/  IMAD.MOV R20, RZ, RZ, -R19 ;  /* 0x000000ffff147224 */ /* 0x008fe200078e0a13 */
[----:B------:R-:W0:Y:S03]  /*0d60*/  @P0 LDC R21, c[0x0][0x504] ;  /* 0x00014100ff150b82 */ /* 0x000e260000000800 */
[----:B------:R-:W-:-:S04]  /*0d70*/  IMAD R20, R20, R25, RZ ;  /* 0x0000001914147224 */ /* 0x000fc800078e02ff */
[----:B------:R-:W-:-:S06]  /*0d80*/  IMAD.HI.U32 R20, R19, R20, R18 ;  /* 0x0000001413147227 */ /* 0x000fcc00078e0012 */
[----:B------:R-:W-:-:S04]  /*0d90*/  IMAD.HI.U32 R23, R20, R26, RZ ;  /* 0x0000001a14177227 */ /* 0x000fc800078e00ff */
[----:B------:R-:W-:-:S04]  /*0da0*/  IMAD.MOV R18, RZ, RZ, -R23 ;  /* 0x000000ffff127224 */ /* 0x000fc800078e0a17 */
[----:B------:R-:W-:-:S05]  /*0db0*/  IMAD R18, R25, R18, R26 ;  /* 0x0000001219127224 */ /* 0x000fca00078e021a */
[----:B------:R-:W-:-:S13]  /*0dc0*/  ISETP.GT.U32.AND P2, PT, R25, R18, PT ;  /* 0x000000121900720c */ /* 0x000fda0003f44070 */
[----:B------:R-:W-:-:S04]  /*0dd0*/  @!P2 IADD3 R18, R18, -R25, RZ ;  /* 0x800000191212a210 */ /* 0x000fc80007ffe0ff */
[----:B------:R-:W-:Y:S02]  /*0de0*/  ISETP.GE.U32.AND P1, PT, R18, R25, PT ;  /* 0x000000191200720c */ /* 0x000fe40003f26070 */
[----:B--2---:R-:W-:Y:S01]  /*0df0*/  LOP3.LUT R18, R2, R29, RZ, 0x3c, !PT ;  /* 0x0000001d02127212 */ /* 0x004fe200078e3cff */
[----:B------:R-:W-:Y:S01]  /*0e00*/  @!P2 VIADD R23, R23, 0x1 ;  /* 0x000000011717a836 */ /* 0x000fe20000000000 */
[----:B------:R-:W-:Y:S02]  /*0e10*/  ISETP.NE.AND P2, PT, R29, RZ, PT ;  /* 0x000000ff1d00720c */ /* 0x000fe40003f45270 */
[----:B------:R-:W-:Y:S01]  /*0e20*/  ISETP.GE.AND P3, PT, R18, RZ, PT ;  /* 0x000000ff1200720c */ /* 0x000fe20003f66270 */
[----:B------:R-:W-:-:S06]  /*0e30*/  IMAD R13, R13, UR10, RZ ;  /* 0x0000000a0d0d7c24 */ /* 0x000fcc000f8e02ff */
[----:B------:R-:W-:Y:S01]  /*0e40*/  @P1 IADD3 R23, R23, 0x1, RZ ;  /* 0x0000000117171810 */ /* 0x000fe20007ffe0ff */
[----:B------:R-:W-:-:S05]  /*0e50*/  IMAD R25, R7, UR11, R13 ;  /* 0x0000000b07197c24 */ /* 0x000fca000f8e020d */
[----:B------:R-:W-:Y:S01]  /*0e60*/  @!P3 IMAD.MOV R23, RZ, RZ, -R23 ;  /* 0x000000ffff17b224 */ /* 0x000fe200078e0a17 */
[----:B------:R-:W-:Y:S01]  /*0e70*/  @!P2 LOP3.LUT R23, RZ, R29, RZ, 0x33, !PT ;  /* 0x0000001dff17a212 */ /* 0x000fe200078e33ff */
[----:B------:R-:W-:-:S03]  /*0e80*/  IMAD R22, R22, UR12, RZ ;  /* 0x0000000c16167c24 */ /* 0x000fc6000f8e02ff */
[----:B------:R-:W-:Y:S01]  /*0e90*/  IADD3 R13, -R23, RZ, RZ ;  /* 0x000000ff170d7210 */ /* 0x000fe20007ffe1ff */
[----:B------:R-:W-:-:S04]  /*0ea0*/  IMAD R22, R12, UR13, R22 ;  /* 0x0000000d0c167c24 */ /* 0x000fc8000f8e0216 */
[----:B------:R-:W-:Y:S02]  /*0eb0*/  IMAD R12, R29, R13, R2 ;  /* 0x0000000d1d0c7224 */ /* 0x000fe400078e0202 */
[----:B------:R-:W-:Y:S02]  /*0ec0*/  IMAD R24, R24, UR12, RZ ;  /* 0x0000000c18187c24 */ /* 0x000fe4000f8e02ff */
[----:B------:R-:W-:Y:S02]  /*0ed0*/  IMAD R12, R12, UR14, RZ ;  /* 0x0000000e0c0c7c24 */ /* 0x000fe4000f8e02ff */
[----:B------:R-:W-:Y:S02]  /*0ee0*/  IMAD R24, R6, UR13, R24 ;  /* 0x0000000d06187c24 */ /* 0x000fe4000f8e0218 */
[----:B------:R-:W-:Y:S02]  /*0ef0*/  IMAD R6, R23, UR15, R12 ;  /* 0x0000000f17067c24 */ /* 0x000fe4000f8e020c */
[----:B------:R-:W1:Y:S02]  /*0f00*/  LDC.64 R12, c[0x0][0x210] ;  /* 0x00008400ff0c7b82 */ /* 0x000e640000000a00 */
[----:B-1----:R-:W-:-:S06]  /*0f10*/  IMAD.WIDE R12, R27, 0x8, R12 ;  /* 0x000000081b0c7825 */ /* 0x002fcc00078e020c */
[----:B------:R-:W2:Y:S01]  /*0f20*/  LDG.E.64 R12, desc[UR4][R12.64] ;  /* 0x000000040c0c7981 */ /* 0x000ea2000c1e1b00 */
[----:B------:R-:W-:Y:S01]  /*0f30*/  @P0 IMAD.WIDE R14, R10, 0x8, R14 ;  /* 0x000000080a0e0825 */ /* 0x000fe200078e020e */
[----:B------:R-:W-:-:S03]  /*0f40*/  CS2R R10, SRZ ;  /* 0x00000000000a7805 */ /* 0x000fc6000001ff00 */
[----:B0-----:R-:W-:Y:S01]  /*0f50*/  @P0 IMAD R7, R28, R21, RZ ;  /* 0x000000151c070224 */ /* 0x001fe200078e02ff */
[----:B------:R-:W-:Y:S02]  /*0f60*/  CS2R R18, SRZ ;  /* 0x0000000000127805 */ /* 0x000fe4000001ff00 */
[----:B------:R0:W3:Y:S01]  /*0f70*/  @P0 LDG.E.64 R10, desc[UR4][R14.64] ;  /* 0x000000040e0a0981 */ /* 0x0000e2000c1e1b00 */
[----:B------:R-:W-:Y:S01]  /*0f80*/  CS2R R20, SRZ ;  /* 0x0000000000147805 */ /* 0x000fe2000001ff00 */
[----:B------:R-:W1:Y:S01]  /*0f90*/  LDC.64 R28, c[0x0][0x2e8] ;  /* 0x0000ba00ff1c7b82 */ /* 0x000e620000000a00 */
[----:B0-----:R-:W-:-:S05]  /*0fa0*/  @P0 IMAD.WIDE R14, R7, 0x8, R14 ;  /* 0x00000008070e0825 */ /* 0x001fca00078e020e */
[----:B------:R0:W5:Y:S02]  /*0fb0*/  @P0 LDG.E.64 R18, desc[UR4][R14.64] ;  /* 0x000000040e120981 */ /* 0x000164000c1e1b00 */
[----:B0-----:R-:W-:-:S05]  /*0fc0*/  @P0 IMAD.WIDE R14, R7, 0x8, R14 ;  /* 0x00000008070e0825 */ /* 0x001fca00078e020e */
[----:B------:R0:W5:Y:S02]  /*0fd0*/  @P0 LDG.E.64 R20, desc[UR4][R14.64] ;  /* 0x000000040e140981 */ /* 0x000164000c1e1b00 */
[----:B0-----:R-:W0:Y:S02]  /*0fe0*/  LDC.64 R14, c[0x0][0x570] ;  /* 0x00015c00ff0e7b82 */ /* 0x001e240000000a00 */
[----:B0-----:R-:W-:-:S04]  /*0ff0*/  IMAD.WIDE R6, R6, 0x8, R14 ;  /* 0x0000000806067825 */ /* 0x001fc800078e020e */
[----:B-1----:R-:W-:Y:S02]  /*1000*/  IMAD.WIDE R14, R22, 0x8, R28 ;  /* 0x00000008160e7825 */ /* 0x002fe400078e021c */
[----:B------:R-:W0:Y:S01]  /*1010*/  LDC.64 R22, c[0x0][0x210] ;  /* 0x00008400ff167b82 */ /* 0x000e220000000a00 */
[----:B------:R-:W5:Y:S01]  /*1020*/  LDG.E.64 R6, desc[UR4][R6.64] ;  /* 0x0000000406067981 */ /* 0x000f62000c1e1b00 */
[----:B0-----:R-:W-:-:S04]  /*1030*/  IMAD.WIDE R22, R25, 0x8, R22 ;  /* 0x0000000819167825 */ /* 0x001fc800078e0216 */
[----:B------:R-:W-:Y:S02]  /*1040*/  IMAD.WIDE R24, R24, 0x8, R28 ;  /* 0x0000000818187825 */ /* 0x000fe400078e021c */
[----:B------:R-:W4:Y:S04]  /*1050*/  LDL.LU.64 R28, [R1+0x28] ;  /* 0x00002800011c7983 */ /* 0x000f280000300a00 */
[----:B--2---:R0:W-:Y:S04]  /*1060*/  STL.64 [R1+0x20], R12 ;  /* 0x0000200c01007387 */ /* 0x0041e80000100a00 */
[----:B0-----:R-:W2:Y:S04]  /*1070*/  LDG.E.64 R12, desc[UR4][R14.64] ;  /* 0x000000040e0c7981 */ /* 0x001ea8000c1e1b00 */
[----:B------:R-:W4:Y:S04]  /*1080*/  LDL.LU.64 R14, [R1] ;  /* 0x00000000010e7983 */ /* 0x000f280000300a00 */
[----:B--2---:R0:W-:Y:S04]  /*1090*/  STL.64 [R1+0x10], R12 ;  /* 0x0000100c01007387 */ /* 0x0041e80000100a00 */
[----:B0-----:R-:W2:Y:S04]  /*10a0*/  LDG.E.64 R12, desc[UR4][R22.64] ;  /* 0x00000004160c7981 */ /* 0x001ea8000c1e1b00 */
[----:B------:R0:W2:Y:S01]  /*10b0*/  LDG.E.64 R22, desc[UR4][R24.64] ;  /* 0x0000000418167981 */ /* 0x0000a2000c1e1b00 */
[----:B----4-:R-:W-:-:S08]  /*10c0*/  DADD R28, R14, R28 ;  /* 0x000000000e1c7229 */ /* 0x010fd0000000001c */
[----:B------:R-:W-:-:S08]  /*10d0*/  DADD R4, R28, R4 ;  /* 0x000000001c047229 */ /* 0x000fd00000000004 */
[----:B---3--:R-:W-:Y:S01]  /*10e0*/  DADD R10, R4, R10 ;  /* 0x00000000040a7229 */ /* 0x008fe2000000000a */
[----:B------:R-:W-:Y:S01]  /*10f0*/  MOV R4, 0x652b82fe ;  /* 0x652b82fe00047802 */ /* 0x000fe20000000f00 */
[----:B------:R-:W-:-:S06]  /*1100*/  IMAD.MOV.U32 R5, RZ, RZ, 0x3ff71547 ;  /* 0x3ff71547ff057424 */ /* 0x000fcc00078e00ff */
[----:B------:R-:W-:Y:S01]  /*1110*/  DFMA R4, -R10, R4, 6.75539944105574400000e+15 ;  /* 0x433800000a04742b */ /* 0x000fe20000000104 */
[----:B0-----:R-:W-:Y:S01]  /*1120*/  IMAD.MOV.U32 R24, RZ, RZ, RZ ;  /* 0x000000ffff187224 */ /* 0x001fe200078e00ff */
[----:B------:R-:W-:Y:S01]  /*1130*/  UMOV UR20, 0xfefa39ef ;  /* 0xfefa39ef00147882 */ /* 0x000fe20000000000 */
[----:B------:R-:W-:Y:S01]  /*1140*/  UMOV UR21, 0x3fe62e42 ;  /* 0x3fe62e4200157882 */ /* 0x000fe20000000000 */
[----:B------:R-:W-:Y:S01]  /*1150*/  BSSY B1, `(.L_x_535) ;  /* 0x0000045000017945 */ /* 0x000fe20003800000 */
[----:B--2---:R0:W-:Y:S02]  /*1160*/  STL.64 [R1+0x18], R12 ;  /* 0x0000180c01007387 */ /* 0x0041e40000100a00 */
[----:B0-----:R-:W0:Y:S02]  /*1170*/  LDC R12, c[0x0][0x654] ;  /* 0x00019500ff0c7b82 */ /* 0x001e240000000800 */
[----:B0-----:R-:W-:-:S04]  /*1180*/  IABS R27, R12 ;  /* 0x0000000c001b7213 */ /* 0x001fc80000000000 */
[----:B------:R-:W0:Y:S08]  /*1190*/  I2F.RP R12, R27 ;  /* 0x0000001b000c7306 */ /* 0x000e300000209400 */
[----:B0-----:R-:W0:Y:S02]  /*11a0*/  MUFU.RCP R12, R12 ;  /* 0x0000000c000c7308 */ /* 0x001e240000001000 */
[----:B0-----:R-:W-:-:S06]  /*11b0*/  VIADD R12, R12, 0xffffffe ;  /* 0x0ffffffe0c0c7836 */ /* 0x001fcc0000000000 */
[----:B------:R0:W1:Y:S02]  /*11c0*/  F2I.FTZ.U32.TRUNC.NTZ R25, R12 ;  /* 0x0000000c00197305 */ /* 0x000064000021f000 */
[----:B0-----:R-:W-:Y:S01]  /*11d0*/  DADD R12, R4, -6.75539944105574400000e+15 ;  /* 0xc3380000040c7429 */ /* 0x001fe20000000000 */
[----:B-1----:R-:W-:-:S05]  /*11e0*/  IADD3 R14, RZ, -R25, RZ ;  /* 0x80000019ff0e7210 */ /* 0x002fca0007ffe0ff */
[----:B------:R-:W-:-:S04]  /*11f0*/  IMAD R14, R14, R27, RZ ;  /* 0x0000001b0e0e7224 */ /* 0x000fc800078e02ff */
[----:B------:R-:W-:Y:S01]  /*1200*/  IMAD.HI.U32 R24, R25, R14, R24 ;  /* 0x0000000e19187227 */ /* 0x000fe200078e0018 */
[----:B------:R-:W-:Y:S01]  /*1210*/  DFMA R14, R12, -UR20, -R10 ;  /* 0x800000140c0e7c2b */ /* 0x000fe2000800080a */
[----:B------:R-:W-:Y:S01]  /*1220*/  UMOV UR20, 0x3b39803f ;  /* 0x3b39803f00147882 */ /* 0x000fe20000000000 */
[----:B------:R-:W-:-:S06]  /*1230*/  UMOV UR21, 0x3c7abc9e ;  /* 0x3c7abc9e00157882 */ /* 0x000fcc0000000000 */
[----:B------:R-:W-:Y:S01]  /*1240*/  DFMA R12, R12, -UR20, R14 ;  /* 0x800000140c0c7c2b */ /* 0x000fe2000800000e */
[----:B------:R-:W-:Y:S01]  /*1250*/  MOV R14, 0xfca213ea ;  /* 0xfca213ea000e7802 */ /* 0x000fe20000000f00 */
[----:B------:R-:W-:Y:S01]  /*1260*/  IMAD.MOV.U32 R15, RZ, RZ, 0x3e928af3 ;  /* 0x3e928af3ff0f7424 */ /* 0x000fe200078e00ff */
[----:B------:R-:W-:Y:S01]  /*1270*/  UMOV UR20, 0x69ce2bdf ;  /* 0x69ce2bdf00147882 */ /* 0x000fe20000000000 */
[----:B------:R-:W-:-:S04]  /*1280*/  UMOV UR21, 0x3e5ade15 ;  /* 0x3e5ade1500157882 */ /* 0x000fc80000000000 */
        /* <DEDUP_REMOVED lines=18> */
[C---:B------:R-:W-:Y:S01]  /*13b0*/  DFMA R14, R12.reuse, R14, UR20 ;  /* 0x000000140c0e7e2b */ /* 0x040fe2000800000e */
[----:B------:R-:W-:Y:S01]  /*13c0*/  UMOV UR20, 0x55555511 ;  /* 0x5555551100147882 */ /* 0x000fe20000000000 */
[----:B------:R-:W-:Y:S01]  /*13d0*/  UMOV UR21, 0x3fc55555 ;  /* 0x3fc5555500157882 */ /* 0x000fe20000000000 */
[----:B------:R0:W-:Y:S05]  /*13e0*/  STL.64 [R1+0x8], R22 ;  /* 0x0000081601007387 */ /* 0x0001ea0000100a00 */
[----:B------:R-:W-:Y:S01]  /*13f0*/  DFMA R14, R12, R14, UR20 ;  /* 0x000000140c0e7e2b */ /* 0x000fe2000800000e */
[----:B------:R-:W-:Y:S01]  /*1400*/  UMOV UR20, 0xb ;  /* 0x0000000b00147882 */ /* 0x000fe20000000000 */
[----:B------:R-:W-:Y:S01]  /*1410*/  UMOV UR21, 0x3fe00000 ;  /* 0x3fe0000000157882 */ /* 0x000fe20000000000 */
[----:B0-----:R-:W-:-:S05]  /*1420*/  DADD R22, -RZ, -R10 ;  /* 0x00000000ff167229 */ /* 0x001fca000000090a */
[----:B------:R-:W-:-:S05]  /*1430*/  DFMA R14, R12, R14, UR20 ;  /* 0x000000140c0e7e2b */ /* 0x000fca000800000e */
[----:B------:R-:W-:-:S03]  /*1440*/  MOV R22, R23 ;  /* 0x0000001700167202 */ /* 0x000fc60000000f00 */
[----:B------:R-:W-:Y:S01]  /*1450*/  DFMA R14, R12, R14, 1 ;  /* 0x3ff000000c0e742b */ /* 0x000fe2000000000e */
[----:B------:R-:W-:Y:S01]  /*1460*/  FSETP.GEU.FTZ.AND P0, PT, |R22|, 4.1917929649353027344, PT ;  /* 0x4086232b1600780b */ /* 0x000fe20003f1e200 */
[----:B------:R-:W-:-:S06]  /*1470*/  IMAD.HI.U32 R24, R24, R26, RZ ;  /* 0x0000001a18187227 */ /* 0x000fcc00078e00ff */
[----:B------:R-:W-:Y:S01]  /*1480*/  DFMA R14, R12, R14, 1 ;  /* 0x3ff000000c0e742b */ /* 0x000fe2000000000e */
[----:B------:R-:W-:-:S04]  /*1490*/  IMAD.MOV R12, RZ, RZ, -R24 ;  /* 0x000000ffff0c7224 */ /* 0x000fc800078e0a18 */
[----:B------:R-:W-:-:S05]  /*14a0*/  IMAD R26, R27, R12, R26 ;  /* 0x0000000c1b1a7224 */ /* 0x000fca00078e021a */
        /* <DEDUP_REMOVED lines=11> */
[----:B------:R-:W-:Y:S01]  /*1560*/  @!P1 IMAD.IADD R5, R4, 0x1, -R5 ;  /* 0x0000000104059824 */ /* 0x000fe200078e0a05 */
[----:B------:R-:W-:-:S04]  /*1570*/  @!P1 MOV R4, RZ ;  /* 0x000000ff00049202 */ /* 0x000fc80000000f00 */
[----:B------:R-:W-:-:S06]  /*1580*/  @!P1 LEA R5, R5, 0x3ff00000, 0x14 ;  /* 0x3ff0000005059811 */ /* 0x000fcc00078ea0ff */
[----:B------:R-:W-:-:S11]  /*1590*/  @!P1 DMUL R12, R14, R4 ;  /* 0x000000040e0c9228 */ /* 0x000fd60000000000 */
.L_x_536:
[----:B------:R-:W-:Y:S05]  /*15a0*/  BSYNC B1 ;  /* 0x0000000000017941 */ /* 0x000fea0003800000 */
.L_x_535:
[----:B------:R-:W-:Y:S01]  /*15b0*/  DADD R12, R12, 1 ;  /* 0x3ff000000c0c7429 */ /* 0x000fe20000000000 */
[----:B------:R-:W0:Y:S01]  /*15c0*/  LDC R25, c[0x0][0x654] ;  /* 0x00019500ff197b82 */ /* 0x000e220000000800 */
[----:B------:R-:W-:Y:S01]  /*15d0*/  ISETP.GT.U32.AND P1, PT, R27, R26, PT ;  /* 0x0000001a1b00720c */ /* 0x000fe20003f24070 */
[----:B------:R-:W-:Y:S03]  /*15e0*/  BSSY B1, `(.L_x_537) ;  /* 0x0000022000017945 */ /* 0x000fe60003800000 */
[----:B------:R-:W1:Y:S03]  /*15f0*/  MUFU.RCP64H R5, R13 ;  /* 0x0000000d00057308 */ /* 0x000e660000001800 */
[----:B------:R-:W2:Y:S01]  /*1600*/  LDC R23, c[0x0][0x7f8] ;  /* 0x0001fe00ff177b82 */ /* 0x000ea20000000800 */
[----:B------:R-:W-:-:S05]  /*1610*/  IADD3 R4, R13, 0x300402, RZ ;  /* 0x003004020d047810 */ /* 0x000fca0007ffe0ff */
[----:B------:R-:W-:Y:S02]  /*1620*/  @!P1 IMAD.IADD R26, R26, 0x1, -R27 ;  /* 0x000000011a1a9824 */ /* 0x000fe400078e0a1b */
[----:B------:R-:W-:-:S03]  /*1630*/  @!P1 VIADD R24, R24, 0x1 ;  /* 0x0000000118189836 */ /* 0x000fc60000000000 */
[----:B------:R-:W-:Y:S01]  /*1640*/  ISETP.GE.U32.AND P0, PT, R26, R27, PT ;  /* 0x0000001b1a00720c */ /* 0x000fe20003f06070 */
[----:B-1----:R-:W-:Y:S01]  /*1650*/  DFMA R10, -R12, R4, 1 ;  /* 0x3ff000000c0a742b */ /* 0x002fe20000000104 */
[----:B0-----:R-:W-:Y:S02]  /*1660*/  LOP3.LUT R14, R2, R25, RZ, 0x3c, !PT ;  /* 0x00000019020e7212 */ /* 0x001fe400078e3cff */
[----:B------:R-:W-:Y:S02]  /*1670*/  ISETP.NE.AND P1, PT, R25, RZ, PT ;  /* 0x000000ff1900720c */ /* 0x000fe40003f25270 */
[----:B------:R-:W-:-:S03]  /*1680*/  ISETP.GE.AND P2, PT, R14, RZ, PT ;  /* 0x000000ff0e00720c */ /* 0x000fc60003f46270 */
[----:B------:R-:W-:-:S04]  /*1690*/  DFMA R10, R10, R10, R10 ;  /* 0x0000000a0a0a722b */ /* 0x000fc8000000000a */
[----:B------:R-:W-:Y:S02]  /*16a0*/  @P0 IADD3 R24, R24, 0x1, RZ ;  /* 0x0000000118180810 */ /* 0x000fe40007ffe0ff */
[----:B------:R-:W-:Y:S02]  /*16b0*/  FSETP.GEU.AND P0, PT, |R4|, 5.8789094863358348022e-39, PT ;  /* 0x004004020400780b */ /* 0x000fe40003f0e200 */
[----:B------:R-:W-:Y:S02]  /*16c0*/  DFMA R10, R4, R10, R4 ;  /* 0x0000000a040a722b */ /* 0x000fe40000000004 */
[----:B------:R-:W-:Y:S01]  /*16d0*/  @!P2 IMAD.MOV R24, RZ, RZ, -R24 ;  /* 0x000000ffff18a224 */ /* 0x000fe200078e0a18 */
[----:B------:R-:W-:-:S05]  /*16e0*/  @!P1 LOP3.LUT R24, RZ, R25, RZ, 0x33, !PT ;  /* 0x00000019ff189212 */ /* 0x000fca00078e33ff */
[----:B------:R-:W-:Y:S01]  /*16f0*/  DFMA R14, -R12, R10, 1 ;  /* 0x3ff000000c0e742b */ /* 0x000fe2000000010a */
[----:B------:R-:W-:-:S05]  /*1700*/  IADD3 R22, -R24, RZ, RZ ;  /* 0x000000ff18167210 */ /* 0x000fca0007ffe1ff */
[----:B------:R-:W-:Y:S02]  /*1710*/  IMAD R22, R25, R22, R2 ;  /* 0x0000001619167224 */ /* 0x000fe400078e0202 */
[----:B------:R-:W-:Y:S01]  /*1720*/  DFMA R4, R10, R14, R10 ;  /* 0x0000000e0a04722b */ /* 0x000fe2000000000a */
[----:B--2---:R-:W-:Y:S02]  /*1730*/  IMAD R10, R23, 0x5, RZ ;  /* 0x00000005170a7824 */ /* 0x004fe400078e02ff */
[----:B------:R-:W-:Y:S02]  /*1740*/  IMAD R11, R22, UR16, RZ ;  /* 0x00000010160b7c24 */ /* 0x000fe4000f8e02ff */
[----:B------:R-:W-:Y:S02]  /*1750*/  IMAD R0, R3, R10, R0 ;  /* 0x0000000a03007224 */ /* 0x000fe400078e0200 */
[----:B------:R-:W-:Y:S01]  /*1760*/  IMAD R26, R24, UR17, R11 ;  /* 0x00000011181a7c24 */ /* 0x000fe2000f8e020b */
[----:B------:R-:W-:Y:S06]  /*1770*/  @P0 BRA `(.L_x_538) ;  /* 0x0000000000200947 */ /* 0x000fec0003800000 */
[----:B------:R-:W-:Y:S01]  /*1780*/  LOP3.LUT R3, R13, 0x7fffffff, RZ, 0xc0, !PT ;  /* 0x7fffffff0d037812 */ /* 0x000fe200078ec0ff */
[----:B------:R-:W-:Y:S01]  /*1790*/  IMAD.MOV.U32 R10, RZ, RZ, R12 ;  /* 0x000000ffff0a7224 */ /* 0x000fe200078e000c */
[----:B------:R-:W-:Y:S02]  /*17a0*/  MOV R11, R13 ;  /* 0x0000000d000b7202 */ /* 0x000fe40000000f00 */
[----:B------:R-:W-:Y:S01]  /*17b0*/  MOV R24, 0x17e0 ;  /* 0x000017e000187802 */ /* 0x000fe20000000f00 */
[----:B------:R-:W-:-:S07]  /*17c0*/  VIADD R3, R3, 0xfff00000 ;  /* 0xfff0000003037836 */ /* 0x000fce0000000000 */
[----:B-----5:R-:W-:Y:S05]  /*17d0*/  CALL.REL.NOINC `($__internal_21_$__cuda_sm20_dblrcp_rn_slowpath_v3) ;  /* 0x0000001400107944 */ /* 0x020fea0003c00000 */
[----:B------:R-:W-:Y:S01]  /*17e0*/  MOV R4, R3 ;  /* 0x0000000300047202 */ /* 0x000fe20000000f00 */
[----:B------:R-:W-:-:S07]  /*17f0*/  IMAD.MOV.U32 R5, RZ, RZ, R12 ;  /* 0x000000ffff057224 */ /* 0x000fce00078e000c */
.L_x_538:
[----:B------:R-:W-:Y:S05]  /*1800*/  BSYNC B1 ;  /* 0x0000000000017941 */ /* 0x000fea0003800000 */
.L_x_537:
[----:B------:R-:W2:Y:S04]  /*1810*/  LDL.LU.64 R12, [R1+0x10] ;  /* 0x00001000010c7983 */ /* 0x000ea80000300a00 */
[----:B------:R-:W2:Y:S04]  /*1820*/  LDL.LU.64 R10, [R1+0x20] ;  /* 0x00002000010a7983 */ /* 0x000ea80000300a00 */
[----:B------:R-:W3:Y:S04]  /*1830*/  LDL.LU.64 R24, [R1+0x8] ;  /* 0x0000080001187983 */ /* 0x000ee80000300a00 */
[----:B------:R-:W4:Y:S01]  /*1840*/  LDL.LU.64 R22, [R1+0x18] ;  /* 0x0000180001167983 */ /* 0x000f220000300a00 */
[----:B------:R-:W-:Y:S01]  /*1850*/  UMOV UR20, 0xfefa39ef ;  /* 0xfefa39ef00147882 */ /* 0x000fe20000000000 */
[----:B------:R-:W-:Y:S01]  /*1860*/  UMOV UR21, 0x3fe62e42 ;  /* 0x3fe62e4200157882 */ /* 0x000fe20000000000 */
[----:B------:R-:W-:Y:S01]  /*1870*/  BSSY B1, `(.L_x_539) ;  /* 0x0000040000017945 */ /* 0x000fe20003800000 */
[----:B--2---:R-:W-:-:S08]  /*1880*/  DADD R10, R10, R12 ;  /* 0x000000000a0a7229 */ /* 0x004fd0000000000c */
[----:B-----5:R-:W-:-:S08]  /*1890*/  DADD R10, R10, R16 ;  /* 0x000000000a0a7229 */ /* 0x020fd00000000010 */
        /* <DEDUP_REMOVED lines=38> */
[----:B------:R-:W-:Y:S02]  /*1b00*/  DFMA R16, R12, R14, 1 ;  /* 0x3ff000000c10742b */ /* 0x000fe4000000000e */
[----:B------:R-:W-:Y:S02]  /*1b10*/  DADD R14, -RZ, -R18 ;  /* 0x00000000ff0e7229 */ /* 0x000fe40000000912 */
[----:B---3--:R-:W-:Y:S02]  /*1b20*/  DADD R20, R24, R20 ;  /* 0x0000000018147229 */ /* 0x008fe40000000014 */
[----:B----4-:R-:W-:-:S06]  /*1b30*/  DADD R8, R22, R8 ;  /* 0x0000000016087229 */ /* 0x010fcc0000000008 */
[----:B------:R-:W-:Y:S01]  /*1b40*/  FSETP.GEU.FTZ.AND P0, PT, |R15|, 4.1917929649353027344, PT ;  /* 0x4086232b0f00780b */ /* 0x000fe20003f1e200 */
[----:B------:R-:W-:Y:S02]  /*1b50*/  DFMA R16, R12, R16, 1 ;  /* 0x3ff000000c10742b */ /* 0x000fe40000000010 */
[----:B------:R-:W-:-:S08]  /*1b60*/  DFMA R8, R20, R4, R8 ;  /* 0x000000041408722b */ /* 0x000fd00000000008 */
[----:B------:R-:W-:Y:S01]  /*1b70*/  LEA R13, R10, R17, 0x14 ;  /* 0x000000110a0d7211 */ /* 0x000fe200078ea0ff */
[----:B------:R-:W-:Y:S01]  /*1b80*/  IMAD.MOV.U32 R12, RZ, RZ, R16 ;  /* 0x000000ffff0c7224 */ /* 0x000fe200078e0010 */
[----:B------:R-:W-:Y:S01]  /*1b90*/  LOP3.LUT R3, R9, 0x7fffffff, RZ, 0xc0, !PT ;  /* 0x7fffffff09037812 */ /* 0x000fe200078ec0ff */
[----:B------:R-:W-:Y:S06]  /*1ba0*/  @!P0 BRA `(.L_x_540) ;  /* 0x0000000000308947 */ /* 0x000fec0003800000 */
[----:B------:R-:W-:Y:S01]  /*1bb0*/  FSETP.GEU.FTZ.AND P1, PT, |R15|, 4.2275390625, PT ;  /* 0x408748000f00780b */ /* 0x000fe20003f3e200 */
[C---:B------:R-:W-:Y:S02]  /*1bc0*/  DADD R12, -R18.reuse, +INF ;  /* 0x7ff00000120c7429 */ /* 0x040fe40000000100 */
[----:B------:R-:W-:-:S08]  /*1bd0*/  DSETP.GT.AND P0, PT, R18, RZ, PT ;  /* 0x000000ff1200722a */ /* 0x000fd00003f04000 */
[----:B------:R-:W-:Y:S02]  /*1be0*/  FSEL R12, R12, RZ, !P0 ;  /* 0x000000ff0c0c7208 */ /* 0x000fe40004000000 */
[----:B------:R-:W-:Y:S02]  /*1bf0*/  @!P1 LEA.HI R11, R10, R10, RZ, 0x1 ;  /* 0x0000000a0a0b9211 */ /* 0x000fe400078f08ff */
[----:B------:R-:W-:Y:S02]  /*1c00*/  FSEL R13, R13, RZ, !P0 ;  /* 0x000000ff0d0d7208 */ /* 0x000fe40004000000 */
[----:B------:R-:W-:-:S04]  /*1c10*/  @!P1 SHF.R.S32.HI R11, RZ, 0x1, R11 ;  /* 0x00000001ff0b9819 */ /* 0x000fc8000001140b */
[----:B------:R-:W-:Y:S01]  /*1c20*/  @!P1 IADD3 R10, R10, -R11, RZ ;  /* 0x8000000b0a0a9210 */ /* 0x000fe20007ffe0ff */
[----:B------:R-:W-:-:S03]  /*1c30*/  @!P1 IMAD R17, R11, 0x100000, R17 ;  /* 0x001000000b119824 */ /* 0x000fc600078e0211 */
[----:B------:R-:W-:Y:S02]  /*1c40*/  @!P1 LEA R11, R10, 0x3ff00000, 0x14 ;  /* 0x3ff000000a0b9811 */ /* 0x000fe400078ea0ff */
[----:B------:R-:W-:-:S06]  /*1c50*/  @!P1 MOV R10, RZ ;  /* 0x000000ff000a9202 */ /* 0x000fcc0000000f00 */
[----:B------:R-:W-:-:S11]  /*1c60*/  @!P1 DMUL R12, R16, R10 ;  /* 0x0000000a100c9228 */ /* 0x000fd60000000000 */
.L_x_540:
[----:B------:R-:W-:Y:S05]  /*1c70*/  BSYNC B1 ;  /* 0x0000000000017941 */ /* 0x000fea0003800000 */
.L_x_539:
[----:B------:R-:W-:Y:S01]  /*1c80*/  IMAD.MOV.U32 R10, RZ, RZ, R8 ;  /* 0x000000ffff0a7224 */ /* 0x000fe200078e0008 */
[----:B------:R-:W-:Y:S01]  /*1c90*/  MOV R11, R3 ;  /* 0x00000003000b7202 */ /* 0x000fe20000000f00 */
[----:B------:R-:W-:Y:S01]  /*1ca0*/  UMOV UR20, 0x24dd2f1a ;  /* 0x24dd2f1a00147882 */ /* 0x000fe20000000000 */
[----:B------:R-:W-:Y:S01]  /*1cb0*/  UMOV UR21, 0x3fe4f922 ;  /* 0x3fe4f92200157882 */ /* 0x000fe20000000000 */
[----:B------:R-:W-:Y:S03]  /*1cc0*/  BSSY B1, `(.L_x_541) ;  /* 0x0000065000017945 */ /* 0x000fe60003800000 */
[----:B------:R-:W-:-:S14]  /*1cd0*/  DSETP.GE.AND P0, PT, R10, UR20, PT ;  /* 0x000000140a007e2a */ /* 0x000fdc000bf06000 */
[----:B------:R-:W-:Y:S05]  /*1ce0*/  @!P0 BRA `(.L_x_542) ;  /* 0x0000000000fc8947 */ /* 0x000fea0003800000 */
[----:B------:R-:W-:Y:S01]  /*1cf0*/  DADD R14, R10, R10 ;  /* 0x000000000a0e7229 */ /* 0x000fe2000000000a */
[----:B------:R-:W-:Y:S01]  /*1d00*/  UMOV UR20, 0xf0000000 ;  /* 0xf000000000147882 */ /* 0x000fe20000000000 */
[----:B------:R-:W-:Y:S01]  /*1d10*/  UMOV UR21, 0x380fffff ;  /* 0x380fffff00157882 */ /* 0x000fe20000000000 */
[----:B------:R-:W-:Y:S01]  /*1d20*/  IMAD.MOV.U32 R16, RZ, RZ, -0x7649667 ;  /* 0xf89b6999ff107424 */ /* 0x000fe200078e00ff */
[----:B------:R-:W-:Y:S02]  /*1d30*/  MOV R17, 0x3e928a27 ;  /* 0x3e928a2700117802 */ /* 0x000fe40000000f00 */
        /* <DEDUP_REMOVED lines=10> */
[----:B------:R-:W1:Y:S01]  /*1de0*/  F2F.F64.F32 R10, R18 ;  /* 0x00000012000a7310 */ /* 0x000e620000201800 */
[----:B0-----:R-:W-:Y:S01]  /*1df0*/  FMUL.FTZ R22, R8, 1 ;  /* 0x3f80000008167820 */ /* 0x001fe20000410000 */
[----:B-1----:R-:W-:Y:S01]  /*1e00*/  DFMA R10, -R10, UR20, R14 ;  /* 0x000000140a0a7c2b */ /* 0x002fe2000800010e */
[----:B------:R-:W-:Y:S01]  /*1e10*/  UMOV UR20, 0xa4741b81 ;  /* 0xa4741b8100147882 */ /* 0x000fe20000000000 */
[----:B------:R-:W-:-:S06]  /*1e20*/  UMOV UR21, 0x3e5ae904 ;  /* 0x3e5ae90400157882 */ /* 0x000fcc0000000000 */
        /* <DEDUP_REMOVED lines=24> */
[----:B------:R-:W0:Y:S05]  /*1fb0*/  F2F.F64.F32 R14, R22 ;  /* 0x00000016000e7310 */ /* 0x000e2a0000201800 */
[----:B------:R-:W-:-:S08]  /*1fc0*/  DFMA R16, R10, R16, UR20 ;  /* 0x000000140a107e2b */ /* 0x000fd00008000010 */
[----:B------:R-:W-:Y:S02]  /*1fd0*/  DMUL R16, R10, R16 ;  /* 0x000000100a107228 */ /* 0x000fe40000000000 */
[----:B0-----:R-:W-:-:S06]  /*1fe0*/  DADD R18, -R14, 1 ;  /* 0x3ff000000e127429 */ /* 0x001fcc0000000100 */
[----:B------:R-:W-:Y:S01]  /*1ff0*/  DFMA R16, R10, R16, R10 ;  /* 0x000000100a10722b */ /* 0x000fe2000000000a */
[----:B------:R-:W-:-:S07]  /*2000*/  IMAD.MOV.U32 R10, RZ, RZ, RZ ;  /* 0x000000ffff0a7224 */ /* 0x000fce00078e00ff */
[----:B------:R-:W-:-:S08]  /*2010*/  DFMA R16, -R16, R14, R18 ;  /* 0x0000000e1010722b */ /* 0x000fd00000000112 */
        /* <DEDUP_REMOVED lines=12> */
.L_x_542:
        /* <DEDUP_REMOVED lines=35> */
.L_x_543:
[----:B------:R-:W-:Y:S05]  /*2310*/  BSYNC B1 ;  /* 0x0000000000017941 */ /* 0x000fea0003800000 */
.L_x_541:
[----:B------:R-:W-:Y:S01]  /*2320*/  DADD R12, R12, 1 ;  /* 0x3ff000000c0c7429 */ /* 0x000fe20000000000 */
[----:B------:R-:W0:Y:S01]  /*2330*/  LDC.64 R16, c[0x0][0x648] ;  /* 0x00019200ff107b82 */ /* 0x000e220000000a00 */
[----:B------:R-:W-:Y:S04]  /*2340*/  BSSY B1, `(.L_x_544) ;  /* 0x0000014000017945 */ /* 0x000fe80003800000 */
[----:B------:R-:W1:Y:S03]  /*2350*/  MUFU.RCP64H R11, R13 ;  /* 0x0000000d000b7308 */ /* 0x000e660000001800 */
[----:B------:R-:W2:Y:S01]  /*2360*/  LDC R18, c[0x0][RZ] ;  /* 0x00000000ff127b82 */ /* 0x000ea20000000800 */
[----:B------:R-:W-:-:S04]  /*2370*/  IADD3 R10, R13, 0x300402, RZ ;  /* 0x003004020d0a7810 */ /* 0x000fc80007ffe0ff */
[----:B------:R-:W-:Y:S02]  /*2380*/  FSETP.GEU.AND P0, PT, |R10|, 5.8789094863358348022e-39, PT ;  /* 0x004004020a00780b */ /* 0x000fe40003f0e200 */
[----:B-1----:R-:W-:Y:S01]  /*2390*/  DFMA R14, -R12, R10, 1 ;  /* 0x3ff000000c0e742b */ /* 0x002fe2000000010a */
[----:B0-----:R-:W-:-:S07]  /*23a0*/  IMAD.WIDE R16, R26, 0x8, R16 ;  /* 0x000000081a107825 */ /* 0x001fce00078e0210 */
[----:B------:R-:W-:-:S08]  /*23b0*/  DFMA R14, R14, R14, R14 ;  /* 0x0000000e0e0e722b */ /* 0x000fd0000000000e */
[----:B------:R-:W-:-:S08]  /*23c0*/  DFMA R14, R10, R14, R10 ;  /* 0x0000000e0a0e722b */ /* 0x000fd0000000000a */
[----:B------:R-:W-:-:S08]  /*23d0*/  DFMA R22, -R12, R14, 1 ;  /* 0x3ff000000c16742b */ /* 0x000fd0000000010e */
[----:B------:R-:W-:Y:S01]  /*23e0*/  DFMA R10, R14, R22, R14 ;  /* 0x000000160e0a722b */ /* 0x000fe2000000000e */
[----:B--2---:R-:W-:Y:S10]  /*23f0*/  @P0 BRA `(.L_x_545) ;  /* 0x0000000000200947 */ /* 0x004ff40003800000 */
[----:B------:R-:W-:Y:S01]  /*2400*/  LOP3.LUT R3, R13, 0x7fffffff, RZ, 0xc0, !PT ;  /* 0x7fffffff0d037812 */ /* 0x000fe200078ec0ff */
[----:B------:R-:W-:Y:S01]  /*2410*/  IMAD.MOV.U32 R10, RZ, RZ, R12 ;  /* 0x000000ffff0a7224 */ /* 0x000fe200078e000c */
[----:B------:R-:W-:Y:S02]  /*2420*/  MOV R11, R13 ;  /* 0x0000000d000b7202 */ /* 0x000fe40000000f00 */
[----:B------:R-:W-:Y:S01]  /*2430*/  MOV R24, 0x2460 ;  /* 0x0000246000187802 */ /* 0x000fe20000000f00 */
[----:B------:R-:W-:-:S07]  /*2440*/  VIADD R3, R3, 0xfff00000 ;  /* 0xfff0000003037836 */ /* 0x000fce0000000000 */
[----:B------:R-:W-:Y:S05]  /*2450*/  CALL.REL.NOINC `($__internal_21_$__cuda_sm20_dblrcp_rn_slowpath_v3) ;  /* 0x0000000400f07944 */ /* 0x000fea0003c00000 */
[----:B------:R-:W-:Y:S01]  /*2460*/  MOV R10, R3 ;  /* 0x00000003000a7202 */ /* 0x000fe20000000f00 */
[----:B------:R-:W-:-:S07]  /*2470*/  IMAD.MOV.U32 R11, RZ, RZ, R12 ;  /* 0x000000ffff0b7224 */ /* 0x000fce00078e000c */
.L_x_545:
[----:B------:R-:W-:Y:S05]  /*2480*/  BSYNC B1 ;  /* 0x0000000000017941 */ /* 0x000fea0003800000 */
.L_x_544:
[----:B------:R-:W0:Y:S01]  /*2490*/  LDC R3, c[0x0][0x72c] ;  /* 0x0001cb00ff037b82 */ /* 0x000e220000000800 */
[----:B------:R-:W-:Y:S01]  /*24a0*/  IABS R26, R0 ;  /* 0x00000000001a7213 */ /* 0x000fe20000000000 */
[----:B------:R-:W-:Y:S02]  /*24b0*/  ULDC UR20, c[0x0][0xc] ;  /* 0x0000030000147ab9 */ /* 0x000fe40000000800 */
[----:B------:R-:W-:Y:S01]  /*24c0*/  IMAD R2, R18, UR20, R2 ;  /* 0x0000001412027c24 */ /* 0x000fe2000f8e0202 */
[----:B0-----:R-:W-:-:S04]  /*24d0*/  IABS R15, R3 ;  /* 0x00000003000f7213 */ /* 0x001fc80000000000 */
[----:B------:R-:W0:Y:S08]  /*24e0*/  I2F.RP R22, R15 ;  /* 0x0000000f00167306 */ /* 0x000e300000209400 */
[----:B0-----:R-:W0:Y:S02]  /*24f0*/  MUFU.RCP R22, R22 ;  /* 0x0000001600167308 */ /* 0x001e240000001000 */
[----:B0-----:R-:W-:-:S02]  /*2500*/  IADD3 R23, R22, 0xffffffe, RZ ;  /* 0x0ffffffe16177810 */ /* 0x001fc40007ffe0ff */
[----:B------:R-:W-:-:S04]  /*2510*/  IADD3 R22, R0, UR8, RZ ;  /* 0x0000000800167c10 */ /* 0x000fc8000fffe0ff */
[----:B------:R-:W0:Y:S01]  /*2520*/  F2I.FTZ.U32.TRUNC.NTZ R13, R23 ;  /* 0x00000017000d7305 */ /* 0x000e22000021f000 */
[----:B------:R-:W-:Y:S01]  /*2530*/  IABS R27, R22 ;  /* 0x00000016001b7213 */ /* 0x000fe20000000000 */
[----:B0-----:R-:W-:-:S04]  /*2540*/  IMAD.MOV R12, RZ, RZ, -R13 ;  /* 0x000000ffff0c7224 */ /* 0x001fc800078e0a0d */
[----:B------:R-:W-:Y:S01]  /*2550*/  IMAD R19, R12, R15, RZ ;  /* 0x0000000f0c137224 */ /* 0x000fe200078e02ff */
[----:B------:R-:W-:-:S10]  /*2560*/  HFMA2.MMA R12, -RZ, RZ, 0, 0 ;  /* 0x00000000ff0c7435 */ /* 0x000fd400000001ff */
[----:B------:R-:W-:Y:S01]  /*2570*/  IMAD.HI.U32 R14, R13, R19, R12 ;  /* 0x000000130d0e7227 */ /* 0x000fe200078e000c */
[----:B------:R-:W-:-:S05]  /*2580*/  DADD R12, R6, -R8 ;  /* 0x00000000060c7229 */ /* 0x000fca0000000808 */
[----:B------:R-:W-:-:S03]  /*2590*/  IMAD.HI.U32 R19, R14, R26, RZ ;  /* 0x0000001a0e137227 */ /* 0x000fc600078e00ff */
[----:B------:R-:W-:Y:S01]  /*25a0*/  DFMA R12, R12, R10, R8 ;  /* 0x0000000a0c0c722b */ /* 0x000fe20000000008 */
[----:B------:R-:W-:Y:S02]  /*25b0*/  IMAD.MOV R24, RZ, RZ, -R19 ;  /* 0x000000ffff187224 */ /* 0x000fe400078e0a13 */
[----:B------:R-:W-:-:S04]  /*25c0*/  IMAD.HI.U32 R25, R14, R27, RZ ;  /* 0x0000001b0e197227 */ /* 0x000fc800078e00ff */
[----:B------:R-:W-:Y:S01]  /*25d0*/  IMAD R26, R15, R24, R26 ;  /* 0x000000180f1a7224 */ /* 0x000fe200078e021a */
[----:B------:R0:W-:Y:S01]  /*25e0*/  STG.E.64 desc[UR4][R16.64], R12 ;  /* 0x0000000c10007986 */ /* 0x0001e2000c101b04 */
[----:B------:R-:W-:Y:S01]  /*25f0*/  VIADD R24, R22, UR8 ;  /* 0x0000000816187c36 */ /* 0x000fe20008000000 */
[----:B------:R-:W-:Y:S02]  /*2600*/  IADD3 R28, -R25, RZ, RZ ;  /* 0x000000ff191c7210 */ /* 0x000fe40007ffe1ff */
[C---:B------:R-:W-:Y:S02]  /*2610*/  ISETP.GT.U32.AND P2, PT, R15.reuse, R26, PT ;  /* 0x0000001a0f00720c */ /* 0x040fe40003f44070 */
[----:B------:R-:W-:Y:S01]  /*2620*/  IABS R29, R24 ;  /* 0x00000018001d7213 */ /* 0x000fe20000000000 */
[----:B------:R-:W-:-:S04]  /*2630*/  IMAD R28, R15, R28, R27 ;  /* 0x0000001c0f1c7224 */ /* 0x000fc800078e021b */
[----:B------:R-:W-:Y:S01]  /*2640*/  IMAD.HI.U32 R23, R14, R29, RZ ;  /* 0x0000001d0e177227 */ /* 0x000fe200078e00ff */
[----:B------:R-:W-:Y:S02]  /*2650*/  ISETP.GT.U32.AND P6, PT, R15, R28, PT ;  /* 0x0000001c0f00720c */ /* 0x000fe40003fc4070 */
[----:B0-----:R-:W-:Y:S02]  /*2660*/  LOP3.LUT R12, R0, R3, RZ, 0x3c, !PT ;  /* 0x00000003000c7212 */ /* 0x001fe400078e3cff */
[----:B------:R-:W-:Y:S01]  /*2670*/  IADD3 R16, R24, UR8, RZ ;  /* 0x0000000818107c10 */ /* 0x000fe2000fffe0ff */
[----:B------:R-:W-:Y:S01]  /*2680*/  @!P2 IMAD.IADD R26, R26, 0x1, -R15 ;  /* 0x000000011a1aa824 */ /* 0x000fe200078e0a0f */
[----:B------:R-:W-:Y:S01]  /*2690*/  ISETP.GE.AND P3, PT, R12, RZ, PT ;  /* 0x000000ff0c00720c */ /* 0x000fe20003f66270 */
[----:B------:R-:W-:Y:S01]  /*26a0*/  @!P2 VIADD R19, R19, 0x1 ;  /* 0x000000011313a836 */ /* 0x000fe20000000000 */
[----:B------:R-:W-:Y:S02]  /*26b0*/  ISETP.NE.AND P2, PT, R3, RZ, PT ;  /* 0x000000ff0300720c */ /* 0x000fe40003f45270 */
[----:B------:R-:W-:-:S02]  /*26c0*/  ISETP.GE.U32.AND P1, PT, R26, R15, PT ;  /* 0x0000000f1a00720c */ /* 0x000fc40003f26070 */
[----:B------:R-:W-:Y:S01]  /*26d0*/  IADD3 R26, -R23, RZ, RZ ;  /* 0x000000ff171a7210 */ /* 0x000fe20007ffe1ff */
[----:B------:R-:W-:Y:S01]  /*26e0*/  @!P6 VIADD R25, R25, 0x1 ;  /* 0x000000011919e836 */ /* 0x000fe20000000000 */
[----:B------:R-:W-:Y:S02]  /*26f0*/  LOP3.LUT R12, RZ, R3, RZ, 0x33, !PT ;  /* 0x00000003ff0c7212 */ /* 0x000fe400078e33ff */
[----:B------:R-:W-:Y:S01]  /*2700*/  IABS R17, R16 ;  /* 0x0000001000117213 */ /* 0x000fe20000000000 */
[----:B------:R-:W-:Y:S01]  /*2710*/  IMAD R26, R15, R26, R29 ;  /* 0x0000001a0f1a7224 */ /* 0x000fe200078e021d */
[----:B------:R-:W-:-:S04]  /*2720*/  @!P6 IADD3 R28, R28, -R15, RZ ;  /* 0x8000000f1c1ce210 */ /* 0x000fc80007ffe0ff */
[----:B------:R-:W-:Y:S01]  /*2730*/  ISETP.GT.U32.AND P0, PT, R15, R26, PT ;  /* 0x0000001a0f00720c */ /* 0x000fe20003f04070 */
[----:B------:R-:W-:Y:S01]  /*2740*/  @P1 VIADD R19, R19, 0x1 ;  /* 0x0000000113131836 */ /* 0x000fe20000000000 */
[----:B------:R-:W-:-:S04]  /*2750*/  ISETP.GE.U32.AND P1, PT, R28, R15, PT ;  /* 0x0000000f1c00720c */ /* 0x000fc80003f26070 */
[----:B------:R-:W-:-:S04]  /*2760*/  @!P3 IADD3 R19, -R19, RZ, RZ ;  /* 0x000000ff1313b210 */ /* 0x000fc80007ffe1ff */
[----:B------:R-:W-:Y:S02]  /*2770*/  SEL R13, R12, R19, !P2 ;  /* 0x000000130c0d7207 */ /* 0x000fe40005000000 */
[----:B------:R-:W-:Y:S01]  /*2780*/  LOP3.LUT R19, R22, R3, RZ, 0x3c, !PT ;  /* 0x0000000316137212 */ /* 0x000fe200078e3cff */
[----:B------:R-:W-:Y:S01]  /*2790*/  @!P0 IMAD.IADD R26, R26, 0x1, -R15 ;  /* 0x000000011a1a8824 */ /* 0x000fe200078e0a0f */
[----:B------:R-:W-:Y:S01]  /*27a0*/  @!P0 IADD3 R23, R23, 0x1, RZ ;  /* 0x0000000117178810 */ /* 0x000fe20007ffe0ff */
[----:B------:R-:W-:Y:S01]  /*27b0*/  @P1 VIADD R25, R25, 0x1 ;  /* 0x0000000119191836 */ /* 0x000fe20000000000 */
[----:B------:R-:W-:Y:S01]  /*27c0*/  ISETP.GE.AND P4, PT, R19, RZ, PT ;  /* 0x000000ff1300720c */ /* 0x000fe20003f86270 */
[----:B------:R-:W-:Y:S01]  /*27d0*/  IMAD.HI.U32 R19, R14, R17, RZ ;  /* 0x000000110e137227 */ /* 0x000fe200078e00ff */
[----:B------:R-:W-:Y:S02]  /*27e0*/  ISETP.GE.U32.AND P3, PT, R26, R15, PT ;  /* 0x0000000f1a00720c */ /* 0x000fe40003f66070 */
[----:B------:R-:W-:-:S04]  /*27f0*/  LOP3.LUT R26, R24, R3, RZ, 0x3c, !PT ;  /* 0x00000003181a7212 */ /* 0x000fc800078e3cff */
[----:B------:R-:W-:Y:S01]  /*2800*/  ISETP.GE.AND P5, PT, R26, RZ, PT ;  /* 0x000000ff1a00720c */ /* 0x000fe20003fa6270 */
[----:B------:R-:W-:-:S04]  /*2810*/  IMAD.MOV R26, RZ, RZ, -R13 ;  /* 0x000000ffff1a7224 */ /* 0x000fc800078e0a0d */
[----:B------:R-:W-:Y:S01]  /*2820*/  IMAD R0, R3, R26, R0 ;  /* 0x0000001a03007224 */ /* 0x000fe200078e0200 */
[----:B------:R-:W-:Y:S01]  /*2830*/  IADD3 R26, -R19, RZ, RZ ;  /* 0x000000ff131a7210 */ /* 0x000fe20007ffe1ff */
[----:B------:R-:W-:Y:S01]  /*2840*/  @!P4 IMAD.MOV R25, RZ, RZ, -R25 ;  /* 0x000000ffff19c224 */ /* 0x000fe200078e0a19 */
[----:B------:R-:W-:Y:S01]  /*2850*/  @P3 IADD3 R23, R23, 0x1, RZ ;  /* 0x0000000117173810 */ /* 0x000fe20007ffe0ff */
[----:B------:R-:W-:Y:S02]  /*2860*/  IMAD R0, R0, UR18, RZ ;  /* 0x0000001200007c24 */ /* 0x000fe4000f8e02ff */
[----:B------:R-:W-:Y:S01]  /*2870*/  IMAD R26, R15, R26, R17 ;  /* 0x0000001a0f1a7224 */ /* 0x000fe200078e0211 */
[C---:B------:R-:W-:Y:S01]  /*2880*/  LOP3.LUT R17, R16.reuse, R3, RZ, 0x3c, !PT ;  /* 0x0000000310117212 */ /* 0x040fe200078e3cff */
[----:B------:R-:W-:Y:S02]  /*2890*/  @!P5 IMAD.MOV R23, RZ, RZ, -R23 ;  /* 0x000000ffff17d224 */ /* 0x000fe400078e0a17 */
[----:B------:R-:W-:Y:S01]  /*28a0*/  IMAD R13, R13, UR19, R0 ;  /* 0x000000130d0d7c24 */ /* 0x000fe2000f8e0200 */
[----:B------:R-:W-:Y:S01]  /*28b0*/  ISETP.GT.U32.AND P6, PT, R15, R26, PT ;  /* 0x0000001a0f00720c */ /* 0x000fe20003fc4070 */
[----:B------:R-:W-:Y:S01]  /*28c0*/  VIADD R0, R16, UR8 ;  /* 0x0000000810007c36 */ /* 0x000fe20008000000 */
[----:B------:R-:W-:-:S02]  /*28d0*/  ISETP.GE.AND P0, PT, R17, RZ, PT ;  /* 0x000000ff1100720c */ /* 0x000fc40003f06270 */
[C---:B------:R-:W-:Y:S02]  /*28e0*/  SEL R17, R12.reuse, R25, !P2 ;  /* 0x000000190c117207 */ /* 0x040fe40005000000 */
[----:B------:R-:W-:Y:S02]  /*28f0*/  SEL R23, R12, R23, !P2 ;  /* 0x000000170c177207 */ /* 0x000fe40005000000 */
[----:B------:R-:W-:-:S05]  /*2900*/  IADD3 R25, -R17, RZ, RZ ;  /* 0x000000ff11197210 */ /* 0x000fca0007ffe1ff */
[----:B------:R-:W-:Y:S01]  /*2910*/  @!P6 IADD3 R26, R26, -R15, RZ ;  /* 0x8000000f1a1ae210 */ /* 0x000fe20007ffe0ff */
[----:B------:R-:W-:Y:S02]  /*2920*/  @!P6 VIADD R19, R19, 0x1 ;  /* 0x000000011313e836 */ /* 0x000fe40000000000 */
[----:B------:R-:W-:Y:S01]  /*2930*/  IMAD R25, R3, R25, R22 ;  /* 0x0000001903197224 */ /* 0x000fe200078e0216 */
[----:B------:R-:W-:Y:S01]  /*2940*/  ISETP.GE.U32.AND P1, PT, R26, R15, PT ;  /* 0x0000000f1a00720c */ /* 0x000fe20003f26070 */
[----:B------:R-:W-:Y:S01]  /*2950*/  IMAD.MOV R22, RZ, RZ, -R23 ;  /* 0x000000ffff167224 */ /* 0x000fe200078e0a17 */
[----:B------:R-:W-:-:S03]  /*2960*/  IABS R26, R0 ;  /* 0x00000000001a7213 */ /* 0x000fc60000000000 */
[----:B------:R-:W-:Y:S02]  /*2970*/  IMAD R24, R3, R22, R24 ;  /* 0x0000001603187224 */ /* 0x000fe400078e0218 */
[----:B------:R-:W-:-:S04]  /*2980*/  IMAD.HI.U32 R22, R14, R26, RZ ;  /* 0x0000001a0e167227 */ /* 0x000fc800078e00ff */
[----:B------:R-:W-:Y:S02]  /*2990*/  IMAD R24, R24, UR18, RZ ;  /* 0x0000001218187c24 */ /* 0x000fe4000f8e02ff */
[----:B------:R-:W-:Y:S02]  /*29a0*/  @P1 IADD3 R19, R19, 0x1, RZ ;  /* 0x0000000113131810 */ /* 0x000fe40007ffe0ff */
[----:B------:R-:W-:Y:S02]  /*29b0*/  IMAD R23, R23, UR19, R24 ;  /* 0x0000001317177c24 */ /* 0x000fe4000f8e0218 */
[----:B------:R-:W-:-:S04]  /*29c0*/  @!P0 IADD3 R19, -R19, RZ, RZ ;  /* 0x000000ff13138210 */ /* 0x000fc80007ffe1ff */
[----:B------:R-:W-:-:S04]  /*29d0*/  SEL R19, R12, R19, !P2 ;  /* 0x000000130c137207 */ /* 0x000fc80005000000 */
[----:B------:R-:W-:-:S05]  /*29e0*/  IADD3 R14, -R19, RZ, RZ ;  /* 0x000000ff130e7210 */ /* 0x000fca0007ffe1ff */
[----:B------:R-:W-:Y:S02]  /*29f0*/  IMAD R16, R3, R14, R16 ;  /* 0x0000000e03107224 */ /* 0x000fe400078e0210 */
[----:B------:R-:W-:Y:S02]  /*2a00*/  IMAD.MOV R14, RZ, RZ, -R22 ;  /* 0x000000ffff0e7224 */ /* 0x000fe400078e0a16 */
[----:B------:R-:W-:Y:S02]  /*2a10*/  IMAD R16, R16, UR18, RZ ;  /* 0x0000001210107c24 */ /* 0x000fe4000f8e02ff */
[----:B------:R-:W-:Y:S01]  /*2a20*/  IMAD R26, R15, R14, R26 ;  /* 0x0000000e0f1a7224 */ /* 0x000fe200078e021a */
[----:B------:R-:W-:-:S04]  /*2a30*/  LOP3.LUT R14, R0, R3, RZ, 0x3c, !PT ;  /* 0x00000003000e7212 */ /* 0x000fc800078e3cff */
[----:B------:R-:W-:Y:S02]  /*2a40*/  ISETP.GT.U32.AND P1, PT, R15, R26, PT ;  /* 0x0000001a0f00720c */ /* 0x000fe40003f24070 */
[----:B------:R-:W-:Y:S01]  /*2a50*/  ISETP.GE.AND P3, PT, R14, RZ, PT ;  /* 0x000000ff0e00720c */ /* 0x000fe20003f66270 */
[----:B------:R-:W-:Y:S02]  /*2a60*/  IMAD R14, R25, UR18, RZ ;  /* 0x00000012190e7c24 */ /* 0x000fe4000f8e02ff */
[----:B------:R-:W-:Y:S02]  /*2a70*/  IMAD R25, R19, UR19, R16 ;  /* 0x0000001313197c24 */ /* 0x000fe4000f8e0210 */
[----:B------:R-:W-:-:S06]  /*2a80*/  IMAD R17, R17, UR19, R14 ;  /* 0x0000001311117c24 */ /* 0x000fcc000f8e020e */
[----:B------:R-:W-:Y:S01]  /*2a90*/  @!P1 IADD3 R26, R26, -R15, RZ ;  /* 0x8000000f1a1a9210 */ /* 0x000fe20007ffe0ff */
[----:B------:R-:W-:-:S03]  /*2aa0*/  @!P1 VIADD R22, R22, 0x1 ;  /* 0x0000000116169836 */ /* 0x000fc60000000000 */
[----:B------:R-:W-:Y:S02]  /*2ab0*/  ISETP.GE.U32.AND P0, PT, R26, R15, PT ;  /* 0x0000000f1a00720c */ /* 0x000fe40003f06070 */
[----:B------:R-:W0:Y:S11]  /*2ac0*/  LDC.64 R14, c[0x0][0x720] ;  /* 0x0001c800ff0e7b82 */ /* 0x000e360000000a00 */
[----:B------:R-:W-:-:S02]  /*2ad0*/  @P0 IADD3 R22, R22, 0x1, RZ ;  /* 0x0000000116160810 */ /* 0x000fc40007ffe0ff */
[----:B------:R-:W-:-:S03]  /*2ae0*/  ISETP.GE.AND P0, PT, R2, UR9, PT ;  /* 0x0000000902007c0c */ /* 0x000fc6000bf06270 */
[----:B------:R-:W-:-:S05]  /*2af0*/  @!P3 IMAD.MOV R22, RZ, RZ, -R22 ;  /* 0x000000ffff16b224 */ /* 0x000fca00078e0a16 */
[----:B------:R-:W-:Y:S01]  /*2b00*/  SEL R22, R12, R22, !P2 ;  /* 0x000000160c167207 */ /* 0x000fe20005000000 */
[----:B0-----:R-:W-:-:S03]  /*2b10*/  IMAD.WIDE R16, R17, 0x8, R14 ;  /* 0x0000000811107825 */ /* 0x001fc600078e020e */
[----:B------:R-:W-:Y:S01]  /*2b20*/  IADD3 R12, -R22, RZ, RZ ;  /* 0x000000ff160c7210 */ /* 0x000fe20007ffe1ff */
[----:B------:R-:W-:-:S04]  /*2b30*/  IMAD.WIDE R24, R25, 0x8, R14 ;  /* 0x0000000819187825 */ /* 0x000fc800078e020e */
[----:B------:R-:W-:Y:S02]  /*2b40*/  IMAD R0, R3, R12, R0 ;  /* 0x0000000c03007224 */ /* 0x000fe400078e0200 */
[----:B------:R-:W-:-:S04]  /*2b50*/  IMAD.WIDE R12, R13, 0x8, R14 ;  /* 0x000000080d0c7825 */ /* 0x000fc800078e020e */
[----:B------:R-:W-:Y:S01]  /*2b60*/  IMAD R3, R0, UR18, RZ ;  /* 0x0000001200037c24 */ /* 0x000fe2000f8e02ff */
[----:B------:R0:W-:Y:S03]  /*2b70*/  STG.E.64 desc[UR4][R12.64], R4 ;  /* 0x000000040c007986 */ /* 0x0001e6000c101b04 */
[----:B------:R-:W-:Y:S01]  /*2b80*/  IMAD R3, R22, UR19, R3 ;  /* 0x0000001316037c24 */ /* 0x000fe2000f8e0203 */
[----:B------:R0:W-:Y:S01]  /*2b90*/  STG.E.64 desc[UR4][R16.64], R10 ;  /* 0x0000000a10007986 */ /* 0x0001e2000c101b04 */
[----:B------:R-:W-:-:S04]  /*2ba0*/  IMAD.WIDE R22, R23, 0x8, R14 ;  /* 0x0000000817167825 */ /* 0x000fc800078e020e */
[----:B------:R-:W-:Y:S01]  /*2bb0*/  IMAD.WIDE R14, R3, 0x8, R14 ;  /* 0x00000008030e7825 */ /* 0x000fe200078e020e */
[----:B------:R0:W-:Y:S04]  /*2bc0*/  STG.E.64 desc[UR4][R22.64], R8 ;  /* 0x0000000816007986 */ /* 0x0001e8000c101b04 */
[----:B------:R0:W-:Y:S04]  /*2bd0*/  STG.E.64 desc[UR4][R24.64], R6 ;  /* 0x0000000618007986 */ /* 0x0001e8000c101b04 */
[----:B------:R0:W-:Y:S01]  /*2be0*/  STG.E.64 desc[UR4][R14.64], R20 ;  /* 0x000000140e007986 */ /* 0x0001e2000c101b04 */
[----:B------:R-:W-:Y:S05]  /*2bf0*/  @!P0 BRA `(.L_x_546) ;  /* 0xffffffd400608947 */ /* 0x000fea000383ffff */
[----:B------:R-:W-:Y:S05]  /*2c00*/  BSYNC B0 ;  /* 0x0000000000007941 */ /* 0x000fea0003800000 */
.L_x_534:
[----:B------:R-:W-:Y:S05]  /*2c10*/  EXIT ;  /* 0x000000000000794d */ /* 0x000fea0003800000 */
        .weak           $__internal_21_$__cuda_sm20_dblrcp_rn_slowpath_v3
        .type           $__internal_21_$__cuda_sm20_dblrcp_rn_slowpath_v3,@function
        .size           $__internal_21_$__cuda_sm20_dblrcp_rn_slowpath_v3,(.L_x_1295 - $__internal_21_$__cuda_sm20_dblrcp_rn_slowpath_v3)
$__internal_21_$__cuda_sm20_dblrcp_rn_slowpath_v3:
[----:B------:R-:W-:Y:S01]  /*2c20*/  DSETP.GTU.AND P0, PT, |R10|, +INF , PT ;  /* 0x7ff000000a00742a */ /* 0x000fe20003f0c200 */
[----:B------:R-:W-:-:S13]  /*2c30*/  BSSY B2, `(.L_x_547) ;  /* 0x0000024000027945 */ /* 0x000fda0003800000 */
[----:B------:R-:W-:Y:S05]  /*2c40*/  @P0 BRA `(.L_x_548) ;  /* 0x0000000000800947 */ /* 0x000fea0003800000 */
[----:B------:R-:W-:-:S05]  /*2c50*/  LOP3.LUT R14, R11, 0x7fffffff, RZ, 0xc0, !PT ;  /* 0x7fffffff0b0e7812 */ /* 0x000fca00078ec0ff */
[----:B------:R-:W-:-:S05]  /*2c60*/  VIADD R12, R14, 0xffffffff ;  /* 0xffffffff0e0c7836 */ /* 0x000fca0000000000 */
[----:B------:R-:W-:-:S13]  /*2c70*/  ISETP.GE.U32.AND P0, PT, R12, 0x7fefffff, PT ;  /* 0x7fefffff0c00780c */ /* 0x000fda0003f06070 */
[----:B------:R-:W-:Y:S02]  /*2c80*/  @P0 LOP3.LUT R13, R11, 0x7ff00000, RZ, 0x3c, !PT ;  /* 0x7ff000000b0d0812 */ /* 0x000fe400078e3cff */
[----:B------:R-:W-:Y:S01]  /*2c90*/  @P0 MOV R12, RZ ;  /* 0x000000ff000c0202 */ /* 0x000fe20000000f00 */
[----:B------:R-:W-:Y:S06]  /*2ca0*/  @P0 BRA `(.L_x_549) ;  /* 0x0000000000700947 */ /* 0x000fec0003800000 */
[----:B------:R-:W-:-:S13]  /*2cb0*/  ISETP.GE.U32.AND P0, PT, R14, 0x1000001, PT ;  /* 0x010000010e00780c */ /* 0x000fda0003f06070 */
[----:B------:R-:W-:Y:S05]  /*2cc0*/  @!P0 BRA `(.L_x_550) ;  /* 0x0000000000388947 */ /* 0x000fea0003800000 */
[----:B------:R-:W-:Y:S01]  /*2cd0*/  VIADD R13, R11, 0xc0200000 ;  /* 0xc02000000b0d7836 */ /* 0x000fe20000000000 */
[----:B------:R-:W-:Y:S01]  /*2ce0*/  MOV R14, R3 ;  /* 0x00000003000e7202 */ /* 0x000fe20000000f00 */
[----:B------:R-:W-:Y:S02]  /*2cf0*/  IMAD.MOV.U32 R12, RZ, RZ, R10 ;  /* 0x000000ffff0c7224 */ /* 0x000fe400078e000a */
[----:B------:R-:W0:Y:S04]  /*2d00*/  MUFU.RCP64H R15, R13 ;  /* 0x0000000d000f7308 */ /* 0x000e280000001800 */
        /* <DEDUP_REMOVED lines=10> */
.L_x_550:
[----:B------:R-:W-:Y:S01]  /*2db0*/  DMUL R10, R10, 8.11296384146066816958e+31 ;  /* 0x469000000a0a7828 */ /* 0x000fe20000000000 */
[----:B------:R-:W-:-:S05]  /*2dc0*/  MOV R12, R3 ;  /* 0x00000003000c7202 */ /* 0x000fca0000000f00 */
        /* <DEDUP_REMOVED lines=8> */
.L_x_548:
[----:B------:R-:W-:Y:S01]  /*2e50*/  LOP3.LUT R13, R11, 0x80000, RZ, 0xfc, !PT ;  /* 0x000800000b0d7812 */ /* 0x000fe200078efcff */
[----:B------:R-:W-:-:S07]  /*2e60*/  IMAD.MOV.U32 R12, RZ, RZ, R10 ;  /* 0x000000ffff0c7224 */ /* 0x000fce00078e000a */
.L_x_549:
[----:B------:R-:W-:Y:S05]  /*2e70*/  BSYNC B2 ;  /* 0x0000000000027941 */ /* 0x000fea0003800000 */
.L_x_547:
[----:B------:R-:W-:Y:S01]  /*2e80*/  HFMA2.MMA R25, -RZ, RZ, 0, 0 ;  /* 0x00000000ff197435 */ /* 0x000fe200000001ff */
[----:B------:R-:W-:Y:S01]  /*2e90*/  MOV R3, R12 ;  /* 0x0000000c00037202 */ /* 0x000fe20000000f00 */
[----:B------:R-:W-:-:S04]  /*2ea0*/  IMAD.MOV.U32 R12, RZ, RZ, R13 ;  /* 0x000000ffff0c7224 */ /* 0x000fc800078e000d */
[----:B------:R-:W-:Y:S05]  /*2eb0*/  RET.REL.NODEC R24 `(_ZN2at6native38_GLOBAL__N__9a469cfd_6_RNN_cu_eca79a6d6kernel16gru_cell_forwardIddiLi2EEEvNS_4cuda6detail10TensorInfoIT_T1_EES9_S9_S9_S9_S9_S9_S8_S8_) ;  /* 0xffffffd018507950 */ /* 0x000fea0003c3ffff */
.L_x_551:
        /* <DEDUP_REMOVED lines=12> */
.L_x_1295:


//--------------------- .text._ZN2at6native38_GLOBAL__N__9a469cfd_6_RNN_cu_eca79a6d6kernel16gru_cell_forwardIddiLi1EEEvNS_4cuda6detail10TensorInfoIT_T1_EES9_S9_S9_S9_S9_S9_S8_S8_ --------------------------
	.section	.text._ZN2at6native38_GLOBAL__N__9a469cfd_6_RNN_cu_eca79a6d6kernel16gru_cell_forwardIddiLi1EEEvNS_4cuda6detail10TensorInfoIT_T1_EES9_S9_S9_S9_S9_S9_S8_S8_,"ax",@progbits
	.align	128
.text._ZN2at6native38_GLOBAL__N__9a469cfd_6_RNN_cu_eca79a6d6kernel16gru_cell_forwardIddiLi1EEEvNS_4cuda6detail10TensorInfoIT_T1_EES9_S9_S9_S9_S9_S9_S8_S8_:
        .type           _ZN2at6native38_GLOBAL__N__9a469cfd_6_RNN_cu_eca79a6d6kernel16gru_cell_forwardIddiLi1EEEvNS_4cuda6detail10TensorInfoIT_T1_EES9_S9_S9_S9_S9_S9_S8_S8_,@function
        .size           _ZN2at6native38_GLOBAL__N__9a469cfd_6_RNN_cu_eca79a6d6kernel16gru_cell_forwardIddiLi1EEEvNS_4cuda6detail10TensorInfoIT_T1_EES9_S9_S9_S9_S9_S9_S8_S8_,(.L_x_1297 - _ZN2at6native38_GLOBAL__N__9a469cfd_6_RNN_cu_eca79a6d6kernel16gru_cell_forwardIddiLi1EEEvNS_4cuda6detail10TensorInfoIT_T1_EES9_S9_S9_S9_S9_S9_S8_S8_)
        .other          _ZN2at6native38_GLOBAL__N__9a469cfd_6_RNN_cu_eca79a6d6kernel16gru_cell_forwardIddiLi1EEEvNS_4cuda6detail10TensorInfoIT_T1_EES9_S9_S9_S9_S9_S9_S8_S8_,@"STO_CUDA_ENTRY STV_DEFAULT"
_ZN2at6native38_GLOBAL__N__9a469cfd_6_RNN_cu_eca79a6d6kernel16gru_cell_forwardIddiLi1EEEvNS_4cuda6detail10TensorInfoIT_T1_EES9_S9_S9_S9_S9_S9_S8_S8_:
        /* <DEDUP_REMOVED lines=9> */
[----:B------:R-:W-:Y:S01]  /*0090*/  ULDC.64 UR4, c[0x0][0x208] ;  /* 0x0000820000047ab9 */ /* 0x000fe20000000a00 */
[----:B------:R-:W-:Y:S01]  /*00a0*/  ULDC UR8, c[0x0][0x27c] ;  /* 0x00009f0000087ab9 */ /* 0x000fe20000000800 */
[----:B------:R-:W-:Y:S01]  /*00b0*/  ULDC UR9, c[0x0][0x354] ;  /* 0x0000d50000097ab9 */ /* 0x000fe20000000800 */
[----:B------:R-:W-:Y:S01]  /*00c0*/  ULDC UR10, c[0x0][0x5dc] ;  /* 0x00017700000a7ab9 */ /* 0x000fe20000000800 */
[----:B------:R-:W-:Y:S01]  /*00d0*/  ULDC UR11, c[0x0][0x6b4] ;  /* 0x0001ad00000b7ab9 */ /* 0x000fe20000000800 */
[----:B------:R-:W-:Y:S01]  /*00e0*/  ULDC UR12, c[0x0][0x78c] ;  /* 0x0001e300000c7ab9 */ /* 0x000fe20000000800 */
[----:B------:R-:W-:-:S05]  /*00f0*/  ULDC.64 UR6, c[0x0][0x3c0] ;  /* 0x0000f00000067ab9 */ /* 0x000fca0000000a00 */
.L_x_563:
[----:B0-----:R-:W0:Y:S01]  /*0100*/  LDC R19, c[0x0][0x7f8] ;  /* 0x0001fe00ff137b82 */ /* 0x001e220000000800 */
[----:B------:R-:W-:-:S04]  /*0110*/  ISETP.NE.U32.AND P0, PT, RZ, UR6, PT ;  /* 0x00000006ff007c0c */ /* 0x000fc8000bf05070 */
[----:B------:R-:W-:-:S03]  /*0120*/  ISETP.NE.AND.EX P0, PT, RZ, UR7, PT, P0 ;  /* 0x00000007ff007c0c */ /* 0x000fc6000bf05300 */
[----:B------:R-:W1:Y:S08]  /*0130*/  LDC.64 R12, c[0x0][0x210] ;  /* 0x00008400ff0c7b82 */ /* 0x000e700000000a00 */
[----:B------:R-:W2:Y:S01]  /*0140*/  LDC.64 R14, c[0x0][0x2e8] ;  /* 0x0000ba00ff0e7b82 */ /* 0x000ea20000000a00 */
[----:B0-----:R-:W-:-:S07]  /*0150*/  IABS R5, R19 ;  /* 0x0000001300057213 */ /* 0x001fce0000000000 */
[----:B------:R-:W0:Y:S01]  /*0160*/  @P0 LDC.64 R10, c[0x0][0x3c0] ;  /* 0x0000f000ff0a0b82 */ /* 0x000e220000000a00 */
[----:B------:R-:W3:Y:S07]  /*0170*/  I2F.RP R4, R5 ;  /* 0x0000000500047306 */ /* 0x000eee0000209400 */
[----:B------:R-:W4:Y:S01]  /*0180*/  @P0 LDC.64 R24, c[0x0][0x498] ;  /* 0x00012600ff180b82 */ /* 0x000f220000000a00 */
[----:B---3--:R-:W3:Y:S02]  /*0190*/  MUFU.RCP R4, R4 ;  /* 0x0000000400047308 */ /* 0x008ee40000001000 */
[----:B---3--:R-:W-:-:S06]  /*01a0*/  VIADD R2, R4, 0xffffffe ;  /* 0x0ffffffe04027836 */ /* 0x008fcc0000000000 */
[----:B------:R3:W1:Y:S02]  /*01b0*/  F2I.FTZ.U32.TRUNC.NTZ R3, R2 ;  /* 0x0000000200037305 */ /* 0x000664000021f000 */
[----:B---3--:R-:W-:Y:S01]  /*01c0*/  IMAD.MOV.U32 R2, RZ, RZ, RZ ;  /* 0x000000ffff027224 */ /* 0x008fe200078e00ff */
[----:B-1----:R-:W-:-:S05]  /*01d0*/  IADD3 R6, RZ, -R3, RZ ;  /* 0x80000003ff067210 */ /* 0x002fca0007ffe0ff */
[----:B------:R-:W-:Y:S01]  /*01e0*/  IMAD R7, R6, R5, RZ ;  /* 0x0000000506077224 */ /* 0x000fe200078e02ff */
[----:B------:R-:W-:-:S03]  /*01f0*/  IABS R6, R0 ;  /* 0x0000000000067213 */ /* 0x000fc60000000000 */
[----:B------:R-:W-:Y:S01]  /*0200*/  IMAD.HI.U32 R3, R3, R7, R2 ;  /* 0x0000000703037227 */ /* 0x000fe200078e0002 */
[----:B------:R-:W-:-:S04]  /*0210*/  LOP3.LUT R2, R0, R19, RZ, 0x3c, !PT ;  /* 0x0000001300027212 */ /* 0x000fc800078e3cff */
[----:B------:R-:W-:Y:S01]  /*0220*/  ISETP.GE.AND P1, PT, R2, RZ, PT ;  /* 0x000000ff0200720c */ /* 0x000fe20003f26270 */
[----:B------:R-:W-:Y:S01]  /*0230*/  IMAD.HI.U32 R3, R3, R6, RZ ;  /* 0x0000000603037227 */ /* 0x000fe200078e00ff */
[----:B------:R-:W1:Y:S04]  /*0240*/  @P0 LDC R2, c[0x0][0x504] ;  /* 0x00014100ff020b82 */ /* 0x000e680000000800 */
[----:B------:R-:W-:-:S05]  /*0250*/  IADD3 R4, -R3, RZ, RZ ;  /* 0x000000ff03047210 */ /* 0x000fca0007ffe1ff */
[C---:B------:R-:W-:Y:S02]  /*0260*/  IMAD R4, R5.reuse, R4, R6 ;  /* 0x0000000405047224 */ /* 0x040fe400078e0206 */
[----:B------:R-:W3:Y:S03]  /*0270*/  @P0 LDC R6, c[0x0][0x42c] ;  /* 0x00010b00ff060b82 */ /* 0x000ee60000000800 */
[----:B------:R-:W-:-:S13]  /*0280*/  ISETP.GT.U32.AND P3, PT, R5, R4, PT ;  /* 0x000000040500720c */ /* 0x000fda0003f64070 */
[----:B------:R-:W-:Y:S01]  /*0290*/  @!P3 IMAD.IADD R4, R4, 0x1, -R5 ;  /* 0x000000010404b824 */ /* 0x000fe200078e0a05 */
[----:B------:R-:W-:Y:S02]  /*02a0*/  @!P3 IADD3 R3, R3, 0x1, RZ ;  /* 0x000000010303b810 */ /* 0x000fe40007ffe0ff */
[C---:B------:R-:W-:Y:S02]  /*02b0*/  ISETP.NE.AND P3, PT, R19.reuse, RZ, PT ;  /* 0x000000ff1300720c */ /* 0x040fe40003f65270 */
[----:B------:R-:W-:Y:S01]  /*02c0*/  ISETP.GE.U32.AND P2, PT, R4, R5, PT ;  /* 0x000000050400720c */ /* 0x000fe20003f46070 */
[----:B------:R-:W-:-:S12]  /*02d0*/  IMAD R5, R19, 0x3, RZ ;  /* 0x0000000313057824 */ /* 0x000fd800078e02ff */
[----:B------:R-:W-:-:S05]  /*02e0*/  @P2 VIADD R3, R3, 0x1 ;  /* 0x0000000103032836 */ /* 0x000fca0000000000 */
[----:B------:R-:W-:-:S05]  /*02f0*/  MOV R4, R3 ;  /* 0x0000000300047202 */ /* 0x000fca0000000f00 */
[----:B------:R-:W-:Y:S01]  /*0300*/  @!P1 IMAD.MOV R4, RZ, RZ, -R4 ;  /* 0x000000ffff049224 */ /* 0x000fe200078e0a04 */
[----:B------:R-:W-:-:S04]  /*0310*/  @!P3 LOP3.LUT R4, RZ, R19, RZ, 0x33, !PT ;  /* 0x00000013ff04b212 */ /* 0x000fc800078e33ff */
[----:B------:R-:W-:-:S05]  /*0320*/  IADD3 R3, -R4, RZ, RZ ;  /* 0x000000ff04037210 */ /* 0x000fca0007ffe1ff */
[----:B------:R-:W-:-:S04]  /*0330*/  IMAD R3, R19, R3, R0 ;  /* 0x0000000313037224 */ /* 0x000fc800078e0200 */
[----:B------:R-:W-:-:S04]  /*0340*/  IMAD R5, R5, R4, R3 ;  /* 0x0000000405057224 */ /* 0x000fc800078e0203 */
[C---:B------:R-:W-:Y:S02]  /*0350*/  IMAD R7, R5.reuse, UR8, RZ ;  /* 0x0000000805077c24 */ /* 0x040fe4000f8e02ff */
[----:B------:R-:W-:Y:S02]  /*0360*/  IMAD R5, R5, UR9, RZ ;  /* 0x0000000905057c24 */ /* 0x000fe4000f8e02ff */
[----:B------:R-:W-:-:S04]  /*0370*/  IMAD.WIDE R12, R7, 0x8, R12 ;  /* 0x00000008070c7825 */ /* 0x000fc800078e020c */
[----:B--2---:R-:W-:Y:S01]  /*0380*/  IMAD.WIDE R14, R5, 0x8, R14 ;  /* 0x00000008050e7825 */ /* 0x004fe200078e020e */
[----:B------:R-:W2:Y:S03]  /*0390*/  LDG.E.64 R16, desc[UR4][R12.64] ;  /* 0x000000040c107981 */ /* 0x000ea6000c1e1b00 */
[----:B---3--:R-:W-:Y:S01]  /*03a0*/  @P0 IMAD R5, R3, R6, RZ ;  /* 0x0000000603050224 */ /* 0x008fe200078e02ff */
[----:B------:R-:W2:Y:S01]  /*03b0*/  LDG.E.64 R20, desc[UR4][R14.64] ;  /* 0x000000040e147981 */ /* 0x000ea2000c1e1b00 */
[----:B------:R-:W-:Y:S02]  /*03c0*/  CS2R R8, SRZ ;  /* 0x0000000000087805 */ /* 0x000fe4000001ff00 */
[----:B0-----:R-:W-:Y:S01]  /*03d0*/  @P0 IMAD.WIDE R10, R5, 0x8, R10 ;  /* 0x00000008050a0825 */ /* 0x001fe200078e020a */
[----:B------:R-:W-:-:S03]  /*03e0*/  CS2R R22, SRZ ;  /* 0x0000000000167805 */ /* 0x000fc6000001ff00 */
[----:B-1----:R-:W-:Y:S01]  /*03f0*/  @P0 IMAD R5, R3, R2, RZ ;  /* 0x0000000203050224 */ /* 0x002fe200078e02ff */
[----:B------:R0:W3:Y:S03]  /*0400*/  @P0 LDG.E.64 R8, desc[UR4][R10.64] ;  /* 0x000000040a080981 */ /* 0x0000e6000c1e1b00 */
[----:B----4-:R-:W-:-:S05]  /*0410*/  @P0 IMAD.WIDE R24, R5, 0x8, R24 ;  /* 0x0000000805180825 */ /* 0x010fca00078e0218 */
[----:B------:R-:W4:Y:S01]  /*0420*/  @P0 LDG.E.64 R22, desc[UR4][R24.64] ;  /* 0x0000000418160981 */ /* 0x000f22000c1e1b00 */
[----:B------:R-:W-:Y:S01]  /*0430*/  IMAD.MOV.U32 R26, RZ, RZ, 0x652b82fe ;  /* 0x652b82feff1a7424 */ /* 0x000fe200078e00ff */
[----:B------:R-:W-:Y:S01]  /*0440*/  MOV R27, 0x3ff71547 ;  /* 0x3ff71547001b7802 */ /* 0x000fe20000000f00 */
[----:B------:R-:W-:Y:S01]  /*0450*/  UMOV UR14, 0xfefa39ef ;  /* 0xfefa39ef000e7882 */ /* 0x000fe20000000000 */
[----:B------:R-:W-:Y:S01]  /*0460*/  UMOV UR15, 0x3fe62e42 ;  /* 0x3fe62e42000f7882 */ /* 0x000fe20000000000 */
[C---:B------:R-:W-:Y:S01]  /*0470*/  @P0 IMAD R5, R19.reuse, R6, RZ ;  /* 0x0000000613050224 */ /* 0x040fe200078e02ff */
[----:B------:R-:W-:Y:S01]  /*0480*/  CS2R R28, SRZ ;  /* 0x00000000001c7805 */ /* 0x000fe2000001ff00 */
[----:B------:R-:W-:Y:S02]  /*0490*/  IMAD R6, R19, 0x5, RZ ;  /* 0x0000000513067824 */ /* 0x000fe400078e02ff */
[----:B0-----:R-:W-:-:S04]  /*04a0*/  @P0 IMAD.WIDE R10, R5, 0x8, R10 ;  /* 0x00000008050a0825 */ /* 0x001fc800078e020a */
[----:B------:R-:W-:Y:S01]  /*04b0*/  IMAD R3, R4, R6, R3 ;  /* 0x0000000604037224 */ /* 0x000fe200078e0203 */
[----:B------:R0:W5:Y:S02]  /*04c0*/  @P0 LDG.E.64 R28, desc[UR4][R10.64] ;  /* 0x000000040a1c0981 */ /* 0x000164000c1e1b00 */
[----:B0-----:R-:W-:Y:S01]  /*04d0*/  @P0 IMAD.WIDE R10, R5, 0x8, R10 ;  /* 0x00000008050a0825 */ /* 0x001fe200078e020a */
[----:B------:R-:W-:-:S06]  /*04e0*/  CS2R R4, SRZ ;  /* 0x0000000000047805 */ /* 0x000fcc000001ff00 */
[----:B------:R0:W5:Y:S02]  /*04f0*/  @P0 LDG.E.64 R4, desc[UR4][R10.64] ;  /* 0x000000040a040981 */ /* 0x000164000c1e1b00 */
[----:B0-----:R-:W0:Y:S01]  /*0500*/  LDC.64 R10, c[0x0][0x570] ;  /* 0x00015c00ff0a7b82 */ /* 0x001e220000000a00 */
[----:B------:R-:W-:Y:S01]  /*0510*/  CS2R R6, SRZ ;  /* 0x0000000000067805 */ /* 0x000fe2000001ff00 */
[----:B--2---:R-:W-:-:S08]  /*0520*/  DADD R16, R16, R20 ;  /* 0x0000000010107229 */ /* 0x004fd00000000014 */
[----:B---3--:R-:W-:-:S08]  /*0530*/  DADD R8, R16, R8 ;  /* 0x0000000010087229 */ /* 0x008fd00000000008 */
[----:B----4-:R-:W-:-:S08]  /*0540*/  DADD R20, R8, R22 ;  /* 0x0000000008147229 */ /* 0x010fd00000000016 */
[----:B------:R-:W-:-:S08]  /*0550*/  DFMA R26, -R20, R26, 6.75539944105574400000e+15 ;  /* 0x43380000141a742b */ /* 0x000fd0000000011a */
[----:B------:R-:W-:-:S08]  /*0560*/  DADD R22, R26, -6.75539944105574400000e+15 ;  /* 0xc33800001a167429 */ /* 0x000fd00000000000 */
[----:B------:R-:W-:Y:S01]  /*0570*/  DFMA R8, R22, -UR14, -R20 ;  /* 0x8000000e16087c2b */ /* 0x000fe20008000814 */
[----:B------:R-:W-:Y:S01]  /*0580*/  UMOV UR14, 0x3b39803f ;  /* 0x3b39803f000e7882 */ /* 0x000fe20000000000 */
[----:B------:R-:W-:-:S06]  /*0590*/  UMOV UR15, 0x3c7abc9e ;  /* 0x3c7abc9e000f7882 */ /* 0x000fcc0000000000 */
[----:B------:R-:W-:Y:S01]  /*05a0*/  DFMA R22, R22, -UR14, R8 ;  /* 0x8000000e16167c2b */ /* 0x000fe20008000008 */
[----:B------:R-:W-:Y:S01]  /*05b0*/  IMAD.MOV.U32 R8, RZ, RZ, -0x35dec16 ;  /* 0xfca213eaff087424 */ /* 0x000fe200078e00ff */
[----:B------:R-:W-:Y:S01]  /*05c0*/  MOV R9, 0x3e928af3 ;  /* 0x3e928af300097802 */ /* 0x000fe20000000f00 */
        /* <DEDUP_REMOVED lines=25> */
[----:B------:R-:W-:Y:S01]  /*0760*/  UMOV UR15, 0x3fe00000 ;  /* 0x3fe00000000f7882 */ /* 0x000fe20000000000 */
[----:B------:R-:W-:-:S05]  /*0770*/  @P0 IMAD R9, R19, R2, RZ ;  /* 0x0000000213090224 */ /* 0x000fca00078e02ff */
[----:B------:R-:W-:Y:S01]  /*0780*/  DFMA R16, R22, R16, UR14 ;  /* 0x0000000e16107e2b */ /* 0x000fe20008000010 */
[----:B------:R-:W-:-:S05]  /*0790*/  @P0 IMAD.WIDE R24, R9, 0x8, R24 ;  /* 0x0000000809180825 */ /* 0x000fca00078e0218 */
[----:B------:R1:W5:Y:S02]  /*07a0*/  @P0 LDG.E.64 R6, desc[UR4][R24.64] ;  /* 0x0000000418060981 */ /* 0x000364000c1e1b00 */
[----:B------:R-:W-:Y:S01]  /*07b0*/  DFMA R16, R22, R16, 1 ;  /* 0x3ff000001610742b */ /* 0x000fe20000000010 */
[----:B-1----:R-:W-:Y:S01]  /*07c0*/  @P0 IMAD.WIDE R24, R9, 0x8, R24 ;  /* 0x0000000809180825 */ /* 0x002fe200078e0218 */
[----:B------:R-:W-:-:S06]  /*07d0*/  CS2R R8, SRZ ;  /* 0x0000000000087805 */ /* 0x000fcc000001ff00 */
[----:B------:R-:W-:Y:S01]  /*07e0*/  DFMA R22, R22, R16, 1 ;  /* 0x3ff000001616742b */ /* 0x000fe20000000010 */
[----:B------:R-:W-:Y:S01]  /*07f0*/  IMAD R17, R0, UR10, RZ ;  /* 0x0000000a00117c24 */ /* 0x000fe2000f8e02ff */
[----:B------:R1:W5:Y:S03]  /*0800*/  @P0 LDG.E.64 R8, desc[UR4][R24.64] ;  /* 0x0000000418080981 */ /* 0x000366000c1e1b00 */
[----:B0-----:R-:W-:Y:S01]  /*0810*/  IMAD.WIDE R10, R17, 0x8, R10 ;  /* 0x00000008110a7825 */ /* 0x001fe200078e020a */
[----:B------:R-:W-:-:S05]  /*0820*/  DADD R16, -RZ, -R20 ;  /* 0x00000000ff107229 */ /* 0x000fca0000000914 */
[----:B------:R-:W5:Y:S01]  /*0830*/  LDG.E.64 R10, desc[UR4][R10.64] ;  /* 0x000000040a0a7981 */ /* 0x000f62000c1e1b00 */
[C---:B-1----:R-:W-:Y:S02]  /*0840*/  IMAD R25, R19.reuse, UR8, RZ ;  /* 0x0000000813197c24 */ /* 0x042fe4000f8e02ff */
[----:B------:R-:W-:Y:S02]  /*0850*/  IMAD R19, R19, UR9, RZ ;  /* 0x0000000913137c24 */ /* 0x000fe4000f8e02ff */
[----:B------:R-:W-:-:S04]  /*0860*/  IMAD.WIDE R12, R25, 0x8, R12 ;  /* 0x00000008190c7825 */ /* 0x000fc800078e020c */
[----:B------:R-:W-:-:S04]  /*0870*/  IMAD.WIDE R14, R19, 0x8, R14 ;  /* 0x00000008130e7825 */ /* 0x000fc800078e020e */
[----:B------:R-:W-:Y:S02]  /*0880*/  IMAD.MOV.U32 R2, RZ, RZ, R17 ;  /* 0x000000ffff027224 */ /* 0x000fe400078e0011 */
[----:B------:R-:W-:Y:S02]  /*0890*/  IMAD.WIDE R16, R25, 0x8, R12 ;  /* 0x0000000819107825 */ /* 0x000fe400078e020c */
[----:B------:R-:W5:Y:S02]  /*08a0*/  LDG.E.64 R12, desc[UR4][R12.64] ;  /* 0x000000040c0c7981 */ /* 0x000f64000c1e1b00 */
[----:B------:R-:W-:Y:S02]  /*08b0*/  IMAD.WIDE R18, R19, 0x8, R14 ;  /* 0x0000000813127825 */ /* 0x000fe400078e020e */
[----:B------:R-:W5:Y:S04]  /*08c0*/  LDG.E.64 R14, desc[UR4][R14.64] ;  /* 0x000000040e0e7981 */ /* 0x000f68000c1e1b00 */
[----:B------:R-:W5:Y:S04]  /*08d0*/  LDG.E.64 R16, desc[UR4][R16.64] ;  /* 0x0000000410107981 */ /* 0x000f68000c1e1b00 */
[----:B------:R-:W5:Y:S01]  /*08e0*/  LDG.E.64 R18, desc[UR4][R18.64] ;  /* 0x0000000412127981 */ /* 0x000f62000c1e1b00 */
[----:B------:R-:W-:Y:S01]  /*08f0*/  FSETP.GEU.FTZ.AND P0, PT, |R2|, 4.1917929649353027344, PT ;  /* 0x4086232b0200780b */ /* 0x000fe20003f1e200 */
[----:B------:R-:W-:Y:S01]  /*0900*/  BSSY B0, `(.L_x_552) ;  /* 0x0000010000007945 */ /* 0x000fe20003800000 */
[----:B------:R-:W-:Y:S01]  /*0910*/  LEA R25, R26, R23, 0x14 ;  /* 0x000000171a197211 */ /* 0x000fe200078ea0ff */
[----:B------:R-:W-:-:S10]  /*0920*/  IMAD.MOV.U32 R24, RZ, RZ, R22 ;  /* 0x000000ffff187224 */ /* 0x000fd400078e0016 */
[----:B------:R-:W-:Y:S05]  /*0930*/  @!P0 BRA `(.L_x_553) ;  /* 0x0000000000308947 */ /* 0x000fea0003800000 */
[----:B------:R-:W-:Y:S01]  /*0940*/  FSETP.GEU.FTZ.AND P1, PT, |R2|, 4.2275390625, PT ;  /* 0x408748000200780b */ /* 0x000fe20003f3e200 */
[C---:B------:R-:W-:Y:S02]  /*0950*/  DSETP.GT.AND P0, PT, R20.reuse, RZ, PT ;  /* 0x000000ff1400722a */ /* 0x040fe40003f04000 */
[----:B------:R-:W-:-:S10]  /*0960*/  DADD R20, -R20, +INF ;  /* 0x7ff0000014147429 */ /* 0x000fd40000000100 */
[----:B------:R-:W-:Y:S02]  /*0970*/  @!P1 LEA.HI R25, R26, R26, RZ, 0x1 ;  /* 0x0000001a1a199211 */ /* 0x000fe400078f08ff */
[----:B------:R-:W-:Y:S02]  /*0980*/  FSEL R24, R20, RZ, !P0 ;  /* 0x000000ff14187208 */ /* 0x000fe40004000000 */
[----:B------:R-:W-:-:S04]  /*0990*/  @!P1 SHF.R.S32.HI R25, RZ, 0x1, R25 ;  /* 0x00000001ff199819 */ /* 0x000fc80000011419 */
[----:B------:R-:W-:Y:S01]  /*09a0*/  @!P1 IADD3 R26, R26, -R25, RZ ;  /* 0x800000191a1a9210 */ /* 0x000fe20007ffe0ff */
[----:B------:R-:W-:Y:S01]  /*09b0*/  @!P1 IMAD R23, R25, 0x100000, R23 ;  /* 0x0010000019179824 */ /* 0x000fe200078e0217 */
[----:B------:R-:W-:Y:S02]  /*09c0*/  FSEL R25, R21, RZ, !P0 ;  /* 0x000000ff15197208 */ /* 0x000fe40004000000 */
[----:B------:R-:W-:Y:S02]  /*09d0*/  @!P1 LEA R27, R26, 0x3ff00000, 0x14 ;  /* 0x3ff000001a1b9811 */ /* 0x000fe400078ea0ff */
[----:B------:R-:W-:-:S06]  /*09e0*/  @!P1 MOV R26, RZ ;  /* 0x000000ff001a9202 */ /* 0x000fcc0000000f00 */
[----:B------:R-:W-:-:S11]  /*09f0*/  @!P1 DMUL R24, R22, R26 ;  /* 0x0000001a16189228 */ /* 0x000fd60000000000 */
.L_x_553:
[----:B------:R-:W-:Y:S05]  /*0a00*/  BSYNC B0 ;  /* 0x0000000000007941 */ /* 0x000fea0003800000 */
.L_x_552:
[----:B------:R-:W-:Y:S01]  /*0a10*/  DADD R22, R24, 1 ;  /* 0x3ff0000018167429 */ /* 0x000fe20000000000 */
[----:B------:R-:W-:Y:S05]  /*0a20*/  BSSY B0, `(.L_x_554) ;  /* 0x0000010000007945 */ /* 0x000fea0003800000 */
[----:B------:R-:W0:Y:S04]  /*0a30*/  MUFU.RCP64H R21, R23 ;  /* 0x0000001700157308 */ /* 0x000e280000001800 */
[----:B------:R-:W-:-:S05]  /*0a40*/  VIADD R20, R23, 0x300402 ;  /* 0x0030040217147836 */ /* 0x000fca0000000000 */
[----:B------:R-:W-:Y:S01]  /*0a50*/  FSETP.GEU.AND P0, PT, |R20|, 5.8789094863358348022e-39, PT ;  /* 0x004004021400780b */ /* 0x000fe20003f0e200 */
[----:B0-----:R-:W-:-:S08]  /*0a60*/  DFMA R24, -R22, R20, 1 ;  /* 0x3ff000001618742b */ /* 0x001fd00000000114 */
[----:B------:R-:W-:-:S08]  /*0a70*/  DFMA R24, R24, R24, R24 ;  /* 0x000000181818722b */ /* 0x000fd00000000018 */
[----:B------:R-:W-:-:S08]  /*0a80*/  DFMA R20, R20, R24, R20 ;  /* 0x000000181414722b */ /* 0x000fd00000000014 */
[----:B------:R-:W-:-:S08]  /*0a90*/  DFMA R24, -R22, R20, 1 ;  /* 0x3ff000001618742b */ /* 0x000fd00000000114 */
[----:B------:R-:W-:Y:S01]  /*0aa0*/  DFMA R20, R20, R24, R20 ;  /* 0x000000181414722b */ /* 0x000fe20000000014 */
[----:B------:R-:W-:Y:S10]  /*0ab0*/  @P0 BRA `(.L_x_555) ;  /* 0x0000000000180947 */ /* 0x000ff40003800000 */
[----:B------:R-:W-:Y:S02]  /*0ac0*/  LOP3.LUT R26, R23, 0x7fffffff, RZ, 0xc0, !PT ;  /* 0x7fffffff171a7812 */ /* 0x000fe400078ec0ff */
[----:B------:R-:W-:Y:S02]  /*0ad0*/  MOV R2, 0xb00 ;  /* 0x00000b0000027802 */ /* 0x000fe40000000f00 */
[----:B------:R-:W-:-:S07]  /*0ae0*/  IADD3 R26, R26, -0x100000, RZ ;  /* 0xfff000001a1a7810 */ /* 0x000fce0007ffe0ff */
[----:B-----5:R-:W-:Y:S05]  /*0af0*/  CALL.REL.NOINC `($__internal_22_$__cuda_sm20_dblrcp_rn_slowpath_v3) ;  /* 0x0000000c00687944 */ /* 0x020fea0003c00000 */
[----:B------:R-:W-:Y:S01]  /*0b00*/  IMAD.MOV.U32 R20, RZ, RZ, R24 ;  /* 0x000000ffff147224 */ /* 0x000fe200078e0018 */
[----:B------:R-:W-:-:S07]  /*0b10*/  MOV R21, R25 ;  /* 0x0000001900157202 */ /* 0x000fce0000000f00 */
.L_x_555:
[----:B------:R-:W-:Y:S05]  /*0b20*/  BSYNC B0 ;  /* 0x0000000000007941 */ /* 0x000fea0003800000 */
.L_x_554:
[----:B-----5:R-:W-:Y:S01]  /*0b30*/  DADD R12, R12, R14 ;  /* 0x000000000c0c7229 */ /* 0x020fe2000000000e */
[----:B------:R-:W-:Y:S01]  /*0b40*/  UMOV UR14, 0xfefa39ef ;  /* 0xfefa39ef000e7882 */ /* 0x000fe20000000000 */
[----:B------:R-:W-:Y:S01]  /*0b50*/  UMOV UR15, 0x3fe62e42 ;  /* 0x3fe62e42000f7882 */ /* 0x000fe20000000000 */
[----:B------:R-:W-:Y:S01]  /*0b60*/  DADD R8, R18, R8 ;  /* 0x0000000012087229 */ /* 0x000fe20000000008 */
[----:B------:R-:W-:Y:S01]  /*0b70*/  BSSY B0, `(.L_x_556) ;  /* 0x000003f000007945 */ /* 0x000fe20003800000 */
[----:B------:R-:W-:-:S03]  /*0b80*/  DADD R4, R16, R4 ;  /* 0x0000000010047229 */ /* 0x000fc60000000004 */
[----:B------:R-:W-:-:S05]  /*0b90*/  DADD R12, R12, R28 ;  /* 0x000000000c0c7229 */ /* 0x000fca000000001c */
[----:B------:R-:W-:-:S03]  /*0ba0*/  DFMA R4, R8, R20, R4 ;  /* 0x000000140804722b */ /* 0x000fc60000000004 */
[----:B------:R-:W-:Y:S01]  /*0bb0*/  DADD R6, R12, R6 ;  /* 0x000000000c067229 */ /* 0x000fe20000000006 */
[----:B------:R-:W-:Y:S01]  /*0bc0*/  IMAD.MOV.U32 R12, RZ, RZ, 0x652b82fe ;  /* 0x652b82feff0c7424 */ /* 0x000fe200078e00ff */
[----:B------:R-:W-:-:S05]  /*0bd0*/  MOV R13, 0x3ff71547 ;  /* 0x3ff71547000d7802 */ /* 0x000fca0000000f00 */
[----:B------:R-:W-:Y:S01]  /*0be0*/  LOP3.LUT R17, R5, 0x7fffffff, RZ, 0xc0, !PT ;  /* 0x7fffffff05117812 */ /* 0x000fe200078ec0ff */
        /* <DEDUP_REMOVED lines=36> */
[----:B------:R-:W-:-:S06]  /*0e30*/  DADD R14, -RZ, -R6 ;  /* 0x00000000ff0e7229 */ /* 0x000fcc0000000906 */
[----:B------:R-:W-:-:S04]  /*0e40*/  DFMA R24, R22, R24, 1 ;  /* 0x3ff000001618742b */ /* 0x000fc80000000018 */
[----:B------:R-:W-:-:S05]  /*0e50*/  IMAD.MOV.U32 R2, RZ, RZ, R15 ;  /* 0x000000ffff027224 */ /* 0x000fca00078e000f */
[----:B------:R-:W-:Y:S01]  /*0e60*/  FSETP.GEU.FTZ.AND P0, PT, |R2|, 4.1917929649353027344, PT ;  /* 0x4086232b0200780b */ /* 0x000fe20003f1e200 */
[----:B------:R-:W-:Y:S01]  /*0e70*/  IMAD.MOV.U32 R14, RZ, RZ, R24 ;  /* 0x000000ffff0e7224 */ /* 0x000fe200078e0018 */
[----:B------:R-:W-:-:S11]  /*0e80*/  LEA R15, R12, R25, 0x14 ;  /* 0x000000190c0f7211 */ /* 0x000fd600078ea0ff */
[----:B------:R-:W-:Y:S05]  /*0e90*/  @!P0 BRA `(.L_x_557) ;  /* 0x0000000000308947 */ /* 0x000fea0003800000 */
        /* <DEDUP_REMOVED lines=12> */
.L_x_557:
[----:B------:R-:W-:Y:S05]  /*0f60*/  BSYNC B0 ;  /* 0x0000000000007941 */ /* 0x000fea0003800000 */
.L_x_556:
[----:B------:R-:W-:Y:S01]  /*0f70*/  IMAD.MOV.U32 R16, RZ, RZ, R4 ;  /* 0x000000ffff107224 */ /* 0x000fe200078e0004 */
        /* <DEDUP_REMOVED lines=8> */
[----:B------:R-:W-:Y:S01]  /*1000*/  MOV R18, 0xf89b6999 ;  /* 0xf89b699900127802 */ /* 0x000fe20000000f00 */
[----:B------:R-:W-:Y:S02]  /*1010*/  IMAD.MOV.U32 R19, RZ, RZ, 0x3e928a27 ;  /* 0x3e928a27ff137424 */ /* 0x000fe400078e00ff */
        /* <DEDUP_REMOVED lines=44> */
[----:B------:R-:W-:-:S07]  /*12e0*/  MOV R6, RZ ;  /* 0x000000ff00067202 */ /* 0x000fce0000000f00 */
[----:B------:R-:W-:-:S08]  /*12f0*/  DFMA R18, -R18, R12, R22 ;  /* 0x0000000c1212722b */ /* 0x000fd00000000116 */
        /* <DEDUP_REMOVED lines=12> */
.L_x_559:
[----:B------:R-:W-:Y:S01]  /*13c0*/  DMUL R6, R4, R4 ;  /* 0x0000000404067228 */ /* 0x000fe20000000000 */
[----:B------:R-:W-:Y:S01]  /*13d0*/  IMAD.MOV.U32 R12, RZ, RZ, 0x420afc3d ;  /* 0x420afc3dff0c7424 */ /* 0x000fe200078e00ff */
[----:B------:R-:W-:Y:S01]  /*13e0*/  MOV R13, 0x3f14359f ;  /* 0x3f14359f000d7802 */ /* 0x000fe20000000f00 */
        /* <DEDUP_REMOVED lines=32> */
.L_x_560:
[----:B------:R-:W-:Y:S05]  /*15f0*/  BSYNC B0 ;  /* 0x0000000000007941 */ /* 0x000fea0003800000 */
.L_x_558:
[----:B------:R-:W-:Y:S01]  /*1600*/  DADD R22, R14, 1 ;  /* 0x3ff000000e167429 */ /* 0x000fe20000000000 */
[----:B------:R-:W-:Y:S05]  /*1610*/  BSSY B0, `(.L_x_561) ;  /* 0x000000f000007945 */ /* 0x000fea0003800000 */
[----:B------:R-:W0:Y:S04]  /*1620*/  MUFU.RCP64H R7, R23 ;  /* 0x0000001700077308 */ /* 0x000e280000001800 */
[----:B------:R-:W-:-:S05]  /*1630*/  VIADD R6, R23, 0x300402 ;  /* 0x0030040217067836 */ /* 0x000fca0000000000 */
[----:B------:R-:W-:Y:S01]  /*1640*/  FSETP.GEU.AND P0, PT, |R6|, 5.8789094863358348022e-39, PT ;  /* 0x004004020600780b */ /* 0x000fe20003f0e200 */
[----:B0-----:R-:W-:-:S08]  /*1650*/  DFMA R12, -R22, R6, 1 ;  /* 0x3ff00000160c742b */ /* 0x001fd00000000106 */
[----:B------:R-:W-:-:S08]  /*1660*/  DFMA R12, R12, R12, R12 ;  /* 0x0000000c0c0c722b */ /* 0x000fd0000000000c */
[----:B------:R-:W-:Y:S01]  /*1670*/  DFMA R12, R6, R12, R6 ;  /* 0x0000000c060c722b */ /* 0x000fe20000000006 */
[----:B------:R-:W0:Y:S07]  /*1680*/  LDC R7, c[0x0][RZ] ;  /* 0x00000000ff077b82 */ /* 0x000e2e0000000800 */
[----:B------:R-:W-:-:S08]  /*1690*/  DFMA R24, -R22, R12, 1 ;  /* 0x3ff000001618742b */ /* 0x000fd0000000010c */
[----:B------:R-:W-:Y:S01]  /*16a0*/  DFMA R24, R12, R24, R12 ;  /* 0x000000180c18722b */ /* 0x000fe2000000000c */
[----:B------:R-:W-:Y:S10]  /*16b0*/  @P0 BRA `(.L_x_562) ;  /* 0x0000000000100947 */ /* 0x000ff40003800000 */
[----:B------:R-:W-:Y:S02]  /*16c0*/  LOP3.LUT R26, R23, 0x7fffffff, RZ, 0xc0, !PT ;  /* 0x7fffffff171a7812 */ /* 0x000fe400078ec0ff */
[----:B------:R-:W-:Y:S02]  /*16d0*/  MOV R2, 0x1700 ;  /* 0x0000170000027802 */ /* 0x000fe40000000f00 */
[----:B------:R-:W-:-:S07]  /*16e0*/  IADD3 R26, R26, -0x100000, RZ ;  /* 0xfff000001a1a7810 */ /* 0x000fce0007ffe0ff */
[----:B0-----:R-:W-:Y:S05]  /*16f0*/  CALL.REL.NOINC `($__internal_22_$__cuda_sm20_dblrcp_rn_slowpath_v3) ;  /* 0x0000000000687944 */ /* 0x001fea0003c00000 */
.L_x_562:
[----:B------:R-:W-:Y:S05]  /*1700*/  BSYNC B0 ;  /* 0x0000000000007941 */ /* 0x000fea0003800000 */
.L_x_561:
[----:B------:R-:W1:Y:S01]  /*1710*/  LDC.64 R14, c[0x0][0x720] ;  /* 0x0001c800ff0e7b82 */ /* 0x000e620000000a00 */
[----:B------:R-:W-:Y:S01]  /*1720*/  IMAD R3, R3, UR12, RZ ;  /* 0x0000000c03037c24 */ /* 0x000fe2000f8e02ff */
[--C-:B------:R-:W-:Y:S01]  /*1730*/  DADD R18, R10, -R4.reuse ;  /* 0x000000000a127229 */ /* 0x100fe20000000804 */
[----:B------:R-:W-:Y:S01]  /*1740*/  IMAD R27, R0, UR11, RZ ;  /* 0x0000000b001b7c24 */ /* 0x000fe2000f8e02ff */
[----:B------:R-:W-:Y:S02]  /*1750*/  ULDC UR13, c[0x0][0xc] ;  /* 0x00000300000d7ab9 */ /* 0x000fe40000000800 */
[----:B0-----:R-:W-:Y:S02]  /*1760*/  IMAD R0, R7, UR13, R0 ;  /* 0x0000000d07007c24 */ /* 0x001fe4000f8e0200 */
[----:B------:R-:W0:Y:S02]  /*1770*/  LDC.64 R12, c[0x0][0x7f8] ;  /* 0x0001fe00ff0c7b82 */ /* 0x000e240000000a00 */
[----:B------:R-:W-:-:S06]  /*1780*/  DFMA R18, R18, R24, R4 ;  /* 0x000000181212722b */ /* 0x000fcc0000000004 */
[----:B------:R-:W2:Y:S01]  /*1790*/  LDC.64 R22, c[0x0][0x648] ;  /* 0x00019200ff167b82 */ /* 0x000ea20000000a00 */
[----:B-1----:R-:W-:-:S04]  /*17a0*/  IMAD.WIDE R2, R3, 0x8, R14 ;  /* 0x0000000803027825 */ /* 0x002fc800078e020e */
[----:B0-----:R-:W-:Y:S01]  /*17b0*/  IMAD R29, R12, UR12, RZ ;  /* 0x0000000c0c1d7c24 */ /* 0x001fe2000f8e02ff */
[----:B------:R-:W-:-:S03]  /*17c0*/  ISETP.GE.AND P0, PT, R0, R13, PT ;  /* 0x0000000d0000720c */ /* 0x000fc60003f06270 */
[----:B------:R-:W-:-:S04]  /*17d0*/  IMAD.WIDE R16, R29, 0x8, R2 ;  /* 0x000000081d107825 */ /* 0x000fc800078e0202 */
[----:B--2---:R-:W-:-:S04]  /*17e0*/  IMAD.WIDE R22, R27, 0x8, R22 ;  /* 0x000000081b167825 */ /* 0x004fc800078e0216 */
[C---:B------:R-:W-:Y:S01]  /*17f0*/  IMAD.WIDE R14, R29.reuse, 0x8, R16 ;  /* 0x000000081d0e7825 */ /* 0x040fe200078e0210 */
[----:B------:R0:W-:Y:S04]  /*1800*/  STG.E.64 desc[UR4][R22.64], R18 ;  /* 0x0000001216007986 */ /* 0x0001e8000c101b04 */
[----:B------:R0:W-:Y:S01]  /*1810*/  STG.E.64 desc[UR4][R2.64], R20 ;  /* 0x0000001402007986 */ /* 0x0001e2000c101b04 */
[----:B------:R-:W-:-:S03]  /*1820*/  IMAD.WIDE R26, R29, 0x8, R14 ;  /* 0x000000081d1a7825 */ /* 0x000fc600078e020e */
[----:B------:R0:W-:Y:S01]  /*1830*/  STG.E.64 desc[UR4][R16.64], R24 ;  /* 0x0000001810007986 */ /* 0x0001e2000c101b04 */
[----:B------:R-:W-:-:S03]  /*1840*/  IMAD.WIDE R28, R29, 0x8, R26 ;  /* 0x000000081d1c7825 */ /* 0x000fc600078e021a */
[----:B------:R0:W-:Y:S04]  /*1850*/  STG.E.64 desc[UR4][R14.64], R4 ;  /* 0x000000040e007986 */ /* 0x0001e8000c101b04 */
[----:B------:R0:W-:Y:S04]  /*1860*/  STG.E.64 desc[UR4][R26.64], R10 ;  /* 0x0000000a1a007986 */ /* 0x0001e8000c101b04 */
[----:B------:R0:W-:Y:S01]  /*1870*/  STG.E.64 desc[UR4][R28.64], R8 ;  /* 0x000000081c007986 */ /* 0x0001e2000c101b04 */
[----:B------:R-:W-:Y:S05]  /*1880*/  @!P0 BRA `(.L_x_563) ;  /* 0xffffffe8001c8947 */ /* 0x000fea000383ffff */
[----:B------:R-:W-:Y:S05]  /*1890*/  EXIT ;  /* 0x000000000000794d */ /* 0x000fea0003800000 */
        .weak           $__internal_22_$__cuda_sm20_dblrcp_rn_slowpath_v3
        .type           $__internal_22_$__cuda_sm20_dblrcp_rn_slowpath_v3,@function
        .size           $__internal_22_$__cuda_sm20_dblrcp_rn_slowpath_v3,(.L_x_1297 - $__internal_22_$__cuda_sm20_dblrcp_rn_slowpath_v3)
$__internal_22_$__cuda_sm20_dblrcp_rn_slowpath_v3:
        /* <DEDUP_REMOVED lines=13> */
[----:B------:R0:W-:Y:S02]  /*1970*/  STL.64 [R1], R2 ;  /* 0x0000000201007387 */ /* 0x0001e40000100a00 */
[----:B------:R-:W0:Y:S03]  /*1980*/  MUFU.RCP64H R27, R25 ;  /* 0x00000019001b7308 */ /* 0x000e260000001800 */
[----:B0-----:R-:W-:-:S08]  /*1990*/  DFMA R2, -R24, R26, 1 ;  /* 0x3ff000001802742b */ /* 0x001fd0000000011a */
[----:B------:R-:W-:-:S08]  /*19a0*/  DFMA R2, R2, R2, R2 ;  /* 0x000000020202722b */ /* 0x000fd00000000002 */
[----:B------:R-:W-:Y:S02]  /*19b0*/  DFMA R26, R26, R2, R26 ;  /* 0x000000021a1a722b */ /* 0x000fe4000000001a */
[----:B------:R0:W5:Y:S06]  /*19c0*/  LDL.LU.64 R2, [R1] ;  /* 0x0000000001027983 */ /* 0x00016c0000300a00 */
[----:B------:R-:W-:-:S08]  /*19d0*/  DFMA R24, -R24, R26, 1 ;  /* 0x3ff000001818742b */ /* 0x000fd0000000011a */
[----:B------:R-:W-:-:S08]  /*19e0*/  DFMA R26, R26, R24, R26 ;  /* 0x000000181a1a722b */ /* 0x000fd0000000001a */
[----:B------:R-:W-:-:S08]  /*19f0*/  DMUL R26, R26, 2.2250738585072013831e-308 ;  /* 0x001000001a1a7828 */ /* 0x000fd00000000000 */
[----:B------:R-:W-:-:S08]  /*1a00*/  DFMA R22, -R22, R26, 1 ;  /* 0x3ff000001616742b */ /* 0x000fd0000000011a */
[----:B------:R-:W-:-:S08]  /*1a10*/  DFMA R22, R22, R22, R22 ;  /* 0x000000161616722b */ /* 0x000fd00000000016 */
[----:B------:R-:W-:Y:S01]  /*1a20*/  DFMA R24, R26, R22, R26 ;  /* 0x000000161a18722b */ /* 0x000fe2000000001a */
[----:B0-----:R-:W-:Y:S10]  /*1a30*/  BRA `(.L_x_566) ;  /* 0x00000000002c7947 */ /* 0x001ff40003800000 */
.L_x_567:
        /* <DEDUP_REMOVED lines=9> */
.L_x_565:
[----:B------:R-:W-:Y:S01]  /*1ad0*/  LOP3.LUT R25, R23, 0x80000, RZ, 0xfc, !PT ;  /* 0x0008000017197812 */ /* 0x000fe200078efcff */
[----:B------:R-:W-:-:S07]  /*1ae0*/  IMAD.MOV.U32 R24, RZ, RZ, R22 ;  /* 0x000000ffff187224 */ /* 0x000fce00078e0016 */
.L_x_566:
[----:B------:R-:W-:Y:S05]  /*1af0*/  BSYNC B1 ;  /* 0x0000000000017941 */ /* 0x000fea0003800000 */
.L_x_564:
[----:B-----5:R-:W-:Y:S01]  /*1b00*/  MOV R22, R2 ;  /* 0x0000000200167202 */ /* 0x020fe20000000f00 */
[----:B------:R-:W-:-:S04]  /*1b10*/  IMAD.MOV.U32 R23, RZ, RZ, 0x0 ;  /* 0x00000000ff177424 */ /* 0x000fc800078e00ff */
[----:B------:R-:W-:Y:S05]  /*1b20*/  RET.REL.NODEC R22 `(_ZN2at6native38_GLOBAL__N__9a469cfd_6_RNN_cu_eca79a6d6kernel16gru_cell_forwardIddiLi1EEEvNS_4cuda6detail10TensorInfoIT_T1_EES9_S9_S9_S9_S9_S9_S8_S8_) ;  /* 0xffffffe416347950 */ /* 0x000fea0003c3ffff */
.L_x_568:
        /* <DEDUP_REMOVED lines=13> */
.L_x_1297:


//--------------------- .text._ZN2at6native38_GLOBAL__N__9a469cfd_6_RNN_cu_eca79a6d6kernel18lstm_cell_backwardIN3c108BFloat16EflLi2EEEvNS_4cuda6detail10TensorInfoIT_T1_EESB_SB_SB_SB_SB_SB_SA_SA_ --------------------------
	.section	.text._ZN2at6native38_GLOBAL__N__9a469cfd_6_RNN_cu_eca79a6d6kernel18lstm_cell_backwardIN3c108BFloat16EflLi2EEEvNS_4cuda6detail10TensorInfoIT_T1_EESB_SB_SB_SB_SB_SB_SA_SA_,"ax",@progbits
	.align	128
.text._ZN2at6native38_GLOBAL__N__9a469cfd_6_RNN_cu_eca79a6d6kernel18lstm_cell_backwardIN3c108BFloat16EflLi2EEEvNS_4cuda6detail10TensorInfoIT_T1_EESB_SB_SB_SB_SB_SB_SA_SA_:
        .type           _ZN2at6native38_GLOBAL__N__9a469cfd_6_RNN_cu_eca79a6d6kernel18lstm_cell_backwardIN3c108BFloat16EflLi2EEEvNS_4cuda6detail10TensorInfoIT_T1_EESB_SB_SB_SB_SB_SB_SA_SA_,@function
        .size           _ZN2at6native38_GLOBAL__N__9a469cfd_6_RNN_cu_eca79a6d6kernel18lstm_cell_backwardIN3c108BFloat16EflLi2EEEvNS_4cuda6detail10TensorInfoIT_T1_EESB_SB_SB_SB_SB_SB_SA_SA_,(.L_x_1299 - _ZN2at6native38_GLOBAL__N__9a469cfd_6_RNN_cu_eca79a6d6kernel18lstm_cell_backwardIN3c108BFloat16EflLi2EEEvNS_4cuda6detail10TensorInfoIT_T1_EESB_SB_SB_SB_SB_SB_SA_SA_)
        .other          _ZN2at6native38_GLOBAL__N__9a469cfd_6_RNN_cu_eca79a6d6kernel18lstm_cell_backwardIN3c108BFloat16EflLi2EEEvNS_4cuda6detail10TensorInfoIT_T1_EESB_SB_SB_SB_SB_SB_SA_SA_,@"STO_CUDA_ENTRY STV_DEFAULT"
_ZN2at6native38_GLOBAL__N__9a469cfd_6_RNN_cu_eca79a6d6kernel18lstm_cell_backwardIN3c108BFloat16EflLi2EEEvNS_4cuda6detail10TensorInfoIT_T1_EESB_SB_SB_SB_SB_SB_SA_SA_:
        /* <DEDUP_REMOVED lines=47> */
.L_x_614:
        /* <DEDUP_REMOVED lines=11> */
[----:B------:R-:W-:Y:S05]  /*03a0*/  CALL.REL.NOINC `($__internal_23_$__cuda_sm20_div_s64) ;  /* 0x0000003400f87944 */ /* 0x000fea0003c00000 */
        /* <DEDUP_REMOVED lines=14> */
.L_x_571:
        /* <DEDUP_REMOVED lines=23> */
.L_x_572:
[----:B------:R-:W-:Y:S05]  /*0600*/  BSYNC B1 ;  /* 0x0000000000017941 */ /* 0x000fea0003800000 */
.L_x_570:
[-C--:B------:R-:W-:Y:S01]  /*0610*/  IMAD R5, R5, R7.reuse, RZ ;  /* 0x0000000705057224 */ /* 0x080fe200078e02ff */
[----:B------:R-:W-:Y:S01]  /*0620*/  BSSY B1, `(.L_x_573) ;  /* 0x0000035000017945 */ /* 0x000fe20003800000 */
[----:B------:R-:W-:-:S04]  /*0630*/  IMAD.WIDE.U32 R6, R4, R7, RZ ;  /* 0x0000000704067225 */ /* 0x000fc800078e00ff */
[----:B------:R-:W-:Y:S01]  /*0640*/  IMAD R5, R4, R3, R5 ;  /* 0x0000000304057224 */ /* 0x000fe200078e0205 */
[----:B------:R-:W-:Y:S01]  /*0650*/  LEA R8, P0, R6, R8, 0x2 ;  /* 0x0000000806087211 */ /* 0x000fe200078010ff */
[----:B------:R-:W-:-:S03]  /*0660*/  IMAD.U32 R3, RZ, RZ, UR6 ;  /* 0x00000006ff037e24 */ /* 0x000fc6000f8e00ff */
[----:B------:R-:W-:-:S04]  /*0670*/  IADD3 R5, R7, R5, RZ ;  /* 0x0000000507057210 */ /* 0x000fc80007ffe0ff */
[----:B------:R-:W-:-:S04]  /*0680*/  LEA.HI.X R9, R6, R9, R5, 0x2, P0 ;  /* 0x0000000906097211 */ /* 0x000fc800000f1405 */
        /* <DEDUP_REMOVED lines=9> */
[----:B------:R-:W-:Y:S05]  /*0720*/  CALL.REL.NOINC `($__internal_23_$__cuda_sm20_div_s64) ;  /* 0x0000003400187944 */ /* 0x000fea0003c00000 */
        /* <DEDUP_REMOVED lines=13> */
.L_x_574:
        /* <DEDUP_REMOVED lines=23> */
.L_x_575:
[----:B------:R-:W-:Y:S05]  /*0970*/  BSYNC B1 ;  /* 0x0000000000017941 */ /* 0x000fea0003800000 */
.L_x_573:
        /* <DEDUP_REMOVED lines=24> */
[----:B------:R-:W-:Y:S05]  /*0b00*/  CALL.REL.NOINC `($__internal_23_$__cuda_sm20_div_s64) ;  /* 0x0000003000207944 */ /* 0x000fea0003c00000 */
        /* <DEDUP_REMOVED lines=13> */
.L_x_577:
[----:B------:R-:W1:Y:S01]  /*0be0*/  I2F.U32.RP R12, R7 ;  /* 0x00000007000c7306 */ /* 0x000e620000209000 */
[----:B------:R-:W-:-:S07]  /*0bf0*/  ISETP.NE.U32.AND P2, PT, R7, RZ, PT ;  /* 0x000000ff0700720c */ /* 0x000fce0003f45070 */
[----:B-1----:R-:W0:Y:S02]  /*0c00*/  MUFU.RCP R12, R12 ;  /* 0x0000000c000c7308 */ /* 0x002e240000001000 */
[----:B0-----:R-:W-:Y:S02]  /*0c10*/  VIADD R5, R12, 0xffffffe ;  /* 0x0ffffffe0c057836 */ /* 0x001fe40000000000 */
[----:B------:R-:W-:-:S04]  /*0c20*/  IMAD.MOV.U32 R12, RZ, RZ, RZ ;  /* 0x000000ffff0c7224 */ /* 0x000fc800078e00ff */
[----:B------:R-:W0:Y:S02]  /*0c30*/  F2I.FTZ.U32.TRUNC.NTZ R5, R5 ;  /* 0x0000000500057305 */ /* 0x000e24000021f000 */
[----:B0-----:R-:W-:-:S05]  /*0c40*/  IADD3 R4, RZ, -R5, RZ ;  /* 0x80000005ff047210 */ /* 0x001fca0007ffe0ff */
[----:B------:R-:W-:Y:S02]  /*0c50*/  IMAD R13, R4, R7, RZ ;  /* 0x00000007040d7224 */ /* 0x000fe400078e02ff */
[----:B------:R-:W-:-:S04]  /*0c60*/  IMAD.MOV.U32 R4, RZ, RZ, RZ ;  /* 0x000000ffff047224 */ /* 0x000fc800078e00ff */
        /* <DEDUP_REMOVED lines=13> */
.L_x_578:
[----:B------:R-:W-:Y:S05]  /*0d40*/  BSYNC B1 ;  /* 0x0000000000017941 */ /* 0x000fea0003800000 */
.L_x_576:
        /* <DEDUP_REMOVED lines=24> */
[----:B------:R-:W-:Y:S05]  /*0ed0*/  CALL.REL.NOINC `($__internal_23_$__cuda_sm20_div_s64) ;  /* 0x0000002c002c7944 */ /* 0x000fea0003c00000 */
        /* <DEDUP_REMOVED lines=13> */
.L_x_580:
[----:B------:R-:W1:Y:S01]  /*0fb0*/  I2F.U32.RP R10, R7 ;  /* 0x00000007000a7306 */ /* 0x000e620000209000 */
[----:B------:R-:W-:-:S07]  /*0fc0*/  ISETP.NE.U32.AND P2, PT, R7, RZ, PT ;  /* 0x000000ff0700720c */ /* 0x000fce0003f45070 */
[----:B-1----:R-:W0:Y:S02]  /*0fd0*/  MUFU.RCP R10, R10 ;  /* 0x0000000a000a7308 */ /* 0x002e240000001000 */
[----:B0-----:R-:W-:Y:S02]  /*0fe0*/  IADD3 R5, R10, 0xffffffe, RZ ;  /* 0x0ffffffe0a057810 */ /* 0x001fe40007ffe0ff */
[----:B------:R-:W-:-:S04]  /*0ff0*/  MOV R10, RZ ;  /* 0x000000ff000a7202 */ /* 0x000fc80000000f00 */
[----:B------:R-:W0:Y:S02]  /*1000*/  F2I.FTZ.U32.TRUNC.NTZ R5, R5 ;  /* 0x0000000500057305 */ /* 0x000e24000021f000 */
[----:B0-----:R-:W-:-:S04]  /*1010*/  IMAD.MOV R4, RZ, RZ, -R5 ;  /* 0x000000ffff047224 */ /* 0x001fc800078e0a05 */
[----:B------:R-:W-:Y:S01]  /*1020*/  IMAD R11, R4, R7, RZ ;  /* 0x00000007040b7224 */ /* 0x000fe200078e02ff */
[----:B------:R-:W-:-:S10]  /*1030*/  HFMA2.MMA R4, -RZ, RZ, 0, 0 ;  /* 0x00000000ff047435 */ /* 0x000fd400000001ff */
        /* <DEDUP_REMOVED lines=13> */
.L_x_581:
[----:B------:R-:W-:Y:S05]  /*1110*/  BSYNC B1 ;  /* 0x0000000000017941 */ /* 0x000fea0003800000 */
.L_x_579:
        /* <DEDUP_REMOVED lines=21> */
[----:B------:R-:W-:Y:S01]  /*1270*/  MOV R5, UR51 ;  /* 0x0000003300057c02 */ /* 0x000fe20008000f00 */
[----:B0-----:R-:W-:Y:S01]  /*1280*/  IMAD.MOV.U32 R4, RZ, RZ, R13 ;  /* 0x000000ffff047224 */ /* 0x001fe200078e000d */
[----:B------:R-:W-:-:S07]  /*1290*/  MOV R3, 0x12b0 ;  /* 0x000012b000037802 */ /* 0x000fce0000000f00 */
[----:B------:R-:W-:Y:S05]  /*12a0*/  CALL.REL.NOINC `($__internal_23_$__cuda_sm20_div_s64) ;  /* 0x0000002800387944 */ /* 0x000fea0003c00000 */
[----:B------:R-:W-:Y:S02]  /*12b0*/  IADD3 R3, P0, RZ, -R5, RZ ;  /* 0x80000005ff037210 */ /* 0x000fe40007f1e0ff */
[-C--:B------:R-:W-:Y:S02]  /*12c0*/  LOP3.LUT R5, R5, R4.reuse, RZ, 0x3c, !PT ;  /* 0x0000000405057212 */ /* 0x080fe400078e3cff */
[-C--:B------:R-:W-:Y:S02]  /*12d0*/  IADD3.X R6, RZ, ~R4.reuse, RZ, P0, !PT ;  /* 0x80000004ff067210 */ /* 0x080fe400007fe4ff */
[----:B------:R-:W-:-:S03]  /*12e0*/  LOP3.LUT R4, R5, R4, RZ, 0x3c, !PT ;  /* 0x0000000405047212 */ /* 0x000fc600078e3cff */
[----:B------:R-:W-:Y:S01]  /*12f0*/  IMAD R10, R6, UR16, RZ ;  /* 0x00000010060a7c24 */ /* 0x000fe2000f8e02ff */
[----:B------:R-:W-:Y:S01]  /*1300*/  LOP3.LUT R5, R5, R4, RZ, 0x3c, !PT ;  /* 0x0000000405057212 */ /* 0x000fe200078e3cff */
[----:B------:R-:W-:-:S04]  /*1310*/  IMAD.WIDE.U32 R6, R3, UR16, R12 ;  /* 0x0000001003067c25 */ /* 0x000fc8000f8e000c */
[----:B------:R-:W-:Y:S02]  /*1320*/  IMAD R11, R3, UR17, R10 ;  /* 0x00000011030b7c24 */ /* 0x000fe4000f8e020a */
[----:B------:R-:W-:-:S03]  /*1330*/  IMAD.MOV.U32 R3, RZ, RZ, R6 ;  /* 0x000000ffff037224 */ /* 0x000fc600078e0006 */
[----:B------:R-:W-:Y:S01]  /*1340*/  IADD3 R6, R11, R7, RZ ;  /* 0x000000070b067210 */ /* 0x000fe20007ffe0ff */
[----:B------:R-:W-:Y:S06]  /*1350*/  BRA `(.L_x_584) ;  /* 0x0000000000587947 */ /* 0x000fec0003800000 */
.L_x_583:
[----:B------:R-:W1:Y:S01]  /*1360*/  I2F.U32.RP R3, R7 ;  /* 0x0000000700037306 */ /* 0x000e620000209000 */
[----:B------:R-:W-:-:S07]  /*1370*/  ISETP.NE.U32.AND P2, PT, R7, RZ, PT ;  /* 0x000000ff0700720c */ /* 0x000fce0003f45070 */
[----:B-1----:R-:W1:Y:S02]  /*1380*/  MUFU.RCP R3, R3 ;  /* 0x0000000300037308 */ /* 0x002e640000001000 */
[----:B-1----:R-:W-:-:S06]  /*1390*/  VIADD R5, R3, 0xffffffe ;  /* 0x0ffffffe03057836 */ /* 0x002fcc0000000000 */
        /* <DEDUP_REMOVED lines=18> */
.L_x_584:
[----:B------:R-:W-:Y:S05]  /*14c0*/  BSYNC B1 ;  /* 0x0000000000017941 */ /* 0x000fea0003800000 */
.L_x_582:
        /* <DEDUP_REMOVED lines=11> */
[----:B------:R-:W-:Y:S01]  /*1580*/  IMAD.U32 R6, RZ, RZ, UR8 ;  /* 0x00000008ff067e24 */ /* 0x000fe2000f8e00ff */
[----:B------:R-:W-:Y:S04]  /*1590*/  BSSY B1, `(.L_x_585) ;  /* 0x0000031000017945 */ /* 0x000fe80003800000 */
        /* <DEDUP_REMOVED lines=12> */
[----:B------:R-:W-:Y:S02]  /*1660*/  MOV R3, UR24 ;  /* 0x0000001800037c02 */ /* 0x000fe40008000f00 */
[----:B------:R-:W-:Y:S01]  /*1670*/  MOV R11, R9 ;  /* 0x00000009000b7202 */ /* 0x000fe20000000f00 */
[----:B------:R-:W-:Y:S01]  /*1680*/  IMAD.X R10, RZ, RZ, ~R4, P0 ;  /* 0x000000ffff0a7224 */ /* 0x000fe200000e0e04 */
[----:B------:R-:W-:-:S03]  /*1690*/  MOV R6, UR25 ;  /* 0x0000001900067c02 */ /* 0x000fc60008000f00 */
[----:B------:R-:W-:Y:S02]  /*16a0*/  IMAD R7, R10, R3, RZ ;  /* 0x000000030a077224 */ /* 0x000fe400078e02ff */
[----:B------:R-:W-:-:S04]  /*16b0*/  IMAD.MOV.U32 R10, RZ, RZ, R8 ;  /* 0x000000ffff0a7224 */ /* 0x000fc800078e0008 */
[----:B------:R-:W-:-:S04]  /*16c0*/  IMAD.WIDE.U32 R10, R15, R3, R10 ;  /* 0x000000030f0a7225 */ /* 0x000fc800078e000a */
[----:B------:R-:W-:Y:S02]  /*16d0*/  IMAD R15, R15, R6, R7 ;  /* 0x000000060f0f7224 */ /* 0x000fe400078e0207 */
[----:B------:R-:W-:Y:S02]  /*16e0*/  IMAD.MOV.U32 R7, RZ, RZ, R10 ;  /* 0x000000ffff077224 */ /* 0x000fe400078e000a */
[----:B------:R-:W-:Y:S01]  /*16f0*/  IMAD.MOV.U32 R10, RZ, RZ, R5 ;  /* 0x000000ffff0a7224 */ /* 0x000fe200078e0005 */
[----:B------:R-:W-:Y:S02]  /*1700*/  IADD3 R14, R11, R15, RZ ;  /* 0x0000000f0b0e7210 */ /* 0x000fe40007ffe0ff */
[----:B------:R-:W-:Y:S01]  /*1710*/  MOV R11, R4 ;  /* 0x00000004000b7202 */ /* 0x000fe20000000f00 */
[----:B------:R-:W-:Y:S06]  /*1720*/  BRA `(.L_x_587) ;  /* 0x00000000005c7947 */ /* 0x000fec0003800000 */
.L_x_586:
[----:B------:R-:W-:-:S04]  /*1730*/  IMAD.U32 R3, RZ, RZ, UR9 ;  /* 0x00000009ff037e24 */ /* 0x000fc8000f8e00ff */
[----:B------:R-:W1:Y:S01]  /*1740*/  I2F.U32.RP R7, R3 ;  /* 0x0000000300077306 */ /* 0x000e620000209000 */
[----:B------:R-:W-:-:S07]  /*1750*/  ISETP.NE.U32.AND P2, PT, R3, RZ, PT ;  /* 0x000000ff0300720c */ /* 0x000fce0003f45070 */
[----:B-1----:R-:W0:Y:S02]  /*1760*/  MUFU.RCP R7, R7 ;  /* 0x0000000700077308 */ /* 0x002e240000001000 */
        /* <DEDUP_REMOVED lines=19> */
.L_x_587:
[----:B------:R-:W-:Y:S05]  /*18a0*/  BSYNC B1 ;  /* 0x0000000000017941 */ /* 0x000fea0003800000 */
.L_x_585:
[----:B------:R-:W-:Y:S01]  /*18b0*/  IADD3 R8, P0, R8, UR14, RZ ;  /* 0x0000000e08087c10 */ /* 0x000fe2000ff1e0ff */
[----:B------:R-:W-:Y:S01]  /*18c0*/  IMAD R14, R14, UR26, RZ ;  /* 0x0000001a0e0e7c24 */ /* 0x000fe2000f8e02ff */
[----:B------:R-:W-:Y:S01]  /*18d0*/  BSSY B1, `(.L_x_588) ;  /* 0x0000032000017945 */ /* 0x000fe20003800000 */
[----:B------:R-:W-:Y:S01]  /*18e0*/  IMAD.WIDE.U32 R22, R7, UR26, RZ ;  /* 0x0000001a07167c25 */ /* 0x000fe2000f8e00ff */
[----:B------:R-:W-:-:S03]  /*18f0*/  IADD3.X R9, R9, UR15, RZ, P0, !PT ;  /* 0x0000000f09097c10 */ /* 0x000fc600087fe4ff */
[----:B------:R-:W-:Y:S01]  /*1900*/  IMAD R7, R7, UR27, R14 ;  /* 0x0000001b07077c24 */ /* 0x000fe2000f8e020e */
[----:B------:R-:W-:-:S04]  /*1910*/  LOP3.LUT R4, R9, R6, RZ, 0xfc, !PT ;  /* 0x0000000609047212 */ /* 0x000fc800078efcff */
[----:B------:R-:W-:Y:S02]  /*1920*/  ISETP.NE.U32.AND P0, PT, R4, RZ, PT ;  /* 0x000000ff0400720c */ /* 0x000fe40003f05070 */
[----:B------:R-:W-:-:S11]  /*1930*/  IADD3 R24, R23, R7, RZ ;  /* 0x0000000717187210 */ /* 0x000fd60007ffe0ff */
        /* <DEDUP_REMOVED lines=9> */
[----:B------:R-:W-:Y:S02]  /*19d0*/  IMAD.U32 R3, RZ, RZ, UR24 ;  /* 0x00000018ff037e24 */ /* 0x000fe4000f8e00ff */
[----:B------:R-:W-:Y:S01]  /*19e0*/  IMAD.U32 R6, RZ, RZ, UR25 ;  /* 0x00000019ff067e24 */ /* 0x000fe2000f8e00ff */
[----:B------:R-:W-:Y:S01]  /*19f0*/  IADD3.X R14, RZ, ~R4, RZ, P0, !PT ;  /* 0x80000004ff0e7210 */ /* 0x000fe200007fe4ff */
        /* <DEDUP_REMOVED lines=8> */
.L_x_589:
        /* <DEDUP_REMOVED lines=8> */
[----:B------:R-:W-:-:S06]  /*1b00*/  IMAD.HI.U32 R9, R5, R9, R4 ;  /* 0x0000000905097227 */ /* 0x000fcc00078e0004 */
[----:B------:R-:W-:Y:S01]  /*1b10*/  IMAD.HI.U32 R4, R9, R8, RZ ;  /* 0x0000000809047227 */ /* 0x000fe200078e00ff */
[----:B------:R-:W-:-:S03]  /*1b20*/  HFMA2.MMA R9, -RZ, RZ, 0, 0 ;  /* 0x00000000ff097435 */ /* 0x000fc600000001ff */
        /* <DEDUP_REMOVED lines=11> */
[----:B------:R-:W-:-:S07]  /*1be0*/  IMAD.MOV.U32 R8, RZ, RZ, R4 ;  /* 0x000000ffff087224 */ /* 0x000fce00078e0004 */
.L_x_590:
[----:B------:R-:W-:Y:S05]  /*1bf0*/  BSYNC B1 ;  /* 0x0000000000017941 */ /* 0x000fea0003800000 */
.L_x_588:
[----:B------:R-:W-:Y:S01]  /*1c00*/  IMAD R14, R14, UR26, RZ ;  /* 0x0000001a0e0e7c24 */ /* 0x000fe2000f8e02ff */
[----:B------:R-:W-:Y:S01]  /*1c10*/  LOP3.LUT R4, R17, R6, RZ, 0xfc, !PT ;  /* 0x0000000611047212 */ /* 0x000fe200078efcff */
[C---:B------:R-:W-:Y:S01]  /*1c20*/  IMAD.WIDE.U32 R18, R7.reuse, UR26, RZ ;  /* 0x0000001a07127c25 */ /* 0x040fe2000f8e00ff */
[----:B------:R-:W-:Y:S02]  /*1c30*/  BSSY B1, `(.L_x_591) ;  /* 0x0000031000017945 */ /* 0x000fe40003800000 */
[----:B------:R-:W-:Y:S01]  /*1c40*/  ISETP.NE.U32.AND P0, PT, R4, RZ, PT ;  /* 0x000000ff0400720c */ /* 0x000fe20003f05070 */
[----:B------:R-:W-:Y:S01]  /*1c50*/  IMAD R14, R7, UR27, R14 ;  /* 0x0000001b070e7c24 */ /* 0x000fe2000f8e020e */
[----:B------:R0:W-:Y:S03]  /*1c60*/  STL.64 [R1+0x8], R18 ;  /* 0x0000081201007387 */ /* 0x0001e60000100a00 */
[----:B------:R-:W-:-:S05]  /*1c70*/  IMAD.IADD R4, R19, 0x1, R14 ;  /* 0x0000000113047824 */ /* 0x000fca00078e020e */
[----:B------:R0:W-:Y:S03]  /*1c80*/  STL [R1+0x10], R4 ;  /* 0x0000100401007387 */ /* 0x0001e60000100800 */
        /* <DEDUP_REMOVED lines=10> */
[----:B------:R-:W-:Y:S01]  /*1d30*/  MOV R6, UR25 ;  /* 0x0000001900067c02 */ /* 0x000fe20008000f00 */
[----:B------:R-:W-:Y:S02]  /*1d40*/  IMAD.X R14, RZ, RZ, ~R4, P0 ;  /* 0x000000ffff0e7224 */ /* 0x000fe400000e0e04 */
[----:B------:R-:W-:-:S04]  /*1d50*/  IMAD.WIDE.U32 R16, R7, R3, R16 ;  /* 0x0000000307107225 */ /* 0x000fc800078e0010 */
[----:B------:R-:W-:Y:S01]  /*1d60*/  IMAD R14, R14, R3, RZ ;  /* 0x000000030e0e7224 */ /* 0x000fe200078e02ff */
[----:B------:R-:W-:Y:S01]  /*1d70*/  MOV R20, R16 ;  /* 0x0000001000147202 */ /* 0x000fe20000000f00 */
[----:B------:R-:W-:Y:S02]  /*1d80*/  IMAD.MOV.U32 R16, RZ, RZ, R5 ;  /* 0x000000ffff107224 */ /* 0x000fe400078e0005 */
[----:B------:R-:W-:-:S04]  /*1d90*/  IMAD R7, R7, R6, R14 ;  /* 0x0000000607077224 */ /* 0x000fc800078e020e */
[----:B------:R-:W-:Y:S01]  /*1da0*/  IMAD.IADD R7, R7, 0x1, R17 ;  /* 0x0000000107077824 */ /* 0x000fe200078e0211 */
[----:B------:R-:W-:Y:S01]  /*1db0*/  MOV R17, R4 ;  /* 0x0000000400117202 */ /* 0x000fe20000000f00 */
[----:B------:R-:W-:Y:S06]  /*1dc0*/  BRA `(.L_x_593) ;  /* 0x00000000005c7947 */ /* 0x000fec0003800000 */
.L_x_592:
[----:B------:R-:W1:Y:S01]  /*1dd0*/  I2F.U32.RP R7, R3 ;  /* 0x0000000300077306 */ /* 0x000e620000209000 */
[----:B------:R-:W-:Y:S01]  /*1de0*/  ISETP.NE.U32.AND P2, PT, R3, RZ, PT ;  /* 0x000000ff0300720c */ /* 0x000fe20003f45070 */
[----:B------:R-:W-:-:S06]  /*1df0*/  IMAD.MOV.U32 R17, RZ, RZ, RZ ;  /* 0x000000ffff117224 */ /* 0x000fcc00078e00ff */
[----:B-1----:R-:W1:Y:S02]  /*1e00*/  MUFU.RCP R7, R7 ;  /* 0x0000000700077308 */ /* 0x002e640000001000 */
[----:B-1----:R-:W-:Y:S02]  /*1e10*/  VIADD R5, R7, 0xffffffe ;  /* 0x0ffffffe07057836 */ /* 0x002fe40000000000 */
        /* <DEDUP_REMOVED lines=17> */
[----:B------:R-:W-:-:S07]  /*1f30*/  MOV R16, R4 ;  /* 0x0000000400107202 */ /* 0x000fce0000000f00 */
.L_x_593:
[----:B------:R-:W-:Y:S05]  /*1f40*/  BSYNC B1 ;  /* 0x0000000000017941 */ /* 0x000fea0003800000 */
.L_x_591:
[----:B------:R-:W-:Y:S01]  /*1f50*/  IMAD R7, R7, UR26, RZ ;  /* 0x0000001a07077c24 */ /* 0x000fe2000f8e02ff */
[----:B------:R-:W-:Y:S01]  /*1f60*/  LOP3.LUT R6, R13, R6, RZ, 0xfc, !PT ;  /* 0x000000060d067212 */ /* 0x000fe200078efcff */
[----:B------:R-:W-:Y:S02]  /*1f70*/  BSSY B1, `(.L_x_594) ;  /* 0x000002f000017945 */ /* 0x000fe40003800000 */
[----:B------:R-:W-:Y:S01]  /*1f80*/  IMAD R7, R20, UR27, R7 ;  /* 0x0000001b14077c24 */ /* 0x000fe2000f8e0207 */
[----:B------:R-:W-:Y:S01]  /*1f90*/  ISETP.NE.U32.AND P0, PT, R6, RZ, PT ;  /* 0x000000ff0600720c */ /* 0x000fe20003f05070 */
[----:B------:R-:W-:-:S05]  /*1fa0*/  IMAD.WIDE.U32 R20, R20, UR26, RZ ;  /* 0x0000001a14147c25 */ /* 0x000fca000f8e00ff */
[----:B------:R-:W-:-:S05]  /*1fb0*/  IADD3 R4, R21, R7, RZ ;  /* 0x0000000715047210 */ /* 0x000fca0007ffe0ff */
[----:B------:R0:W-:Y:S02]  /*1fc0*/  STL [R1+0x18], R4 ;  /* 0x0000180401007387 */ /* 0x0001e40000100800 */
[----:B------:R-:W-:Y:S05]  /*1fd0*/  @!P0 BRA `(.L_x_595) ;  /* 0x0000000000448947 */ /* 0x000fea0003800000 */
[----:B------:R-:W-:Y:S01]  /*1fe0*/  ULDC.64 UR50, c[0x0][0x3c0] ;  /* 0x0000f00000327ab9 */ /* 0x000fe20000000a00 */
[----:B------:R-:W-:Y:S01]  /*1ff0*/  IMAD.MOV.U32 R7, RZ, RZ, R12 ;  /* 0x000000ffff077224 */ /* 0x000fe200078e000c */
[----:B------:R-:W-:Y:S01]  /*2000*/  MOV R6, UR50 ;  /* 0x0000003200067c02 */ /* 0x000fe20008000f00 */
[----:B------:R-:W-:Y:S01]  /*2010*/  IMAD.U32 R5, RZ, RZ, UR51 ;  /* 0x00000033ff057e24 */ /* 0x000fe2000f8e00ff */
[----:B0-----:R-:W-:Y:S02]  /*2020*/  MOV R4, R13 ;  /* 0x0000000d00047202 */ /* 0x001fe40000000f00 */
[----:B------:R-:W-:-:S07]  /*2030*/  MOV R3, 0x2050 ;  /* 0x0000205000037802 */ /* 0x000fce0000000f00 */
[----:B------:R-:W-:Y:S05]  /*2040*/  CALL.REL.NOINC `($__internal_23_$__cuda_sm20_div_s64) ;  /* 0x0000001800d07944 */ /* 0x000fea0003c00000 */
[----:B------:R-:W-:-:S05]  /*2050*/  IADD3 R3, P0, RZ, -R5, RZ ;  /* 0x80000005ff037210 */ /* 0x000fca0007f1e0ff */
[----:B------:R-:W-:Y:S02]  /*2060*/  IMAD.X R6, RZ, RZ, ~R4, P0 ;  /* 0x000000ffff067224 */ /* 0x000fe400000e0e04 */
[----:B------:R-:W-:-:S04]  /*2070*/  IMAD.WIDE.U32 R12, R3, UR24, R12 ;  /* 0x00000018030c7c25 */ /* 0x000fc8000f8e000c */
[----:B------:R-:W-:-:S04]  /*2080*/  IMAD R6, R6, UR24, RZ ;  /* 0x0000001806067c24 */ /* 0x000fc8000f8e02ff */
[----:B------:R-:W-:Y:S02]  /*2090*/  IMAD R3, R3, UR25, R6 ;  /* 0x0000001903037c24 */ /* 0x000fe4000f8e0206 */
[----:B------:R-:W-:Y:S01]  /*20a0*/  IMAD.MOV.U32 R6, RZ, RZ, R12 ;  /* 0x000000ffff067224 */ /* 0x000fe200078e000c */
[----:B------:R-:W-:Y:S02]  /*20b0*/  MOV R12, R5 ;  /* 0x00000005000c7202 */ /* 0x000fe40000000f00 */
[----:B------:R-:W-:Y:S01]  /*20c0*/  IADD3 R3, R3, R13, RZ ;  /* 0x0000000d03037210 */ /* 0x000fe20007ffe0ff */
[----:B------:R-:W-:Y:S01]  /*20d0*/  IMAD.MOV.U32 R13, RZ, RZ, R4 ;  /* 0x000000ffff0d7224 */ /* 0x000fe200078e0004 */
[----:B------:R-:W-:Y:S06]  /*20e0*/  BRA `(.L_x_596) ;  /* 0x00000000005c7947 */ /* 0x000fec0003800000 */
.L_x_595:
[----:B------:R-:W1:Y:S01]  /*20f0*/  I2F.U32.RP R7, R3 ;  /* 0x0000000300077306 */ /* 0x000e620000209000 */
[----:B------:R-:W-:-:S07]  /*2100*/  ISETP.NE.U32.AND P2, PT, R3, RZ, PT ;  /* 0x000000ff0300720c */ /* 0x000fce0003f45070 */
[----:B-1----:R-:W1:Y:S02]  /*2110*/  MUFU.RCP R7, R7 ;  /* 0x0000000700077308 */ /* 0x002e640000001000 */
[----:B-1----:R-:W-:-:S06]  /*2120*/  IADD3 R5, R7, 0xffffffe, RZ ;  /* 0x0ffffffe07057810 */ /* 0x002fcc0007ffe0ff */
        /* <DEDUP_REMOVED lines=16> */
[----:B------:R-:W-:Y:S01]  /*2230*/  IMAD R6, R3, R6, R12 ;  /* 0x0000000603067224 */ /* 0x000fe200078e020c */
[----:B------:R-:W-:Y:S01]  /*2240*/  MOV R3, RZ ;  /* 0x000000ff00037202 */ /* 0x000fe20000000f00 */
[----:B------:R-:W-:-:S07]  /*2250*/  IMAD.MOV.U32 R12, RZ, RZ, R4 ;  /* 0x000000ffff0c7224 */ /* 0x000fce00078e0004 */
.L_x_596:
[----:B------:R-:W-:Y:S05]  /*2260*/  BSYNC B1 ;  /* 0x0000000000017941 */ /* 0x000fea0003800000 */
.L_x_594:
[----:B------:R-:W-:Y:S01]  /*2270*/  IMAD R3, R3, UR26, RZ ;  /* 0x0000001a03037c24 */ /* 0x000fe2000f8e02ff */
[----:B------:R-:W-:Y:S01]  /*2280*/  LOP3.LUT R4, R0, UR59, RZ, 0xfc, !PT ;  /* 0x0000003b00047c12 */ /* 0x000fe2000f8efcff */
[----:B------:R-:W-:Y:S01]  /*2290*/  IMAD.WIDE.U32 R14, R6, UR26, RZ ;  /* 0x0000001a060e7c25 */ /* 0x000fe2000f8e00ff */
[----:B------:R-:W-:Y:S02]  /*22a0*/  BSSY B1, `(.L_x_597) ;  /* 0x000002f000017945 */ /* 0x000fe40003800000 */
[----:B------:R-:W-:Y:S01]  /*22b0*/  ISETP.NE.U32.AND P0, PT, R4, RZ, PT ;  /* 0x000000ff0400720c */ /* 0x000fe20003f05070 */
[----:B------:R-:W-:Y:S01]  /*22c0*/  IMAD R3, R6, UR27, R3 ;  /* 0x0000001b06037c24 */ /* 0x000fe2000f8e0203 */
[----:B------:R0:W-:Y:S03]  /*22d0*/  STL.64 [R1], R14 ;  /* 0x0000000e01007387 */ /* 0x0001e60000100a00 */
[----:B------:R-:W-:-:S05]  /*22e0*/  IMAD.IADD R3, R15, 0x1, R3 ;  /* 0x000000010f037824 */ /* 0x000fca00078e0203 */
[----:B------:R0:W-:Y:S03]  /*22f0*/  STL [R1+0x14], R3 ;  /* 0x0000140301007387 */ /* 0x0001e60000100800 */
[----:B------:R-:W-:Y:S05]  /*2300*/  @!P0 BRA `(.L_x_598) ;  /* 0x0000000000488947 */ /* 0x000fea0003800000 */
[----:B------:R-:W-:Y:S01]  /*2310*/  ULDC.64 UR50, c[0x0][0x560] ;  /* 0x0001580000327ab9 */ /* 0x000fe20000000a00 */
[----:B------:R-:W-:Y:S01]  /*2320*/  MOV R7, R2 ;  /* 0x0000000200077202 */ /* 0x000fe20000000f00 */
[----:B------:R-:W-:Y:S01]  /*2330*/  IMAD.U32 R6, RZ, RZ, UR50 ;  /* 0x00000032ff067e24 */ /* 0x000fe2000f8e00ff */
[----:B------:R-:W-:Y:S01]  /*2340*/  MOV R5, UR51 ;  /* 0x0000003300057c02 */ /* 0x000fe20008000f00 */
[----:B------:R-:W-:Y:S01]  /*2350*/  IMAD.MOV.U32 R4, RZ, RZ, R0 ;  /* 0x000000ffff047224 */ /* 0x000fe200078e0000 */
[----:B0-----:R-:W-:-:S07]  /*2360*/  MOV R3, 0x2380 ;  /* 0x0000238000037802 */ /* 0x001fce0000000f00 */
[----:B------:R-:W-:Y:S05]  /*2370*/  CALL.REL.NOINC `($__internal_23_$__cuda_sm20_div_s64) ;  /* 0x0000001800047944 */ /* 0x000fea0003c00000 */
[----:B------:R-:W-:Y:S02]  /*2380*/  IADD3 R6, P0, RZ, -R5, RZ ;  /* 0x80000005ff067210 */ /* 0x000fe40007f1e0ff */
[-C--:B------:R-:W-:Y:S02]  /*2390*/  LOP3.LUT R5, R5, R4.reuse, RZ, 0x3c, !PT ;  /* 0x0000000405057212 */ /* 0x080fe400078e3cff */
[-C--:B------:R-:W-:Y:S02]  /*23a0*/  IADD3.X R3, RZ, ~R4.reuse, RZ, P0, !PT ;  /* 0x80000004ff037210 */ /* 0x080fe400007fe4ff */
[----:B------:R-:W-:-:S03]  /*23b0*/  LOP3.LUT R4, R5, R4, RZ, 0x3c, !PT ;  /* 0x0000000405047212 */ /* 0x000fc600078e3cff */
[----:B------:R-:W-:Y:S01]  /*23c0*/  IMAD R3, R3, UR34, RZ ;  /* 0x0000002203037c24 */ /* 0x000fe2000f8e02ff */
[----:B------:R-:W-:-:S03]  /*23d0*/  LOP3.LUT R5, R5, R4, RZ, 0x3c, !PT ;  /* 0x0000000405057212 */ /* 0x000fc600078e3cff */
[C---:B------:R-:W-:Y:S02]  /*23e0*/  IMAD R14, R6.reuse, UR35, R3 ;  /* 0x00000023060e7c24 */ /* 0x040fe4000f8e0203 */
[----:B------:R-:W-:Y:S02]  /*23f0*/  IMAD.MOV.U32 R3, RZ, RZ, R0 ;  /* 0x000000ffff037224 */ /* 0x000fe400078e0000 */
[----:B------:R-:W-:-:S05]  /*2400*/  IMAD.WIDE.U32 R6, R6, UR34, R2 ;  /* 0x0000002206067c25 */ /* 0x000fca000f8e0002 */
[----:B------:R-:W-:Y:S01]  /*2410*/  IADD3 R3, R7, R14, RZ ;  /* 0x0000000e07037210 */ /* 0x000fe20007ffe0ff */
[----:B------:R-:W-:Y:S06]  /*2420*/  BRA `(.L_x_599) ;  /* 0x0000000000587947 */ /* 0x000fec0003800000 */
.L_x_598:
[----:B0-----:R-:W0:Y:S01]  /*2430*/  I2F.U32.RP R3, UR54 ;  /* 0x0000003600037d06 */ /* 0x001e220008209000 */
[----:B------:R-:W-:Y:S01]  /*2440*/  IMAD.MOV.U32 R4, RZ, RZ, RZ ;  /* 0x000000ffff047224 */ /* 0x000fe200078e00ff */
[----:B------:R-:W-:-:S06]  /*2450*/  ISETP.NE.U32.AND P2, PT, RZ, UR54, PT ;  /* 0x00000036ff007c0c */ /* 0x000fcc000bf45070 */
[----:B0-----:R-:W0:Y:S02]  /*2460*/  MUFU.RCP R3, R3 ;  /* 0x0000000300037308 */ /* 0x001e240000001000 */
[----:B0-----:R-:W-:-:S06]  /*2470*/  VIADD R5, R3, 0xffffffe ;  /* 0x0ffffffe03057836 */ /* 0x001fcc0000000000 */
[----:B------:R-:W0:Y:S02]  /*2480*/  F2I.FTZ.U32.TRUNC.NTZ R5, R5 ;  /* 0x0000000500057305 */ /* 0x000e24000021f000 */
[----:B0-----:R-:W-:-:S05]  /*2490*/  IADD3 R7, RZ, -R5, RZ ;  /* 0x80000005ff077210 */ /* 0x001fca0007ffe0ff */
[----:B------:R-:W-:-:S04]  /*24a0*/  IMAD R7, R7, UR54, RZ ;  /* 0x0000003607077c24 */ /* 0x000fc8000f8e02ff */
[----:B------:R-:W-:Y:S01]  /*24b0*/  IMAD.HI.U32 R7, R5, R7, R4 ;  /* 0x0000000705077227 */ /* 0x000fe200078e0004 */
[----:B------:R-:W-:-:S05]  /*24c0*/  HFMA2.MMA R5, -RZ, RZ, 0, 0 ;  /* 0x00000000ff057435 */ /* 0x000fca00000001ff */
        /* <DEDUP_REMOVED lines=10> */
[----:B------:R-:W-:Y:S02]  /*2570*/  IMAD R6, R3, UR54, R2 ;  /* 0x0000003603067c24 */ /* 0x000fe4000f8e0202 */
[----:B------:R-:W-:-:S07]  /*2580*/  IMAD.MOV.U32 R3, RZ, RZ, RZ ;  /* 0x000000ffff037224 */ /* 0x000fce00078e00ff */
.L_x_599:
[----:B------:R-:W-:Y:S05]  /*2590*/  BSYNC B1 ;  /* 0x0000000000017941 */ /* 0x000fea0003800000 */
.L_x_597:
[----:B------:R-:W-:-:S04]  /*25a0*/  IMAD R3, R3, UR36, RZ ;  /* 0x0000002403037c24 */ /* 0x000fc8000f8e02ff */
[C---:B------:R-:W-:Y:S02]  /*25b0*/  IMAD R3, R6.reuse, UR37, R3 ;  /* 0x0000002506037c24 */ /* 0x040fe4000f8e0203 */
[----:B------:R-:W-:-:S04]  /*25c0*/  IMAD.WIDE.U32 R6, R6, UR36, RZ ;  /* 0x0000002406067c25 */ /* 0x000fc8000f8e00ff */
[----:B------:R-:W-:Y:S02]  /*25d0*/  IMAD.IADD R7, R7, 0x1, R3 ;  /* 0x0000000107077824 */ /* 0x000fe400078e0203 */
[----:B------:R-:W-:Y:S02]  /*25e0*/  IMAD R3, R5, UR38, RZ ;  /* 0x0000002605037c24 */ /* 0x000fe4000f8e02ff */
[----:B------:R-:W-:-:S04]  /*25f0*/  IMAD.WIDE.U32 R6, R4, UR38, R6 ;  /* 0x0000002604067c25 */ /* 0x000fc8000f8e0006 */
[----:B------:R-:W-:Y:S01]  /*2600*/  IMAD R3, R4, UR39, R3 ;  /* 0x0000002704037c24 */ /* 0x000fe2000f8e0203 */
[----:B------:R-:W-:-:S04]  /*2610*/  LEA R4, P0, R6, UR40, 0x1 ;  /* 0x0000002806047c11 */ /* 0x000fc8000f8008ff */
[----:B------:R-:W-:-:S04]  /*2620*/  IADD3 R3, R7, R3, RZ ;  /* 0x0000000307037210 */ /* 0x000fc80007ffe0ff */
[----:B------:R-:W-:-:S05]  /*2630*/  LEA.HI.X R5, R6, UR41, R3, 0x1, P0 ;  /* 0x0000002906057c11 */ /* 0x000fca00080f0c03 */
[----:B------:R-:W2:Y:S01]  /*2640*/  LDG.E.U16 R4, desc[UR60][R4.64] ;  /* 0x0000003c04047981 */ /* 0x000ea2000c1e1500 */
[----:B------:R-:W-:Y:S01]  /*2650*/  LOP3.LUT R3, R0, UR58, RZ, 0xfc, !PT ;  /* 0x0000003a00037c12 */ /* 0x000fe2000f8efcff */
[----:B------:R-:W-:Y:S03]  /*2660*/  BSSY B1, `(.L_x_600) ;  /* 0x000002c000017945 */ /* 0x000fe60003800000 */
        /* <DEDUP_REMOVED lines=10> */
[----:B------:R-:W-:Y:S02]  /*2710*/  IADD3 R6, P0, RZ, -R5, RZ ;  /* 0x80000005ff067210 */ /* 0x000fe40007f1e0ff */
[----:B------:R-:W-:-:S03]  /*2720*/  LOP3.LUT R5, R5, R4, RZ, 0x3c, !PT ;  /* 0x0000000405057212 */ /* 0x000fc600078e3cff */
[----:B------:R-:W-:Y:S01]  /*2730*/  IMAD.X R3, RZ, RZ, ~R4, P0 ;  /* 0x000000ffff037224 */ /* 0x000fe200000e0e04 */
[----:B------:R-:W-:-:S03]  /*2740*/  LOP3.LUT R4, R5, R4, RZ, 0x3c, !PT ;  /* 0x0000000405047212 */ /* 0x000fc600078e3cff */
[----:B------:R-:W-:Y:S01]  /*2750*/  IMAD R3, R3, UR42, RZ ;  /* 0x0000002a03037c24 */ /* 0x000fe2000f8e02ff */
[----:B------:R-:W-:-:S03]  /*2760*/  LOP3.LUT R5, R5, R4, RZ, 0x3c, !PT ;  /* 0x0000000405057212 */ /* 0x000fc600078e3cff */
[----:B------:R-:W-:Y:S01]  /*2770*/  IMAD R14, R6, UR43, R3 ;  /* 0x0000002b060e7c24 */ /* 0x000fe2000f8e0203 */
[----:B------:R-:W-:-:S03]  /*2780*/  MOV R3, R0 ;  /* 0x0000000000037202 */ /* 0x000fc60000000f00 */
[----:B------:R-:W-:-:S04]  /*2790*/  IMAD.WIDE.U32 R6, R6, UR42, R2 ;  /* 0x0000002a06067c25 */ /* 0x000fc8000f8e0002 */
[----:B------:R-:W-:Y:S01]  /*27a0*/  IMAD.IADD R3, R7, 0x1, R14 ;  /* 0x0000000107037824 */ /* 0x000fe200078e020e */
[----:B------:R-:W-:Y:S06]  /*27b0*/  BRA `(.L_x_602) ;  /* 0x0000000000587947 */ /* 0x000fec0003800000 */
.L_x_601:
[----:B------:R-:W1:Y:S01]  /*27c0*/  I2F.U32.RP R6, UR10 ;  /* 0x0000000a00067d06 */ /* 0x000e620008209000 */
[----:B0-----:R-:W-:Y:S01]  /*27d0*/  HFMA2.MMA R4, -RZ, RZ, 0, 0 ;  /* 0x00000000ff047435 */ /* 0x001fe200000001ff */
[----:B------:R-:W-:-:S06]  /*27e0*/  ISETP.NE.U32.AND P2, PT, RZ, UR10, PT ;  /* 0x0000000aff007c0c */ /* 0x000fcc000bf45070 */
[----:B-1----:R-:W0:Y:S02]  /*27f0*/  MUFU.RCP R6, R6 ;  /* 0x0000000600067308 */ /* 0x002e240000001000 */
[----:B0-----:R-:W-:-:S06]  /*2800*/  IADD3 R5, R6, 0xffffffe, RZ ;  /* 0x0ffffffe06057810 */ /* 0x001fcc0007ffe0ff */
[----:B------:R-:W0:Y:S02]  /*2810*/  F2I.FTZ.U32.TRUNC.NTZ R5, R5 ;  /* 0x0000000500057305 */ /* 0x000e24000021f000 */
[----:B0-----:R-:W-:-:S04]  /*2820*/  IMAD.MOV R3, RZ, RZ, -R5 ;  /* 0x000000ffff037224 */ /* 0x001fc800078e0a05 */
[----:B------:R-:W-:-:S04]  /*2830*/  IMAD R3, R3, UR10, RZ ;  /* 0x0000000a03037c24 */ /* 0x000fc8000f8e02ff */
[----:B------:R-:W-:-:S04]  /*2840*/  IMAD.HI.U32 R3, R5, R3, R4 ;  /* 0x0000000305037227 */ /* 0x000fc800078e0004 */
[----:B------:R-:W-:Y:S02]  /*2850*/  IMAD.MOV.U32 R5, RZ, RZ, RZ ;  /* 0x000000ffff057224 */ /* 0x000fe400078e00ff */
        /* <DEDUP_REMOVED lines=10> */
[----:B------:R-:W-:Y:S01]  /*2900*/  IMAD R6, R3, UR10, R2 ;  /* 0x0000000a03067c24 */ /* 0x000fe2000f8e0202 */
[----:B------:R-:W-:-:S07]  /*2910*/  MOV R3, RZ ;  /* 0x000000ff00037202 */ /* 0x000fce0000000f00 */
.L_x_602:
[----:B------:R-:W-:Y:S05]  /*2920*/  BSYNC B1 ;  /* 0x0000000000017941 */ /* 0x000fea0003800000 */
.L_x_600:
[----:B------:R-:W-:-:S04]  /*2930*/  IMAD R3, R3, UR44, RZ ;  /* 0x0000002c03037c24 */ /* 0x000fc8000f8e02ff */
[C---:B------:R-:W-:Y:S02]  /*2940*/  IMAD R3, R6.reuse, UR45, R3 ;  /* 0x0000002d06037c24 */ /* 0x040fe4000f8e0203 */
[----:B------:R-:W-:-:S05]  /*2950*/  IMAD.WIDE.U32 R6, R6, UR44, RZ ;  /* 0x0000002c06067c25 */ /* 0x000fca000f8e00ff */
[----:B------:R-:W-:Y:S01]  /*2960*/  IADD3 R7, R7, R3, RZ ;  /* 0x0000000307077210 */ /* 0x000fe20007ffe0ff */
[----:B------:R-:W-:Y:S02]  /*2970*/  IMAD R3, R5, UR46, RZ ;  /* 0x0000002e05037c24 */ /* 0x000fe4000f8e02ff */
[----:B------:R-:W-:-:S04]  /*2980*/  IMAD.WIDE.U32 R6, R4, UR46, R6 ;  /* 0x0000002e04067c25 */ /* 0x000fc8000f8e0006 */
[----:B------:R-:W-:Y:S01]  /*2990*/  IMAD R3, R4, UR47, R3 ;  /* 0x0000002f04037c24 */ /* 0x000fe2000f8e0203 */
[----:B------:R-:W-:-:S03]  /*29a0*/  LEA R4, P0, R6, UR48, 0x1 ;  /* 0x0000003006047c11 */ /* 0x000fc6000f8008ff */
[----:B------:R-:W-:-:S05]  /*29b0*/  IMAD.IADD R3, R7, 0x1, R3 ;  /* 0x0000000107037824 */ /* 0x000fca00078e0203 */
        /* <DEDUP_REMOVED lines=14> */
[----:B------:R-:W-:Y:S01]  /*2aa0*/  IADD3 R6, P0, RZ, -R5, RZ ;  /* 0x80000005ff067210 */ /* 0x000fe20007f1e0ff */
[----:B------:R-:W-:Y:S01]  /*2ab0*/  ULDC.64 UR50, c[0x0][0xbe0] ;  /* 0x0002f80000327ab9 */ /* 0x000fe20000000a00 */
        /* <DEDUP_REMOVED lines=10> */
.L_x_604:
[----:B------:R-:W1:Y:S01]  /*2b60*/  I2F.U32.RP R6, UR11 ;  /* 0x0000000b00067d06 */ /* 0x000e620008209000 */
[----:B0-----:R-:W-:Y:S01]  /*2b70*/  IMAD.MOV.U32 R4, RZ, RZ, RZ ;  /* 0x000000ffff047224 */ /* 0x001fe200078e00ff */
[----:B------:R-:W-:-:S06]  /*2b80*/  ISETP.NE.U32.AND P2, PT, RZ, UR11, PT ;  /* 0x0000000bff007c0c */ /* 0x000fcc000bf45070 */
[----:B-1----:R-:W0:Y:S02]  /*2b90*/  MUFU.RCP R6, R6 ;  /* 0x0000000600067308 */ /* 0x002e240000001000 */
        /* <DEDUP_REMOVED lines=12> */
[----:B------:R-:W-:Y:S01]  /*2c60*/  ISETP.GE.U32.AND P1, PT, R3, UR11, PT ;  /* 0x0000000b03007c0c */ /* 0x000fe2000bf26070 */
[----:B------:R-:W-:-:S12]  /*2c70*/  IMAD.MOV.U32 R3, RZ, RZ, RZ ;  /* 0x000000ffff037224 */ /* 0x000fd800078e00ff */
[----:B------:R-:W-:Y:S01]  /*2c80*/  @P1 VIADD R4, R4, 0x1 ;  /* 0x0000000104041836 */ /* 0x000fe20000000000 */
[----:B------:R-:W-:-:S04]  /*2c90*/  @!P2 LOP3.LUT R4, RZ, UR11, RZ, 0x33, !PT ;  /* 0x0000000bff04ac12 */ /* 0x000fc8000f8e33ff */
[----:B------:R-:W-:-:S05]  /*2ca0*/  IADD3 R6, -R4, RZ, RZ ;  /* 0x000000ff04067210 */ /* 0x000fca0007ffe1ff */
[----:B------:R-:W-:-:S07]  /*2cb0*/  IMAD R6, R6, UR11, R2 ;  /* 0x0000000b06067c24 */ /* 0x000fce000f8e0202 */
.L_x_605:
[----:B------:R-:W-:Y:S05]  /*2cc0*/  BSYNC B1 ;  /* 0x0000000000017941 */ /* 0x000fea0003800000 */
.L_x_603:
[----:B------:R-:W2:Y:S01]  /*2cd0*/  LDL.LU R14, [R1+0x10] ;  /* 0x00001000010e7983 */ /* 0x000ea20000300800 */
[----:B------:R-:W-:Y:S01]  /*2ce0*/  IMAD.MOV.U32 R25, RZ, RZ, R24 ;  /* 0x000000ffff197224 */ /* 0x000fe200078e0018 */
[----:B------:R-:W-:Y:S01]  /*2cf0*/  ULDC.64 UR50, c[0x0][0x480] ;  /* 0x0001200000327ab9 */ /* 0x000fe20000000a00 */
[----:B------:R-:W-:Y:S01]  /*2d00*/  ULDC.64 UR52, c[0x0][0xca8] ;  /* 0x00032a0000347ab9 */ /* 0x000fe20000000a00 */
[----:B------:R-:W3:Y:S04]  /*2d10*/  LDL.LU.64 R28, [R1+0x8] ;  /* 0x00000800011c7983 */ /* 0x000ee80000300a00 */
[----:B------:R-:W4:Y:S04]  /*2d20*/  LDL.LU R15, [R1+0x18] ;  /* 0x00001800010f7983 */ /* 0x000f280000300800 */
[----:B------:R-:W5:Y:S04]  /*2d30*/  LDL.LU R26, [R1+0x14] ;  /* 0x00001400011a7983 */ /* 0x000f680000300800 */
[----:B------:R-:W5:Y:S01]  /*2d40*/  LDL.LU.64 R18, [R1] ;  /* 0x0000000001127983 */ /* 0x000f620000300a00 */
[----:B------:R-:W-:Y:S01]  /*2d50*/  MOV R24, R22 ;  /* 0x0000001600187202 */ /* 0x000fe20000000f00 */
[----:B------:R-:W-:Y:S01]  /*2d60*/  IMAD R3, R3, UR52, RZ ;  /* 0x0000003403037c24 */ /* 0x000fe2000f8e02ff */
[----:B------:R-:W-:Y:S01]  /*2d70*/  ISETP.NE.U32.AND P0, PT, RZ, UR28, PT ;  /* 0x0000001cff007c0c */ /* 0x000fe2000bf05070 */
[----:B------:R-:W-:-:S02]  /*2d80*/  IMAD R7, R11, UR50, RZ ;  /* 0x000000320b077c24 */ /* 0x000fc4000f8e02ff */
[----:B------:R-:W-:Y:S01]  /*2d90*/  IMAD.WIDE.U32 R24, R10, UR50, R24 ;  /* 0x000000320a187c25 */ /* 0x000fe2000f8e0018 */
[----:B------:R-:W-:-:S03]  /*2da0*/  ISETP.NE.AND.EX P0, PT, RZ, UR29, PT, P0 ;  /* 0x0000001dff007c0c */ /* 0x000fc6000bf05300 */
[----:B------:R-:W-:Y:S02]  /*2db0*/  IMAD R7, R10, UR51, R7 ;  /* 0x000000330a077c24 */ /* 0x000fe4000f8e0207 */
[----:B------:R-:W-:Y:S01]  /*2dc0*/  IMAD.WIDE.U32 R10, R6, UR52, RZ ;  /* 0x00000034060a7c25 */ /* 0x000fe2000f8e00ff */
[----:B--2---:R-:W-:-:S03]  /*2dd0*/  MOV R23, R14 ;  /* 0x0000000e00177202 */ /* 0x004fc60000000f00 */
[----:B------:R-:W-:Y:S02]  /*2de0*/  IMAD R14, R9, UR50, RZ ;  /* 0x00000032090e7c24 */ /* 0x000fe4000f8e02ff */
[----:B---3--:R-:W-:Y:S02]  /*2df0*/  IMAD.MOV.U32 R22, RZ, RZ, R28 ;  /* 0x000000ffff167224 */ /* 0x008fe400078e001c */
[C---:B------:R-:W-:Y:S02]  /*2e00*/  IMAD R14, R8.reuse, UR51, R14 ;  /* 0x00000033080e7c24 */ /* 0x040fe4000f8e020e */
[----:B----4-:R-:W-:Y:S02]  /*2e10*/  IMAD.MOV.U32 R21, RZ, RZ, R15 ;  /* 0x000000ffff157224 */ /* 0x010fe400078e000f */
[----:B------:R-:W-:Y:S02]  /*2e20*/  IMAD R15, R17, UR50, RZ ;  /* 0x00000032110f7c24 */ /* 0x000fe4000f8e02ff */
[----:B------:R-:W-:-:S04]  /*2e30*/  IMAD.WIDE.U32 R22, R8, UR50, R22 ;  /* 0x0000003208167c25 */ /* 0x000fc8000f8e0016 */
[C---:B------:R-:W-:Y:S01]  /*2e40*/  IMAD.WIDE.U32 R20, R16.reuse, UR50, R20 ;  /* 0x0000003210147c25 */ /* 0x040fe2000f8e0014 */
[----:B-----5:R-:W-:Y:S02]  /*2e50*/  MOV R8, R18 ;  /* 0x0000001200087202 */ /* 0x020fe40000000f00 */
[----:B------:R-:W-:Y:S01]  /*2e60*/  IADD3 R17, R23, R14, RZ ;  /* 0x0000000e17117210 */ /* 0x000fe20007ffe0ff */
[----:B------:R-:W-:Y:S02]  /*2e70*/  IMAD R15, R16, UR51, R15 ;  /* 0x00000033100f7c24 */ /* 0x000fe4000f8e020f */
[----:B------:R-:W-:Y:S02]  /*2e80*/  IMAD R16, R6, UR53, R3 ;  /* 0x0000003506107c24 */ /* 0x000fe4000f8e0203 */
[----:B------:R-:W-:Y:S02]  /*2e90*/  IMAD.MOV.U32 R9, RZ, RZ, R26 ;  /* 0x000000ffff097224 */ /* 0x000fe400078e001a */
[----:B------:R-:W-:Y:S01]  /*2ea0*/  IMAD R3, R13, UR50, RZ ;  /* 0x000000320d037c24 */ /* 0x000fe2000f8e02ff */
[----:B------:R-:W-:Y:S01]  /*2eb0*/  IADD3 R11, R11, R16, RZ ;  /* 0x000000100b0b7210 */ /* 0x000fe20007ffe0ff */
[----:B------:R-:W-:-:S04]  /*2ec0*/  IMAD.WIDE.U32 R8, R12, UR50, R8 ;  /* 0x000000320c087c25 */ /* 0x000fc8000f8e0008 */
[----:B------:R-:W-:Y:S01]  /*2ed0*/  IMAD R3, R12, UR51, R3 ;  /* 0x000000330c037c24 */ /* 0x000fe2000f8e0203 */
[----:B------:R-:W-:Y:S01]  /*2ee0*/  ULDC.64 UR50, c[0x0][0xca0] ;  /* 0x0003280000327ab9 */ /* 0x000fe20000000a00 */
[----:B------:R-:W-:Y:S01]  /*2ef0*/  IMAD.IADD R6, R21, 0x1, R15 ;  /* 0x0000000115067824 */ /* 0x000fe200078e020f */
[----:B------:R-:W-:Y:S01]  /*2f00*/  CS2R R12, SRZ ;  /* 0x00000000000c7805 */ /* 0x000fe2000001ff00 */
[----:B------:R-:W-:Y:S02]  /*2f10*/  IMAD R5, R5, UR50, RZ ;  /* 0x0000003205057c24 */ /* 0x000fe4000f8e02ff */
[C---:B------:R-:W-:Y:S01]  /*2f20*/  IMAD.WIDE.U32 R10, R4.reuse, UR50, R10 ;  /* 0x00000032040a7c25 */ /* 0x040fe2000f8e000a */
[----:B------:R0:W-:Y:S03]  /*2f30*/  STL [R1], R6 ;  /* 0x0000000601007387 */ /* 0x0001e60000100800 */
[----:B------:R-:W-:Y:S01]  /*2f40*/  IMAD R5, R4, UR51, R5 ;  /* 0x0000003304057c24 */ /* 0x000fe2000f8e0205 */
[----:B------:R-:W-:Y:S01]  /*2f50*/  IADD3 R4, R9, R3, RZ ;  /* 0x0000000309047210 */ /* 0x000fe20007ffe0ff */
[----:B------:R-:W-:-:S02]  /*2f60*/  IMAD.IADD R16, R25, 0x1, R7 ;  /* 0x0000000119107824 */ /* 0x000fc400078e0207 */
[----:B------:R-:W-:-:S05]  /*2f70*/  IMAD.IADD R3, R11, 0x1, R5 ;  /* 0x000000010b037824 */ /* 0x000fca00078e0205 */
[----:B------:R0:W-:Y:S04]  /*2f80*/  STL [R1+0x4], R3 ;  /* 0x0000040301007387 */ /* 0x0001e80000100800 */
[----:B------:R0:W-:Y:S01]  /*2f90*/  STL [R1+0x8], R4 ;  /* 0x0000080401007387 */ /* 0x0001e20000100800 */
[----:B------:R-:W-:Y:S05]  /*2fa0*/  @!P0 BRA `(.L_x_606) ;  /* 0x0000000000f08947 */ /* 0x000fea0003800000 */
[----:B0-----:R-:W-:Y:S01]  /*2fb0*/  LOP3.LUT R3, R0, UR56, RZ, 0xfc, !PT ;  /* 0x0000003800037c12 */ /* 0x001fe2000f8efcff */
        /* <DEDUP_REMOVED lines=22> */
.L_x_608:
[----:B------:R-:W0:Y:S01]  /*3120*/  I2F.U32.RP R3, UR12 ;  /* 0x0000000c00037d06 */ /* 0x000e220008209000 */
        /* <DEDUP_REMOVED lines=21> */
.L_x_609:
[----:B------:R-:W-:Y:S05]  /*3280*/  BSYNC B1 ;  /* 0x0000000000017941 */ /* 0x000fea0003800000 */
.L_x_607:
[----:B------:R-:W-:Y:S02]  /*3290*/  ULDC.64 UR50, c[0x0][0x968] ;  /* 0x00025a0000327ab9 */ /* 0x000fe40000000a00 */
[----:B------:R-:W-:-:S04]  /*32a0*/  IMAD R3, R3, UR50, RZ ;  /* 0x0000003203037c24 */ /* 0x000fc8000f8e02ff */
[C---:B------:R-:W-:Y:S02]  /*32b0*/  IMAD R3, R6.reuse, UR51, R3 ;  /* 0x0000003306037c24 */ /* 0x040fe4000f8e0203 */
[----:B------:R-:W-:Y:S01]  /*32c0*/  IMAD.WIDE.U32 R6, R6, UR50, RZ ;  /* 0x0000003206067c25 */ /* 0x000fe2000f8e00ff */
[----:B------:R-:W-:-:S03]  /*32d0*/  ULDC.64 UR50, c[0x0][0x960] ;  /* 0x0002580000327ab9 */ /* 0x000fc60000000a00 */
[----:B------:R-:W-:Y:S02]  /*32e0*/  IMAD.IADD R7, R7, 0x1, R3 ;  /* 0x0000000107077824 */ /* 0x000fe400078e0203 */
[----:B------:R-:W-:Y:S02]  /*32f0*/  IMAD R3, R5, UR50, RZ ;  /* 0x0000003205037c24 */ /* 0x000fe4000f8e02ff */
[----:B------:R-:W-:-:S04]  /*3300*/  IMAD.WIDE.U32 R6, R4, UR50, R6 ;  /* 0x0000003204067c25 */ /* 0x000fc8000f8e0006 */
[----:B------:R-:W-:Y:S01]  /*3310*/  IMAD R3, R4, UR51, R3 ;  /* 0x0000003304037c24 */ /* 0x000fe2000f8e0203 */
[----:B------:R-:W-:-:S04]  /*3320*/  LEA R4, P0, R6, UR28, 0x1 ;  /* 0x0000001c06047c11 */ /* 0x000fc8000f8008ff */
[----:B------:R-:W-:-:S04]  /*3330*/  IADD3 R3, R7, R3, RZ ;  /* 0x0000000307037210 */ /* 0x000fc80007ffe0ff */
[----:B------:R-:W-:-:S05]  /*3340*/  LEA.HI.X R5, R6, UR29, R3, 0x1, P0 ;  /* 0x0000001d06057c11 */ /* 0x000fca00080f0c03 */
[----:B------:R-:W2:Y:S02]  /*3350*/  LDG.E.U16 R4, desc[UR60][R4.64] ;  /* 0x0000003c04047981 */ /* 0x000ea4000c1e1500 */
[----:B--2---:R-:W-:-:S07]  /*3360*/  IMAD.U32 R12, R4, 0x10000, RZ ;  /* 0x00010000040c7824 */ /* 0x004fce00078e00ff */
.L_x_606:
[----:B------:R-:W-:-:S04]  /*3370*/  ISETP.NE.U32.AND P0, PT, RZ, UR30, PT ;  /* 0x0000001eff007c0c */ /* 0x000fc8000bf05070 */
[----:B------:R-:W-:-:S13]  /*3380*/  ISETP.NE.AND.EX P0, PT, RZ, UR31, PT, P0 ;  /* 0x0000001fff007c0c */ /* 0x000fda000bf05300 */
        /* <DEDUP_REMOVED lines=14> */
[----:B------:R-:W-:Y:S01]  /*3470*/  IMAD.MOV.U32 R3, RZ, RZ, R0 ;  /* 0x000000ffff037224 */ /* 0x000fe200078e0000 */
[-C--:B------:R-:W-:Y:S02]  /*3480*/  LOP3.LUT R5, R5, R4.reuse, RZ, 0x3c, !PT ;  /* 0x0000000405057212 */ /* 0x080fe400078e3cff */
[-C--:B------:R-:W-:Y:S02]  /*3490*/  IADD3.X R13, RZ, ~R4.reuse, RZ, P0, !PT ;  /* 0x80000004ff0d7210 */ /* 0x080fe400007fe4ff */
[----:B------:R-:W-:-:S03]  /*34a0*/  LOP3.LUT R4, R5, R4, RZ, 0x3c, !PT ;  /* 0x0000000405047212 */ /* 0x000fc600078e3cff */
[----:B------:R-:W-:Y:S01]  /*34b0*/  IMAD R13, R13, UR50, RZ ;  /* 0x000000320d0d7c24 */ /* 0x000fe2000f8e02ff */
[----:B------:R-:W-:-:S03]  /*34c0*/  LOP3.LUT R5, R5, R4, RZ, 0x3c, !PT ;  /* 0x0000000405057212 */ /* 0x000fc600078e3cff */
[C---:B------:R-:W-:Y:S02]  /*34d0*/  IMAD R13, R6.reuse, UR51, R13 ;  /* 0x00000033060d7c24 */ /* 0x040fe4000f8e020d */
[----:B------:R-:W-:-:S05]  /*34e0*/  IMAD.WIDE.U32 R6, R6, UR50, R2 ;  /* 0x0000003206067c25 */ /* 0x000fca000f8e0002 */
[----:B------:R-:W-:Y:S01]  /*34f0*/  IADD3 R3, R7, R13, RZ ;  /* 0x0000000d07037210 */ /* 0x000fe20007ffe0ff */
[----:B------:R-:W-:Y:S06]  /*3500*/  BRA `(.L_x_613) ;  /* 0x0000000000587947 */ /* 0x000fec0003800000 */
.L_x_612:
        /* <DEDUP_REMOVED lines=22> */
.L_x_613:
[----:B------:R-:W-:Y:S05]  /*3670*/  BSYNC B1 ;  /* 0x0000000000017941 */ /* 0x000fea0003800000 */
.L_x_611:
        /* <DEDUP_REMOVED lines=14> */
.L_x_610:
[----:B0-----:R-:W2:Y:S01]  /*3760*/  LDL.LU R4, [R1+0x1c] ;  /* 0x00001c0001047983 */ /* 0x001ea20000300800 */
[----:B------:R-:W-:Y:S01]  /*3770*/  ULDC.64 UR50, c[0x0][0x3b0] ;  /* 0x0000ec0000327ab9 */ /* 0x000fe20000000a00 */
[----:B------:R-:W-:Y:S02]  /*3780*/  ULDC.64 UR52, c[0x0][0xbd0] ;  /* 0x0002f40000347ab9 */ /* 0x000fe40000000a00 */
[----:B------:R-:W3:Y:S04]  /*3790*/  LDL.LU R3, [R1+0x24] ;  /* 0x0000240001037983 */ /* 0x000ee80000300800 */
[----:B------:R-:W4:Y:S04]  /*37a0*/  LDL.LU R18, [R1+0x2c] ;  /* 0x00002c0001127983 */ /* 0x000f280000300800 */
[----:B------:R-:W5:Y:S04]  /*37b0*/  LDL.LU R15, [R1+0x28] ;  /* 0x00002800010f7983 */ /* 0x000f680000300800 */
[----:B------:R-:W4:Y:S04]  /*37c0*/  LDL.LU R14, [R1+0x20] ;  /* 0x00002000010e7983 */ /* 0x000f280000300800 */
[----:B------:R-:W5:Y:S04]  /*37d0*/  LDL.LU R6, [R1+0x30] ;  /* 0x0000300001067983 */ /* 0x000f680000300800 */
[----:B------:R-:W5:Y:S04]  /*37e0*/  LDL.LU R28, [R1] ;  /* 0x00000000011c7983 */ /* 0x000f680000300800 */
[----:B------:R-:W5:Y:S04]  /*37f0*/  LDL.LU R27, [R1+0x4] ;  /* 0x00000400011b7983 */ /* 0x000f680000300800 */
[----:B------:R-:W5:Y:S01]  /*3800*/  LDL.LU R26, [R1+0x8] ;  /* 0x00000800011a7983 */ /* 0x000f620000300800 */
[----:B--2---:R-:W-:Y:S01]  /*3810*/  SHF.L.U32 R7, R4, 0x10, RZ ;  /* 0x0000001004077819 */ /* 0x004fe200000006ff */
[----:B---3--:R-:W-:-:S05]  /*3820*/  IMAD.U32 R3, R3, 0x10000, RZ ;  /* 0x0001000003037824 */ /* 0x008fca00078e00ff */
[----:B------:R-:W0:Y:S01]  /*3830*/  MUFU.TANH R7, R7 ;  /* 0x0000000700077308 */ /* 0x000e220000002400 */
[-C--:B------:R-:W-:Y:S01]  /*3840*/  FMUL.FTZ R4, R3, R12.reuse ;  /* 0x0000000c03047220 */ /* 0x080fe20000410000 */
[C---:B0-----:R-:W-:Y:S01]  /*3850*/  FFMA.FTZ R5, -R7.reuse, R7, 1 ;  /* 0x3f80000007057423 */ /* 0x041fe20000010107 */
[----:B------:R-:W-:Y:S01]  /*3860*/  FMUL.FTZ R11, R7, R12 ;  /* 0x0000000c070b7220 */ /* 0x000fe20000410000 */
[----:B----4-:R-:W-:Y:S02]  /*3870*/  SHF.L.U32 R12, R14, 0x10, RZ ;  /* 0x000000100e0c7819 */ /* 0x010fe400000006ff */
[----:B------:R-:W-:Y:S01]  /*3880*/  FFMA.FTZ R13, R4, R5, R13 ;  /* 0x00000005040d7223 */ /* 0x000fe2000001000d */
[----:B------:R-:W-:Y:S01]  /*3890*/  SHF.L.U32 R4, R18, 0x10, RZ ;  /* 0x0000001012047819 */ /* 0x000fe200000006ff */
[----:B-----5:R-:W-:-:S04]  /*38a0*/  IMAD.U32 R5, R15, 0x10000, RZ ;  /* 0x000100000f057824 */ /* 0x020fc800078e00ff */
[----:B------:R-:W-:Y:S01]  /*38b0*/  FADD.FTZ R14, -R4, 1 ;  /* 0x3f800000040e7421 */ /* 0x000fe20000010100 */
[----:B------:R-:W-:Y:S01]  /*38c0*/  FMUL.FTZ R7, R13, R5 ;  /* 0x000000050d077220 */ /* 0x000fe20000410000 */
[----:B------:R-:W-:-:S03]  /*38d0*/  IMAD.U32 R6, R6, 0x10000, RZ ;  /* 0x0001000006067824 */ /* 0x000fc600078e00ff */
[----:B------:R-:W-:Y:S01]  /*38e0*/  FMUL.FTZ R7, R7, R14 ;  /* 0x0000000e07077220 */ /* 0x000fe20000410000 */
[----:B------:R-:W-:Y:S01]  /*38f0*/  LEA R14, P0, R24, UR50, 0x1 ;  /* 0x00000032180e7c11 */ /* 0x000fe2000f8008ff */
[----:B------:R-:W-:Y:S01]  /*3900*/  FMUL.FTZ R9, R13, R12 ;  /* 0x0000000c0d097220 */ /* 0x000fe20000410000 */
[----:B------:R-:W-:Y:S02]  /*3910*/  FADD.FTZ R12, -R6, 1 ;  /* 0x3f800000060c7421 */ /* 0x000fe40000010100 */
[----:B------:R-:W-:Y:S02]  /*3920*/  LEA.HI.X R15, R24, UR51, R16, 0x1, P0 ;  /* 0x00000033180f7c11 */ /* 0x000fe400080f0c10 */
[C---:B------:R-:W-:Y:S01]  /*3930*/  LEA R16, P0, R22.reuse, UR50, 0x1 ;  /* 0x0000003216107c11 */ /* 0x040fe2000f8008ff */
[----:B------:R-:W-:Y:S01]  /*3940*/  FMUL.FTZ R9, R9, R12 ;  /* 0x0000000c09097220 */ /* 0x000fe20000410000 */
[----:B------:R-:W-:Y:S02]  /*3950*/  FADD.FTZ R12, -R3, 1 ;  /* 0x3f800000030c7421 */ /* 0x000fe40000010100 */
[----:B------:R-:W-:-:S02]  /*3960*/  LEA.HI.X R17, R22, UR51, R17, 0x1, P0 ;  /* 0x0000003316117c11 */ /* 0x000fc400080f0c11 */
[----:B------:R-:W-:Y:S01]  /*3970*/  LEA R18, P0, R20, UR50, 0x1 ;  /* 0x0000003214127c11 */ /* 0x000fe2000f8008ff */
[----:B------:R-:W-:-:S03]  /*3980*/  FMUL.FTZ R11, R11, R12 ;  /* 0x0000000c0b0b7220 */ /* 0x000fc60000410000 */
[----:B------:R-:W-:Y:S02]  /*3990*/  LEA.HI.X R19, R20, UR51, R28, 0x1, P0 ;  /* 0x0000003314137c11 */ /* 0x000fe400080f0c1c */
[----:B------:R-:W-:Y:S01]  /*39a0*/  LEA R20, P1, R10, UR52, 0x1 ;  /* 0x000000340a147c11 */ /* 0x000fe2000f8208ff */
[----:B------:R-:W-:Y:S01]  /*39b0*/  ULDC UR52, c[0x0][0x0] ;  /* 0x0000000000347ab9 */ /* 0x000fe20000000800 */
[----:B------:R-:W0:Y:S01]  /*39c0*/  LDC R12, c[0x0][0xc] ;  /* 0x00000300ff0c7b82 */ /* 0x000e220000000800 */
[----:B------:R-:W-:Y:S01]  /*39d0*/  FFMA.FTZ R5, -R5, R5, 1 ;  /* 0x3f80000005057423 */ /* 0x000fe20000010105 */
[----:B------:R-:W-:Y:S01]  /*39e0*/  FMUL.FTZ R24, R13, R4 ;  /* 0x000000040d187220 */ /* 0x000fe20000410000 */
[----:B------:R-:W-:Y:S01]  /*39f0*/  FMUL.FTZ R7, R4, R7 ;  /* 0x0000000704077220 */ /* 0x000fe20000410000 */
[----:B------:R-:W-:Y:S01]  /*3a00*/  FMUL.FTZ R22, R6, R9 ;  /* 0x0000000906167220 */ /* 0x000fe20000410000 */
[----:B------:R-:W-:Y:S01]  /*3a10*/  FMUL.FTZ R11, R3, R11 ;  /* 0x0000000b030b7220 */ /* 0x000fe20000410000 */
[----:B------:R-:W-:Y:S01]  /*3a20*/  FMUL.FTZ R24, R24, R5 ;  /* 0x0000000518187220 */ /* 0x000fe20000410000 */
[----:B------:R-:W-:-:S02]  /*3a30*/  LEA R4, P0, R8, UR50, 0x1 ;  /* 0x0000003208047c11 */ /* 0x000fc4000f8008ff */
[----:B------:R-:W-:Y:S01]  /*3a40*/  F2FP.BF16.F32.PACK_AB R7, R22, R7 ;  /* 0x000000071607723e */ /* 0x000fe200000010ff */
[----:B------:R-:W-:Y:S01]  /*3a50*/  FMUL.FTZ R6, R13, R6 ;  /* 0x000000060d067220 */ /* 0x000fe20000410000 */
[----:B------:R-:W-:Y:S02]  /*3a60*/  F2FP.BF16.F32.PACK_AB R11, R11, R24 ;  /* 0x000000180b0b723e */ /* 0x000fe400000010ff */
[----:B------:R-:W-:Y:S02]  /*3a70*/  LEA.HI.X R5, R8, UR51, R26, 0x1, P0 ;  /* 0x0000003308057c11 */ /* 0x000fe400080f0c1a */
[----:B------:R-:W-:Y:S02]  /*3a80*/  PRMT R8, R7, 0x7632, R8 ;  /* 0x0000763207087816 */ /* 0x000fe40000000008 */
[----:B------:R-:W-:Y:S01]  /*3a90*/  PRMT R9, R11, 0x7632, R9 ;  /* 0x000076320b097816 */ /* 0x000fe20000000009 */
[----:B------:R1:W-:Y:S01]  /*3aa0*/  STG.E.U16 desc[UR60][R14.64], R7 ;  /* 0x000000070e007986 */ /* 0x0003e2000c10153c */
[----:B------:R-:W-:Y:S01]  /*3ab0*/  LEA.HI.X R21, R10, UR53, R27, 0x1, P1 ;  /* 0x000000350a157c11 */ /* 0x000fe200088f0c1b */
[----:B0-----:R-:W-:Y:S01]  /*3ac0*/  IMAD R3, R12, UR52, RZ ;  /* 0x000000340c037c24 */ /* 0x001fe2000f8e02ff */
[----:B------:R-:W-:Y:S01]  /*3ad0*/  F2FP.BF16.F32.PACK_AB R6, RZ, R6 ;  /* 0x00000006ff06723e */ /* 0x000fe200000010ff */
[----:B------:R1:W-:Y:S03]  /*3ae0*/  STG.E.U16 desc[UR60][R16.64], R8 ;  /* 0x0000000810007986 */ /* 0x0003e6000c10153c */
[----:B------:R-:W-:Y:S01]  /*3af0*/  IADD3 R2, P0, R3, R2, RZ ;  /* 0x0000000203027210 */ /* 0x000fe20007f1e0ff */
[----:B------:R1:W-:Y:S03]  /*3b00*/  STG.E.U16 desc[UR60][R18.64], R11 ;  /* 0x0000000b12007986 */ /* 0x0003e6000c10153c */
[----:B------:R-:W-:Y:S01]  /*3b10*/  IADD3.X R0, RZ, R0, RZ, P0, !PT ;  /* 0x00000000ff007210 */ /* 0x000fe200007fe4ff */
[----:B------:R1:W-:Y:S01]  /*3b20*/  STG.E.U16 desc[UR60][R4.64], R9 ;  /* 0x0000000904007986 */ /* 0x0003e2000c10153c */
[----:B------:R-:W-:-:S03]  /*3b30*/  ISETP.GE.U32.AND P0, PT, R2, UR32, PT ;  /* 0x0000002002007c0c */ /* 0x000fc6000bf06070 */
[----:B------:R1:W-:Y:S01]  /*3b40*/  STG.E.U16 desc[UR60][R20.64], R6 ;  /* 0x0000000614007986 */ /* 0x0003e2000c10153c */
[----:B------:R-:W-:-:S13]  /*3b50*/  ISETP.GE.AND.EX P0, PT, R0, UR33, PT, P0 ;  /* 0x0000002100007c0c */ /* 0x000fda000bf06300 */
[----:B-1----:R-:W-:Y:S05]  /*3b60*/  @!P0 BRA `(.L_x_614) ;  /* 0xffffffc400e08947 */ /* 0x002fea000383ffff */
[----:B------:R-:W-:Y:S05]  /*3b70*/  BSYNC B0 ;  /* 0x0000000000007941 */ /* 0x000fea0003800000 */
.L_x_569:
[----:B------:R-:W-:Y:S05]  /*3b80*/  EXIT ;  /* 0x000000000000794d */ /* 0x000fea0003800000 */
        .weak           $__internal_23_$__cuda_sm20_div_s64
        .type           $__internal_23_$__cuda_sm20_div_s64,@function
        .size           $__internal_23_$__cuda_sm20_div_s64,(.L_x_1299 - $__internal_23_$__cuda_sm20_div_s64)
$__internal_23_$__cuda_sm20_div_s64:
        /* <DEDUP_REMOVED lines=38> */
[----:B------:R-:W-:Y:S02]  /*3df0*/  IADD3 R27, P1, R27, R19, RZ ;  /* 0x000000131b1b7210 */ /* 0x000fe40007f3e0ff */
[----:B------:R-:W-:Y:S02]  /*3e00*/  SEL R26, R26, R4, !P2 ;  /* 0x000000041a1a7207 */ /* 0x000fe40005000000 */
[----:B------:R-:W-:Y:S01]  /*3e10*/  MOV R19, RZ ;  /* 0x000000ff00137202 */ /* 0x000fe20000000f00 */
        /* <DEDUP_REMOVED lines=9> */
[----:B------:R-:W-:Y:S01]  /*3eb0*/  IADD3 R18, P2, -R18, R28, RZ ;  /* 0x0000001c12127210 */ /* 0x000fe20007f5e1ff */
[----:B------:R-:W-:-:S03]  /*3ec0*/  IMAD.X R19, RZ, RZ, R27, P0 ;  /* 0x000000ffff137224 */ /* 0x000fc600000e061b */
[----:B------:R-:W-:Y:S02]  /*3ed0*/  ISETP.GE.U32.AND P0, PT, R18, R14, PT ;  /* 0x0000000e1200720c */ /* 0x000fe40003f06070 */
[----:B------:R-:W-:-:S05]  /*3ee0*/  IADD3.X R19, RZ, R19, RZ, P1, !PT ;  /* 0x00000013ff137210 */ /* 0x000fca0000ffe4ff */
        /* <DEDUP_REMOVED lines=15> */
[-C--:B------:R-:W-:Y:S02]  /*3fe0*/  IADD3.X R14, RZ, R19.reuse, RZ, P2, !PT ;  /* 0x00000013ff0e7210 */ /* 0x080fe400017fe4ff */
[----:B------:R-:W-:Y:S02]  /*3ff0*/  LOP3.LUT R15, R5, R4, RZ, 0x3c, !PT ;  /* 0x00000004050f7212 */ /* 0x000fe400078e3cff */
[----:B------:R-:W-:Y:S02]  /*4000*/  SEL R4, R14, R19, P1 ;  /* 0x000000130e047207 */ /* 0x000fe40000800000 */
[----:B------:R-:W-:-:S02]  /*4010*/  IADD3 R14, P2, RZ, -R7, RZ ;  /* 0x80000007ff0e7210 */ /* 0x000fc40007f5e0ff */
[----:B------:R-:W-:Y:S02]  /*4020*/  ISETP.NE.U32.AND P0, PT, R6, RZ, PT ;  /* 0x000000ff0600720c */ /* 0x000fe40003f05070 */
[----:B------:R-:W-:Y:S01]  /*4030*/  ISETP.GE.AND P1, PT, R15, RZ, PT ;  /* 0x000000ff0f00720c */ /* 0x000fe20003f26270 */
[----:B------:R-:W-:Y:S01]  /*4040*/  IMAD.X R6, RZ, RZ, ~R4, P2 ;  /* 0x000000ffff067224 */ /* 0x000fe200010e0e04 */
[----:B------:R-:W-:Y:S02]  /*4050*/  ISETP.NE.AND.EX P0, PT, R5, RZ, PT, P0 ;  /* 0x000000ff0500720c */ /* 0x000fe40003f05300 */
[----:B------:R-:W-:Y:S01]  /*4060*/  SEL R5, R14, R7, !P1 ;  /* 0x000000070e057207 */ /* 0x000fe20004800000 */
[----:B------:R-:W-:Y:S01]  /*4070*/  HFMA2.MMA R7, -RZ, RZ, 0, 0 ;  /* 0x00000000ff077435 */ /* 0x000fe200000001ff */
[----:B------:R-:W-:Y:S02]  /*4080*/  SEL R4, R6, R4, !P1 ;  /* 0x0000000406047207 */ /* 0x000fe40004800000 */
[----:B------:R-:W-:-:S02]  /*4090*/  MOV R6, R3 ;  /* 0x0000000300067202 */ /* 0x000fc40000000f00 */
[----:B------:R-:W-:Y:S02]  /*40a0*/  SEL R5, R5, 0xffffffff, P0 ;  /* 0xffffffff05057807 */ /* 0x000fe40000000000 */
[----:B------:R-:W-:Y:S01]  /*40b0*/  SEL R4, R4, 0xffffffff, P0 ;  /* 0xffffffff04047807 */ /* 0x000fe20000000000 */
[----:B------:R-:W-:Y:S06]  /*40c0*/  RET.REL.NODEC R6 `(_ZN2at6native38_GLOBAL__N__9a469cfd_6_RNN_cu_eca79a6d6kernel18lstm_cell_backwardIN3c108BFloat16EflLi2EEEvNS_4cuda6detail10TensorInfoIT_T1_EESB_SB_SB_SB_SB_SB_SA_SA_) ;  /* 0xffffffbc06cc7950 */ /* 0x000fec0003c3ffff */
.L_x_615:
        /* <DEDUP_REMOVED lines=11> */
.L_x_1299:


//--------------------- .text._ZN2at6native38_GLOBAL__N__9a469cfd_6_RNN_cu_eca79a6d6kernel18lstm_cell_backwardIN3c108BFloat16EflLi1EEEvNS_4cuda6detail10TensorInfoIT_T1_EESB_SB_SB_SB_SB_SB_SA_SA_ --------------------------
	.section	.text._ZN2at6native38_GLOBAL__N__9a469cfd_6_RNN_cu_eca79a6d6kernel18lstm_cell_backwardIN3c108BFloat16EflLi1EEEvNS_4cuda6detail10TensorInfoIT_T1_EESB_SB_SB_SB_SB_SB_SA_SA_,"ax",@progbits
	.align	128
.text._ZN2at6native38_GLOBAL__N__9a469cfd_6_RNN_cu_eca79a6d6kernel18lstm_cell_backwardIN3c108BFloat16EflLi1EEEvNS_4cuda6detail10TensorInfoIT_T1_EESB_SB_SB_SB_SB_SB_SA_SA_:
        .type           _ZN2at6native38_GLOBAL__N__9a469cfd_6_RNN_cu_eca79a6d6kernel18lstm_cell_backwardIN3c108BFloat16EflLi1EEEvNS_4cuda6detail10TensorInfoIT_T1_EESB_SB_SB_SB_SB_SB_SA_SA_,@function
        .size           _ZN2at6native38_GLOBAL__N__9a469cfd_6_RNN_cu_eca79a6d6kernel18lstm_cell_backwardIN3c108BFloat16EflLi1EEEvNS_4cuda6detail10TensorInfoIT_T1_EESB_SB_SB_SB_SB_SB_SA_SA_,(.L_x_1301 - _ZN2at6native38_GLOBAL__N__9a469cfd_6_RNN_cu_eca79a6d6kernel18lstm_cell_backwardIN3c108BFloat16EflLi1EEEvNS_4cuda6detail10TensorInfoIT_T1_EESB_SB_SB_SB_SB_SB_SA_SA_)
        .other          _ZN2at6native38_GLOBAL__N__9a469cfd_6_RNN_cu_eca79a6d6kernel18lstm_cell_backwardIN3c108BFloat16EflLi1EEEvNS_4cuda6detail10TensorInfoIT_T1_EESB_SB_SB_SB_SB_SB_SA_SA_,@"STO_CUDA_ENTRY STV_DEFAULT"
_ZN2at6native38_GLOBAL__N__9a469cfd_6_RNN_cu_eca79a6d6kernel18lstm_cell_backwardIN3c108BFloat16EflLi1EEEvNS_4cuda6detail10TensorInfoIT_T1_EESB_SB_SB_SB_SB_SB_SA_SA_:
        /* <DEDUP_REMOVED lines=30> */
.L_x_620:
[----:B------:R-:W-:Y:S01]  /*01e0*/  MOV R0, UR7 ;  /* 0x0000000700007c02 */ /* 0x000fe20008000f00 */
[----:B------:R-:W-:Y:S03]  /*01f0*/  BSSY B1, `(.L_x_617) ;  /* 0x0000029000017945 */ /* 0x000fe60003800000 */
[----:B------:R-:W-:-:S04]  /*0200*/  LOP3.LUT R2, R17, R0, RZ, 0xfc, !PT ;  /* 0x0000000011027212 */ /* 0x000fc800078efcff */
[----:B------:R-:W-:-:S13]  /*0210*/  ISETP.NE.U32.AND P0, PT, R2, RZ, PT ;  /* 0x000000ff0200720c */ /* 0x000fda0003f05070 */
[----:B------:R-:W-:Y:S05]  /*0220*/  @!P0 BRA `(.L_x_618) ;  /* 0x0000000000388947 */ /* 0x000fea0003800000 */
[----:B------:R-:W-:-:S07]  /*0230*/  MOV R0, 0x250 ;  /* 0x0000025000007802 */ /* 0x000fce0000000f00 */
[----:B------:R-:W-:Y:S05]  /*0240*/  CALL.REL.NOINC `($__internal_24_$__cuda_sm20_div_s64) ;  /* 0x0000000800a47944 */ /* 0x000fea0003c00000 */
        /* <DEDUP_REMOVED lines=12> */
.L_x_618:
        /* <DEDUP_REMOVED lines=23> */
.L_x_619:
[----:B------:R-:W-:Y:S05]  /*0480*/  BSYNC B1 ;  /* 0x0000000000017941 */ /* 0x000fea0003800000 */
.L_x_617:
[----:B------:R-:W-:Y:S01]  /*0490*/  ISETP.NE.U32.AND P0, PT, RZ, UR24, PT ;  /* 0x00000018ff007c0c */ /* 0x000fe2000bf05070 */
[-C--:B------:R-:W-:Y:S01]  /*04a0*/  IMAD R3, R3, R19.reuse, RZ ;  /* 0x0000001303037224 */ /* 0x080fe200078e02ff */
[----:B------:R-:W-:Y:S01]  /*04b0*/  ISETP.NE.U32.AND P1, PT, RZ, UR26, PT ;  /* 0x0000001aff007c0c */ /* 0x000fe2000bf25070 */
[C---:B------:R-:W-:Y:S01]  /*04c0*/  IMAD.WIDE.U32 R8, R2.reuse, R19, RZ ;  /* 0x0000001302087225 */ /* 0x040fe200078e00ff */
[----:B------:R-:W-:Y:S02]  /*04d0*/  ISETP.NE.AND.EX P0, PT, RZ, UR25, PT, P0 ;  /* 0x00000019ff007c0c */ /* 0x000fe4000bf05300 */
[----:B------:R-:W-:Y:S01]  /*04e0*/  ISETP.NE.AND.EX P1, PT, RZ, UR27, PT, P1 ;  /* 0x0000001bff007c0c */ /* 0x000fe2000bf25310 */
[----:B------:R-:W-:Y:S01]  /*04f0*/  IMAD R3, R2, R0, R3 ;  /* 0x0000000002037224 */ /* 0x000fe200078e0203 */
[----:B------:R-:W-:Y:S01]  /*0500*/  LEA R20, P2, R8, R7, 0x2 ;  /* 0x0000000708147211 */ /* 0x000fe200078410ff */
[----:B------:R-:W-:Y:S02]  /*0510*/  IMAD R11, R19, UR11, RZ ;  /* 0x0000000b130b7c24 */ /* 0x000fe4000f8e02ff */
[----:B------:R-:W-:-:S02]  /*0520*/  IMAD.IADD R21, R9, 0x1, R3 ;  /* 0x0000000109157824 */ /* 0x000fc400078e0203 */
[----:B------:R-:W-:Y:S02]  /*0530*/  IMAD R9, R17, UR20, RZ ;  /* 0x0000001411097c24 */ /* 0x000fe4000f8e02ff */
[----:B------:R-:W-:Y:S01]  /*0540*/  IMAD.WIDE.U32 R2, R16, UR20, RZ ;  /* 0x0000001410027c25 */ /* 0x000fe2000f8e00ff */
[----:B------:R-:W-:Y:S01]  /*0550*/  LEA.HI.X R21, R8, R10, R21, 0x2, P2 ;  /* 0x0000000a08157211 */ /* 0x000fe200010f1415 */
[----:B------:R-:W0:Y:S02]  /*0560*/  @P0 LDC.64 R4, c[0x0][0x960] ;  /* 0x00025800ff040b82 */ /* 0x000e240000000a00 */
[----:B------:R-:W-:Y:S01]  /*0570*/  IMAD R15, R16, UR21, R9 ;  /* 0x00000015100f7c24 */ /* 0x000fe2000f8e0209 */
[----:B------:R-:W-:Y:S01]  /*0580*/  LEA R24, P2, R2, UR22, 0x1 ;  /* 0x0000001602187c11 */ /* 0x000fe2000f8408ff */
[----:B------:R-:W-:-:S03]  /*0590*/  IMAD.WIDE.U32 R8, R19, UR10, RZ ;  /* 0x0000000a13087c25 */ /* 0x000fc6000f8e00ff */
[----:B------:R-:W-:Y:S01]  /*05a0*/  IADD3 R3, R3, R15, RZ ;  /* 0x0000000f03037210 */ /* 0x000fe20007ffe0ff */
[----:B------:R-:W1:Y:S01]  /*05b0*/  @P1 LDC.64 R6, c[0x0][0xb00] ;  /* 0x0002c000ff061b82 */ /* 0x000e620000000a00 */
[----:B------:R-:W-:Y:S02]  /*05c0*/  IMAD R23, R0, UR10, R11 ;  /* 0x0000000a00177c24 */ /* 0x000fe4000f8e020b */
[----:B------:R-:W-:Y:S01]  /*05d0*/  IMAD R13, R21, UR10, RZ ;  /* 0x0000000a150d7c24 */ /* 0x000fe2000f8e02ff */
[----:B------:R-:W-:Y:S01]  /*05e0*/  LEA.HI.X R25, R2, UR23, R3, 0x1, P2 ;  /* 0x0000001702197c11 */ /* 0x000fe200090f0c03 */
[----:B------:R-:W-:-:S04]  /*05f0*/  IMAD.WIDE.U32 R10, R20, UR10, RZ ;  /* 0x0000000a140a7c25 */ /* 0x000fc8000f8e00ff */
[----:B------:R-:W-:Y:S01]  /*0600*/  IMAD R13, R20, UR11, R13 ;  /* 0x0000000b140d7c24 */ /* 0x000fe2000f8e020d */
[----:B------:R-:W-:Y:S01]  /*0610*/  LEA R2, P2, R10, UR12, 0x1 ;  /* 0x0000000c0a027c11 */ /* 0x000fe2000f8408ff */
[----:B------:R-:W-:Y:S01]  /*0620*/  IMAD.IADD R23, R9, 0x1, R23 ;  /* 0x0000000109177824 */ /* 0x000fe200078e0217 */
[C---:B------:R-:W-:Y:S01]  /*0630*/  SHF.L.U32 R9, R8.reuse, 0x1, RZ ;  /* 0x0000000108097819 */ /* 0x040fe200000006ff */
[----:B------:R-:W-:Y:S01]  /*0640*/  IMAD.IADD R3, R11, 0x1, R13 ;  /* 0x000000010b037824 */ /* 0x000fe200078e020d */
[----:B------:R2:W3:Y:S02]  /*0650*/  LDG.E.U16 R18, desc[UR8][R24.64] ;  /* 0x0000000818127981 */ /* 0x0004e4000c1e1500 */
[----:B------:R-:W-:Y:S01]  /*0660*/  SHF.L.U64.HI R23, R8, 0x1, R23 ;  /* 0x0000000108177819 */ /* 0x000fe20000010217 */
[-C--:B0-----:R-:W-:Y:S01]  /*0670*/  @P0 IMAD R8, R17, R4.reuse, RZ ;  /* 0x0000000411080224 */ /* 0x081fe200078e02ff */
[----:B------:R-:W-:Y:S01]  /*0680*/  LEA.HI.X R3, R10, UR13, R3, 0x1, P2 ;  /* 0x0000000d0a037c11 */ /* 0x000fe200090f0c03 */
[----:B------:R-:W-:Y:S01]  /*0690*/  @P0 IMAD.WIDE.U32 R12, R16, R4, RZ ;  /* 0x00000004100c0225 */ /* 0x000fe200078e00ff */
[----:B------:R-:W-:-:S03]  /*06a0*/  IADD3 R4, P3, R9, R2, RZ ;  /* 0x0000000209047210 */ /* 0x000fc60007f7e0ff */
[----:B------:R-:W-:Y:S02]  /*06b0*/  @P0 IMAD R5, R16, R5, R8 ;  /* 0x0000000510050224 */ /* 0x000fe400078e0208 */
[-C--:B-1----:R-:W-:Y:S01]  /*06c0*/  @P1 IMAD R10, R17, R6.reuse, RZ ;  /* 0x00000006110a1224 */ /* 0x082fe200078e02ff */
[----:B------:R-:W-:Y:S01]  /*06d0*/  IADD3 R8, P2, R4, R9, RZ ;  /* 0x0000000904087210 */ /* 0x000fe20007f5e0ff */
[----:B------:R-:W-:Y:S01]  /*06e0*/  @P1 IMAD.WIDE.U32 R14, R16, R6, RZ ;  /* 0x00000006100e1225 */ /* 0x000fe200078e00ff */
[----:B------:R-:W-:-:S03]  /*06f0*/  @P0 IADD3 R11, R13, R5, RZ ;  /* 0x000000050d0b0210 */ /* 0x000fc60007ffe0ff */
[----:B------:R-:W-:Y:S01]  /*0700*/  @P1 IMAD R7, R16, R7, R10 ;  /* 0x0000000710071224 */ /* 0x000fe200078e020a */
[C---:B------:R-:W-:Y:S02]  /*0710*/  @P0 LEA R10, P4, R12.reuse, UR24, 0x1 ;  /* 0x000000180c0a0c11 */ /* 0x040fe4000f8808ff */
[----:B------:R-:W-:Y:S01]  /*0720*/  IADD3.X R5, R23, R3, RZ, P3, !PT ;  /* 0x0000000317057210 */ /* 0x000fe20001ffe4ff */
[----:B------:R-:W-:Y:S01]  /*0730*/  @P1 IMAD.IADD R7, R15, 0x1, R7 ;  /* 0x000000010f071824 */ /* 0x000fe200078e0207 */
[----:B------:R-:W-:Y:S01]  /*0740*/  @P0 LEA.HI.X R11, R12, UR25, R11, 0x1, P4 ;  /* 0x000000190c0b0c11 */ /* 0x000fe2000a0f0c0b */
[----:B--2---:R-:W-:Y:S01]  /*0750*/  IMAD R25, R17, UR16, RZ ;  /* 0x0000001011197c24 */ /* 0x004fe2000f8e02ff */
[----:B------:R-:W-:Y:S02]  /*0760*/  @P1 LEA R6, P5, R14, UR26, 0x1 ;  /* 0x0000001a0e061c11 */ /* 0x000fe4000f8a08ff */
[----:B------:R-:W-:Y:S01]  /*0770*/  IADD3 R12, P3, R8, R9, RZ ;  /* 0x00000009080c7210 */ /* 0x000fe20007f7e0ff */
[----:B------:R-:W-:Y:S01]  /*0780*/  IMAD.X R9, R5, 0x1, R23, P2 ;  /* 0x0000000105097824 */ /* 0x000fe200010e0617 */
[----:B------:R-:W-:Y:S01]  /*0790*/  @P1 LEA.HI.X R7, R14, UR27, R7, 0x1, P5 ;  /* 0x0000001b0e071c11 */ /* 0x000fe2000a8f0c07 */
[C---:B------:R-:W-:Y:S01]  /*07a0*/  IMAD.WIDE.U32 R14, R16.reuse, UR16, RZ ;  /* 0x00000010100e7c25 */ /* 0x040fe2000f8e00ff */
[----:B------:R-:W2:Y:S02]  /*07b0*/  @P0 LDG.E.U16 R10, desc[UR8][R10.64] ;  /* 0x000000080a0a0981 */ /* 0x000ea4000c1e1500 */
[----:B------:R-:W-:Y:S01]  /*07c0*/  IADD3.X R13, R9, R23, RZ, P3, !PT ;  /* 0x00000017090d7210 */ /* 0x000fe20001ffe4ff */
[----:B------:R-:W-:Y:S01]  /*07d0*/  IMAD R25, R16, UR17, R25 ;  /* 0x0000001110197c24 */ /* 0x000fe2000f8e0219 */
[----:B------:R-:W-:Y:S01]  /*07e0*/  LEA R22, P2, R14, UR18, 0x1 ;  /* 0x000000120e167c11 */ /* 0x000fe2000f8408ff */
[----:B------:R0:W4:Y:S02]  /*07f0*/  @P1 LDG.E.U16 R6, desc[UR8][R6.64] ;  /* 0x0000000806061981 */ /* 0x000124000c1e1500 */
[----:B------:R-:W-:-:S02]  /*0800*/  IMAD.IADD R15, R15, 0x1, R25 ;  /* 0x000000010f0f7824 */ /* 0x000fc400078e0219 */
[----:B------:R1:W5:Y:S03]  /*0810*/  LDG.E.U16 R12, desc[UR8][R12.64] ;  /* 0x000000080c0c7981 */ /* 0x000366000c1e1500 */
[----:B------:R-:W-:Y:S01]  /*0820*/  LEA.HI.X R23, R14, UR19, R15, 0x1, P2 ;  /* 0x000000130e177c11 */ /* 0x000fe200090f0c0f */
[----:B------:R-:W5:Y:S04]  /*0830*/  LDG.E.U16 R8, desc[UR8][R8.64] ;  /* 0x0000000808087981 */ /* 0x000f68000c1e1500 */
[----:B------:R1:W5:Y:S04]  /*0840*/  LDG.E.U16 R15, desc[UR8][R4.64] ;  /* 0x00000008040f7981 */ /* 0x000368000c1e1500 */
[----:B------:R-:W5:Y:S04]  /*0850*/  LDG.E.U16 R22, desc[UR8][R22.64] ;  /* 0x0000000816167981 */ /* 0x000f68000c1e1500 */
[----:B------:R1:W5:Y:S01]  /*0860*/  LDG.E.U16 R14, desc[UR8][R2.64] ;  /* 0x00000008020e7981 */ /* 0x000362000c1e1500 */
[----:B0-----:R-:W-:-:S02]  /*0870*/  IMAD R7, R19, UR15, RZ ;  /* 0x0000000f13077c24 */ /* 0x001fc4000f8e02ff */
[----:B-1----:R-:W-:Y:S02]  /*0880*/  IMAD R13, R17, UR30, RZ ;  /* 0x0000001e110d7c24 */ /* 0x002fe4000f8e02ff */
[----:B------:R-:W-:Y:S02]  /*0890*/  IMAD R7, R0, UR14, R7 ;  /* 0x0000000e00077c24 */ /* 0x000fe4000f8e0207 */
[----:B------:R-:W-:-:S04]  /*08a0*/  IMAD.WIDE.U32 R4, R19, UR14, RZ ;  /* 0x0000000e13047c25 */ /* 0x000fc8000f8e00ff */
[----:B------:R-:W-:Y:S02]  /*08b0*/  IMAD.MOV.U32 R11, RZ, RZ, RZ ;  /* 0x000000ffff0b7224 */ /* 0x000fe400078e00ff */
[----:B------:R-:W-:Y:S01]  /*08c0*/  IMAD.WIDE.U32 R2, R16, UR30, RZ ;  /* 0x0000001e10027c25 */ /* 0x000fe2000f8e00ff */
[----:B------:R-:W-:-:S03]  /*08d0*/  IADD3 R9, R5, R7, RZ ;  /* 0x0000000705097210 */ /* 0x000fc60007ffe0ff */
[----:B------:R-:W-:-:S04]  /*08e0*/  IMAD R13, R16, UR31, R13 ;  /* 0x0000001f100d7c24 */ /* 0x000fc8000f8e020d */
[----:B------:R-:W-:Y:S01]  /*08f0*/  IMAD.IADD R7, R3, 0x1, R13 ;  /* 0x0000000103077824 */ /* 0x000fe200078e020d */
[C---:B------:R-:W-:Y:S01]  /*0900*/  SHF.L.U32 R0, R4.reuse, 0x1, RZ ;  /* 0x0000000104007819 */ /* 0x040fe200000006ff */
[----:B------:R-:W-:Y:S01]  /*0910*/  IMAD R21, R21, UR14, RZ ;  /* 0x0000000e15157c24 */ /* 0x000fe2000f8e02ff */
[----:B------:R-:W-:-:S03]  /*0920*/  SHF.L.U64.HI R4, R4, 0x1, R9 ;  /* 0x0000000104047819 */ /* 0x000fc60000010209 */
[----:B------:R-:W-:Y:S01]  /*0930*/  IMAD R21, R20, UR15, R21 ;  /* 0x0000000f14157c24 */ /* 0x000fe2000f8e0215 */
[----:B---3--:R-:W-:-:S06]  /*0940*/  SHF.L.U32 R18, R18, 0x10, RZ ;  /* 0x0000001012127819 */ /* 0x008fcc00000006ff */
[----:B------:R-:W0:Y:S02]  /*0950*/  MUFU.TANH R18, R18 ;  /* 0x0000001200127308 */ /* 0x000e240000002400 */
[----:B0-----:R-:W-:Y:S01]  /*0960*/  FFMA.FTZ R3, -R18, R18, 1 ;  /* 0x3f80000012037423 */ /* 0x001fe20000010112 */
[----:B--2---:R-:W-:Y:S01]  /*0970*/  @P0 SHF.L.U32 R11, R10, 0x10, RZ ;  /* 0x000000100a0b0819 */ /* 0x004fe200000006ff */
[----:B------:R-:W-:Y:S01]  /*0980*/  IMAD.MOV.U32 R10, RZ, RZ, RZ ;  /* 0x000000ffff0a7224 */ /* 0x000fe200078e00ff */
[----:B----4-:R-:W-:Y:S01]  /*0990*/  @P1 SHF.L.U32 R10, R6, 0x10, RZ ;  /* 0x00000010060a1819 */ /* 0x010fe200000006ff */
[----:B-----5:R-:W-:-:S04]  /*09a0*/  IMAD.U32 R12, R12, 0x10000, RZ ;  /* 0x000100000c0c7824 */ /* 0x020fc800078e00ff */
[----:B------:R-:W-:Y:S01]  /*09b0*/  FMUL.FTZ R5, R12, R11 ;  /* 0x0000000b0c057220 */ /* 0x000fe20000410000 */
[----:B------:R-:W-:-:S03]  /*09c0*/  LEA R6, P0, R2, UR32, 0x1 ;  /* 0x0000002002067c11 */ /* 0x000fc6000f8008ff */
[----:B------:R-:W-:Y:S01]  /*09d0*/  FFMA.FTZ R5, R5, R3, R10 ;  /* 0x0000000305057223 */ /* 0x000fe2000001000a */
[----:B------:R-:W-:Y:S01]  /*09e0*/  SHF.L.U32 R24, R15, 0x10, RZ ;  /* 0x000000100f187819 */ /* 0x000fe200000006ff */
[----:B------:R-:W-:Y:S01]  /*09f0*/  IMAD.U32 R10, R8, 0x10000, RZ ;  /* 0x00010000080a7824 */ /* 0x000fe200078e00ff */
[----:B------:R-:W-:Y:S01]  /*0a00*/  SHF.L.U32 R22, R22, 0x10, RZ ;  /* 0x0000001016167819 */ /* 0x000fe200000006ff */
[----:B------:R-:W-:Y:S02]  /*0a10*/  IMAD.U32 R14, R14, 0x10000, RZ ;  /* 0x000100000e0e7824 */ /* 0x000fe400078e00ff */
[----:B------:R-:W-:Y:S01]  /*0a20*/  FADD.FTZ R13, -R24, 1 ;  /* 0x3f800000180d7421 */ /* 0x000fe20000010100 */
[C---:B------:R-:W-:Y:S01]  /*0a30*/  FMUL.FTZ R8, R5.reuse, R10 ;  /* 0x0000000a05087220 */ /* 0x040fe20000410000 */
[----:B------:R-:W-:Y:S01]  /*0a40*/  FMUL.FTZ R22, R5, R22 ;  /* 0x0000001605167220 */ /* 0x000fe20000410000 */
[----:B------:R-:W-:Y:S01]  /*0a50*/  FADD.FTZ R9, -R14, 1 ;  /* 0x3f8000000e097421 */ /* 0x000fe20000010100 */
[----:B------:R-:W-:Y:S01]  /*0a60*/  LEA.HI.X R7, R2, UR33, R7, 0x1, P0 ;  /* 0x0000002102077c11 */ /* 0x000fe200080f0c07 */
[----:B------:R-:W-:-:S04]  /*0a70*/  IMAD.WIDE.U32 R2, R20, UR14, RZ ;  /* 0x0000000e14027c25 */ /* 0x000fc8000f8e00ff */
[----:B------:R-:W-:Y:S01]  /*0a80*/  FMUL.FTZ R13, R22, R13 ;  /* 0x0000000d160d7220 */ /* 0x000fe20000410000 */
[----:B------:R-:W-:Y:S01]  /*0a90*/  FMUL.FTZ R9, R8, R9 ;  /* 0x0000000908097220 */ /* 0x000fe20000410000 */
[----:B------:R-:W-:Y:S01]  /*0aa0*/  FMUL.FTZ R11, R18, R11 ;  /* 0x0000000b120b7220 */ /* 0x000fe20000410000 */
[----:B------:R-:W-:Y:S02]  /*0ab0*/  IMAD.IADD R21, R3, 0x1, R21 ;  /* 0x0000000103157824 */ /* 0x000fe400078e0215 */
[----:B------:R-:W-:Y:S01]  /*0ac0*/  FMUL.FTZ R18, R24, R13 ;  /* 0x0000000d18127220 */ /* 0x000fe20000410000 */
[----:B------:R-:W-:Y:S01]  /*0ad0*/  FMUL.FTZ R3, R14, R9 ;  /* 0x000000090e037220 */ /* 0x000fe20000410000 */
[----:B------:R-:W-:Y:S01]  /*0ae0*/  LEA R8, P0, R2, UR28, 0x1 ;  /* 0x0000001c02087c11 */ /* 0x000fe2000f8008ff */
[----:B------:R-:W-:Y:S01]  /*0af0*/  FADD.FTZ R20, -R12, 1 ;  /* 0x3f8000000c147421 */ /* 0x000fe20000010100 */
[----:B------:R-:W-:Y:S02]  /*0b00*/  FMUL.FTZ R14, R5, R14 ;  /* 0x0000000e050e7220 */ /* 0x000fe40000410000 */
[----:B------:R-:W-:Y:S01]  /*0b10*/  F2FP.BF16.F32.PACK_AB R18, R18, R3 ;  /* 0x000000031212723e */ /* 0x000fe200000010ff */
[----:B------:R-:W-:Y:S01]  /*0b20*/  FMUL.FTZ R11, R11, R20 ;  /* 0x000000140b0b7220 */ /* 0x000fe20000410000 */
[----:B------:R-:W-:Y:S01]  /*0b30*/  LEA.HI.X R9, R2, UR29, R21, 0x1, P0 ;  /* 0x0000001d02097c11 */ /* 0x000fe200080f0c15 */
[----:B------:R-:W-:Y:S01]  /*0b40*/  FFMA.FTZ R3, -R10, R10, 1 ;  /* 0x3f8000000a037423 */ /* 0x000fe2000001010a */
[----:B------:R-:W-:Y:S01]  /*0b50*/  IADD3 R2, P0, R0, R8, RZ ;  /* 0x0000000800027210 */ /* 0x000fe20007f1e0ff */
[----:B------:R-:W-:-:S02]  /*0b60*/  FMUL.FTZ R11, R12, R11 ;  /* 0x0000000b0c0b7220 */ /* 0x000fc40000410000 */
[----:B------:R-:W-:Y:S01]  /*0b70*/  FMUL.FTZ R14, R14, R3 ;  /* 0x000000030e0e7220 */ /* 0x000fe20000410000 */
[----:B------:R-:W-:Y:S02]  /*0b80*/  IADD3 R10, P1, R2, R0, RZ ;  /* 0x00000000020a7210 */ /* 0x000fe40007f3e0ff */
[----:B------:R-:W-:Y:S02]  /*0b90*/  IADD3.X R3, R4, R9, RZ, P0, !PT ;  /* 0x0000000904037210 */ /* 0x000fe400007fe4ff */
[----:B------:R-:W-:Y:S01]  /*0ba0*/  F2FP.BF16.F32.PACK_AB R14, R11, R14 ;  /* 0x0000000e0b0e723e */ /* 0x000fe200000010ff */
[----:B------:R-:W-:Y:S01]  /*0bb0*/  FMUL.FTZ R5, R5, R24 ;  /* 0x0000001805057220 */ /* 0x000fe20000410000 */
[----:B------:R-:W-:Y:S01]  /*0bc0*/  IADD3 R12, P0, R10, R0, RZ ;  /* 0x000000000a0c7210 */ /* 0x000fe20007f1e0ff */
[----:B------:R-:W-:Y:S01]  /*0bd0*/  IMAD.X R11, R3, 0x1, R4, P1 ;  /* 0x00000001030b7824 */ /* 0x000fe200008e0604 */
[----:B------:R0:W-:Y:S01]  /*0be0*/  STG.E.U16 desc[UR8][R8.64], R18 ;  /* 0x0000001208007986 */ /* 0x0001e2000c101508 */
[----:B------:R-:W-:-:S02]  /*0bf0*/  PRMT R0, R14, 0x7632, R0 ;  /* 0x000076320e007816 */ /* 0x000fc40000000000 */
[----:B------:R-:W-:Y:S02]  /*0c00*/  F2FP.BF16.F32.PACK_AB R5, RZ, R5 ;  /* 0x00000005ff05723e */ /* 0x000fe400000010ff */
[----:B------:R-:W-:Y:S02]  /*0c10*/  IADD3.X R13, R11, R4, RZ, P0, !PT ;  /* 0x000000040b0d7210 */ /* 0x000fe400007fe4ff */
[----:B------:R-:W-:Y:S02]  /*0c20*/  IADD3 R16, P0, R16, UR6, RZ ;  /* 0x0000000610107c10 */ /* 0x000fe4000ff1e0ff */
[----:B0-----:R-:W-:-:S03]  /*0c30*/  PRMT R9, R18, 0x7632, R9 ;  /* 0x0000763212097816 */ /* 0x001fc60000000009 */
[----:B------:R-:W-:Y:S02]  /*0c40*/  IMAD.X R17, RZ, RZ, R17, P0 ;  /* 0x000000ffff117224 */ /* 0x000fe400000e0611 */
[----:B------:R0:W-:Y:S01]  /*0c50*/  STG.E.U16 desc[UR8][R2.64], R9 ;  /* 0x0000000902007986 */ /* 0x0001e2000c101508 */
[----:B------:R-:W-:-:S03]  /*0c60*/  ISETP.GE.U32.AND P0, PT, R16, UR36, PT ;  /* 0x0000002410007c0c */ /* 0x000fc6000bf06070 */
[----:B------:R0:W-:Y:S04]  /*0c70*/  STG.E.U16 desc[UR8][R10.64], R14 ;  /* 0x0000000e0a007986 */ /* 0x0001e8000c101508 */
[----:B------:R0:W-:Y:S04]  /*0c80*/  STG.E.U16 desc[UR8][R12.64], R0 ;  /* 0x000000000c007986 */ /* 0x0001e8000c101508 */
[----:B------:R0:W-:Y:S01]  /*0c90*/  STG.E.U16 desc[UR8][R6.64], R5 ;  /* 0x0000000506007986 */ /* 0x0001e2000c101508 */
[----:B------:R-:W-:-:S13]  /*0ca0*/  ISETP.GE.AND.EX P0, PT, R17, UR37, PT, P0 ;  /* 0x0000002511007c0c */ /* 0x000fda000bf06300 */
[----:B0-----:R-:W-:Y:S05]  /*0cb0*/  @!P0 BRA `(.L_x_620) ;  /* 0xfffffff400488947 */ /* 0x001fea000383ffff */
[----:B------:R-:W-:Y:S05]  /*0cc0*/  BSYNC B0 ;  /* 0x0000000000007941 */ /* 0x000fea0003800000 */
.L_x_616:
[----:B------:R-:W-:Y:S05]  /*0cd0*/  EXIT ;  /* 0x000000000000794d */ /* 0x000fea0003800000 */
        .weak           $__internal_24_$__cuda_sm20_div_s64
        .type           $__internal_24_$__cuda_sm20_div_s64,@function
        .size           $__internal_24_$__cuda_sm20_div_s64,(.L_x_1301 - $__internal_24_$__cuda_sm20_div_s64)
$__internal_24_$__cuda_sm20_div_s64:
        /* <DEDUP_REMOVED lines=23> */
[----:B------:R-:W-:-:S04]  /*0e50*/  IMAD.X R4, R9, 0x1, R3, P0 ;  /* 0x0000000109047824 */ /* 0x000fc800000e0603 */
[----:B------:R-:W-:Y:S01]  /*0e60*/  IMAD.WIDE.U32 R2, R5, UR4, RZ ;  /* 0x0000000405027c25 */ /* 0x000fe2000f8e00ff */
[----:B------:R-:W-:-:S03]  /*0e70*/  IADD3.X R7, RZ, RZ, R4, P2, P1 ;  /* 0x000000ffff077210 */ /* 0x000fc600017e2404 */
[----:B------:R-:W-:Y:S01]  /*0e80*/  IMAD R4, R5, UR5, R3 ;  /* 0x0000000505047c24 */ /* 0x000fe2000f8e0203 */
[----:B------:R-:W-:Y:S02]  /*0e90*/  IADD3 R9, P0, RZ, -R2, RZ ;  /* 0x80000002ff097210 */ /* 0x000fe40007f1e0ff */
[-C--:B------:R-:W-:Y:S01]  /*0ea0*/  IADD3 R3, P4, RZ, -R16.reuse, RZ ;  /* 0x80000010ff037210 */ /* 0x080fe20007f9e0ff */
[----:B------:R-:W-:Y:S02]  /*0eb0*/  IMAD R2, R7, UR4, R4 ;  /* 0x0000000407027c24 */ /* 0x000fe4000f8e0204 */
[----:B------:R-:W-:Y:S01]  /*0ec0*/  IMAD.HI.U32 R4, R5, R9, RZ ;  /* 0x0000000905047227 */ /* 0x000fe200078e00ff */
[----:B------:R-:W-:Y:S02]  /*0ed0*/  SEL R6, R3, R16, !P3 ;  /* 0x0000001003067207 */ /* 0x000fe40005800000 */
[----:B------:R-:W-:Y:S01]  /*0ee0*/  IADD3.X R2, RZ, ~R2, RZ, P0, !PT ;  /* 0x80000002ff027210 */ /* 0x000fe200007fe4ff */
[----:B------:R-:W-:-:S02]  /*0ef0*/  IMAD.X R8, RZ, RZ, ~R17, P4 ;  /* 0x000000ffff087224 */ /* 0x000fc400020e0e11 */
[----:B------:R-:W-:Y:S02]  /*0f00*/  IMAD.MOV.U32 R3, RZ, RZ, RZ ;  /* 0x000000ffff037224 */ /* 0x000fe400078e00ff */
[----:B------:R-:W-:Y:S01]  /*0f10*/  IMAD.WIDE.U32 R4, P0, R5, R2, R4 ;  /* 0x0000000205047225 */ /* 0x000fe20007800004 */
[----:B------:R-:W-:-:S03]  /*0f20*/  SEL R8, R8, R17, !P3 ;  /* 0x0000001108087207 */ /* 0x000fc60005800000 */
[----:B------:R-:W-:-:S04]  /*0f30*/  IMAD.HI.U32 R5, P1, R7, R9, R4 ;  /* 0x0000000907057227 */ /* 0x000fc80007820004 */
[CC--:B------:R-:W-:Y:S02]  /*0f40*/  IMAD R4, R7.reuse, R2.reuse, RZ ;  /* 0x0000000207047224 */ /* 0x0c0fe400078e02ff */
[----:B------:R-:W-:-:S03]  /*0f50*/  IMAD.HI.U32 R2, R7, R2, RZ ;  /* 0x0000000207027227 */ /* 0x000fc600078e00ff */
[----:B------:R-:W-:Y:S02]  /*0f60*/  IADD3 R5, P2, R4, R5, RZ ;  /* 0x0000000504057210 */ /* 0x000fe40007f5e0ff */
        /* <DEDUP_REMOVED lines=30> */
[----:B------:R-:W-:Y:S02]  /*1150*/  SEL R5, R5, R2, P0 ;  /* 0x0000000205057207 */ /* 0x000fe40000000000 */
[----:B------:R-:W-:Y:S02]  /*1160*/  IADD3 R3, P2, RZ, -R4, RZ ;  /* 0x80000004ff037210 */ /* 0x000fe40007f5e0ff */
[----:B------:R-:W-:Y:S02]  /*1170*/  LOP3.LUT R6, R17, UR35, RZ, 0x3c, !PT ;  /* 0x0000002311067c12 */ /* 0x000fe4000f8e3cff */
[----:B------:R-:W-:Y:S01]  /*1180*/  ISETP.NE.U32.AND P0, PT, RZ, UR34, PT ;  /* 0x00000022ff007c0c */ /* 0x000fe2000bf05070 */
[----:B------:R-:W-:Y:S01]  /*1190*/  IMAD.X R2, RZ, RZ, ~R5, P2 ;  /* 0x000000ffff027224 */ /* 0x000fe200010e0e05 */
[----:B------:R-:W-:-:S02]  /*11a0*/  ISETP.GE.AND P1, PT, R6, RZ, PT ;  /* 0x000000ff0600720c */ /* 0x000fc40003f26270 */
[----:B------:R-:W-:Y:S02]  /*11b0*/  ISETP.NE.AND.EX P0, PT, RZ, UR35, PT, P0 ;  /* 0x00000023ff007c0c */ /* 0x000fe4000bf05300 */
[----:B------:R-:W-:Y:S01]  /*11c0*/  SEL R4, R3, R4, !P1 ;  /* 0x0000000403047207 */ /* 0x000fe20004800000 */
[----:B------:R-:W-:Y:S01]  /*11d0*/  IMAD.MOV.U32 R3, RZ, RZ, 0x0 ;  /* 0x00000000ff037424 */ /* 0x000fe200078e00ff */
[----:B------:R-:W-:Y:S02]  /*11e0*/  SEL R5, R2, R5, !P1 ;  /* 0x0000000502057207 */ /* 0x000fe40004800000 */
[----:B------:R-:W-:Y:S02]  /*11f0*/  MOV R2, R0 ;  /* 0x0000000000027202 */ /* 0x000fe40000000f00 */
[----:B------:R-:W-:Y:S02]  /*1200*/  SEL R4, R4, 0xffffffff, P0 ;  /* 0xffffffff04047807 */ /* 0x000fe40000000000 */
[----:B------:R-:W-:Y:S01]  /*1210*/  SEL R5, R5, 0xffffffff, P0 ;  /* 0xffffffff05057807 */ /* 0x000fe20000000000 */
[----:B------:R-:W-:Y:S06]  /*1220*/  RET.REL.NODEC R2 `(_ZN2at6native38_GLOBAL__N__9a469cfd_6_RNN_cu_eca79a6d6kernel18lstm_cell_backwardIN3c108BFloat16EflLi1EEEvNS_4cuda6detail10TensorInfoIT_T1_EESB_SB_SB_SB_SB_SB_SA_SA_) ;  /* 0xffffffec02747950 */ /* 0x000fec0003c3ffff */
.L_x_621:
        /* <DEDUP_REMOVED lines=13> */
.L_x_1301:


//--------------------- .text._ZN2at6native38_GLOBAL__N__9a469cfd_6_RNN_cu_eca79a6d6kernel18lstm_cell_backwardIN3c108BFloat16EfiLi2EEEvNS_4cuda6detail10TensorInfoIT_T1_EESB_SB_SB_SB_SB_SB_SA_SA_ --------------------------
	.section	.text._ZN2at6native38_GLOBAL__N__9a469cfd_6_RNN_cu_eca79a6d6kernel18lstm_cell_backwardIN3c108BFloat16EfiLi2EEEvNS_4cuda6detail10TensorInfoIT_T1_EESB_SB_SB_SB_SB_SB_SA_SA_,"ax",@progbits
	.align	128
.text._ZN2at6native38_GLOBAL__N__9a469cfd_6_RNN_cu_eca79a6d6kernel18lstm_cell_backwardIN3c108BFloat16EfiLi2EEEvNS_4cuda6detail10TensorInfoIT_T1_EESB_SB_SB_SB_SB_SB_SA_SA_:
        .type           _ZN2at6native38_GLOBAL__N__9a469cfd_6_RNN_cu_eca79a6d6kernel18lstm_cell_backwardIN3c108BFloat16EfiLi2EEEvNS_4cuda6detail10TensorInfoIT_T1_EESB_SB_SB_SB_SB_SB_SA_SA_,@function
        .size           _ZN2at6native38_GLOBAL__N__9a469cfd_6_RNN_cu_eca79a6d6kernel18lstm_cell_backwardIN3c108BFloat16EfiLi2EEEvNS_4cuda6detail10TensorInfoIT_T1_EESB_SB_SB_SB_SB_SB_SA_SA_,(.L_x_1303 - _ZN2at6native38_GLOBAL__N__9a469cfd_6_RNN_cu_eca79a6d6kernel18lstm_cell_backwardIN3c108BFloat16EfiLi2EEEvNS_4cuda6detail10TensorInfoIT_T1_EESB_SB_SB_SB_SB_SB_SA_SA_)
        .other          _ZN2at6native38_GLOBAL__N__9a469cfd_6_RNN_cu_eca79a6d6kernel18lstm_cell_backwardIN3c108BFloat16EfiLi2EEEvNS_4cuda6detail10TensorInfoIT_T1_EESB_SB_SB_SB_SB_SB_SA_SA_,@"STO_CUDA_ENTRY STV_DEFAULT"
_ZN2at6native38_GLOBAL__N__9a469cfd_6_RNN_cu_eca79a6d6kernel18lstm_cell_backwardIN3c108BFloat16EfiLi2EEEvNS_4cuda6detail10TensorInfoIT_T1_EESB_SB_SB_SB_SB_SB_SA_SA_:
        /* <DEDUP_REMOVED lines=9> */
[----:B------:R-:W-:Y:S01]  /*0090*/  IMAD.MOV.U32 R6, RZ, RZ, RZ ;  /* 0x000000ffff067224 */ /* 0x000fe200078e00ff */
        /* <DEDUP_REMOVED lines=20> */
[----:B0-----:R-:W-:-:S04]  /*01e0*/  IABS R4, R2 ;  /* 0x0000000200047213 */ /* 0x001fc80000000000 */
[----:B------:R-:W0:Y:S08]  /*01f0*/  I2F.RP R0, R4 ;  /* 0x0000000400007306 */ /* 0x000e300000209400 */
[----:B0-----:R-:W0:Y:S02]  /*0200*/  MUFU.RCP R0, R0 ;  /* 0x0000000000007308 */ /* 0x001e240000001000 */
[----:B0-----:R-:W-:-:S06]  /*0210*/  VIADD R7, R0, 0xffffffe ;  /* 0x0ffffffe00077836 */ /* 0x001fcc0000000000 */
[----:B------:R-:W0:Y:S02]  /*0220*/  F2I.FTZ.U32.TRUNC.NTZ R7, R7 ;  /* 0x0000000700077305 */ /* 0x000e24000021f000 */
[----:B0-----:R-:W-:-:S05]  /*0230*/  IADD3 R3, RZ, -R7, RZ ;  /* 0x80000007ff037210 */ /* 0x001fca0007ffe0ff */
[----:B------:R-:W-:-:S04]  /*0240*/  IMAD R3, R3, R4, RZ ;  /* 0x0000000403037224 */ /* 0x000fc800078e02ff */
[----:B------:R-:W-:Y:S01]  /*0250*/  IMAD.HI.U32 R6, R7, R3, R6 ;  /* 0x0000000307067227 */ /* 0x000fe200078e0006 */
[----:B------:R-:W-:-:S07]  /*0260*/  SHF.L.U32 R7, R2, 0x2, RZ ;  /* 0x0000000202077819 */ /* 0x000fce00000006ff */
.L_x_625:
[----:B------:R-:W0:Y:S01]  /*0270*/  LDC R18, c[0x0][0x7f8] ;  /* 0x0001fe00ff127b82 */ /* 0x000e220000000800 */
[----:B--2---:R-:W-:-:S05]  /*0280*/  IABS R9, R5 ;  /* 0x0000000500097213 */ /* 0x004fca0000000000 */
[----:B------:R-:W-:Y:S02]  /*0290*/  IMAD.HI.U32 R0, R6, R9, RZ ;  /* 0x0000000906007227 */ /* 0x000fe400078e00ff */
[----:B------:R-:W1:Y:S02]  /*02a0*/  LDC R8, c[0x0][0x21c] ;  /* 0x00008700ff087b82 */ /* 0x000e640000000800 */
[----:B------:R-:W-:-:S06]  /*02b0*/  IMAD.MOV R2, RZ, RZ, -R0 ;  /* 0x000000ffff027224 */ /* 0x000fcc00078e0a00 */
[----:B------:R-:W2:Y:S01]  /*02c0*/  LDC R20, c[0x0][0x2f4] ;  /* 0x0000bd00ff147b82 */ /* 0x000ea20000000800 */
[----:B0-----:R-:W-:-:S05]  /*02d0*/  IABS R12, R18 ;  /* 0x00000012000c7213 */ /* 0x001fca0000000000 */
[----:B------:R-:W-:Y:S01]  /*02e0*/  IMAD R3, R12, R2, R9 ;  /* 0x000000020c037224 */ /* 0x000fe200078e0209 */
[----:B------:R-:W-:Y:S02]  /*02f0*/  LOP3.LUT R2, R5, R18, RZ, 0x3c, !PT ;  /* 0x0000001205027212 */ /* 0x000fe400078e3cff */
[----:B-1----:R-:W-:Y:S02]  /*0300*/  IABS R10, R8 ;  /* 0x00000008000a7213 */ /* 0x002fe40000000000 */
[----:B------:R-:W-:Y:S02]  /*0310*/  ISETP.GT.U32.AND P1, PT, R4, R3, PT ;  /* 0x000000030400720c */ /* 0x000fe40003f24070 */
[----:B------:R-:W0:Y:S01]  /*0320*/  I2F.RP R11, R10 ;  /* 0x0000000a000b7306 */ /* 0x000e220000209400 */
[----:B------:R-:W-:-:S10]  /*0330*/  ISETP.GE.AND P2, PT, R2, RZ, PT ;  /* 0x000000ff0200720c */ /* 0x000fd40003f46270 */
[----:B------:R-:W-:Y:S01]  /*0340*/  @!P1 IADD3 R3, R3, -R12, RZ ;  /* 0x8000000c03039210 */ /* 0x000fe20007ffe0ff */
[----:B------:R-:W-:Y:S01]  /*0350*/  @!P1 VIADD R0, R0, 0x1 ;  /* 0x0000000100009836 */ /* 0x000fe20000000000 */
[----:B------:R-:W-:Y:S01]  /*0360*/  ISETP.NE.AND P1, PT, R18, RZ, PT ;  /* 0x000000ff1200720c */ /* 0x000fe20003f25270 */
[----:B0-----:R-:W0:Y:S01]  /*0370*/  MUFU.RCP R11, R11 ;  /* 0x0000000b000b7308 */ /* 0x001e220000001000 */
[----:B------:R-:W-:-:S13]  /*0380*/  ISETP.GE.U32.AND P0, PT, R3, R4, PT ;  /* 0x000000040300720c */ /* 0x000fda0003f06070 */
[----:B------:R-:W-:Y:S01]  /*0390*/  @P0 IADD3 R0, R0, 0x1, RZ ;  /* 0x0000000100000810 */ /* 0x000fe20007ffe0ff */
[----:B0-----:R-:W-:-:S03]  /*03a0*/  VIADD R3, R11, 0xffffffe ;  /* 0x0ffffffe0b037836 */ /* 0x001fc60000000000 */
[----:B------:R-:W-:Y:S02]  /*03b0*/  MOV R2, R0 ;  /* 0x0000000000027202 */ /* 0x000fe40000000f00 */
[----:B--2---:R-:W-:Y:S01]  /*03c0*/  IABS R0, R20 ;  /* 0x0000001400007213 */ /* 0x004fe20000000000 */
[----:B------:R-:W0:Y:S02]  /*03d0*/  F2I.FTZ.U32.TRUNC.NTZ R3, R3 ;  /* 0x0000000300037305 */ /* 0x000e24000021f000 */
[----:B------:R-:W-:Y:S01]  /*03e0*/  @!P2 IMAD.MOV R2, RZ, RZ, -R2 ;  /* 0x000000ffff02a224 */ /* 0x000fe200078e0a02 */
[----:B------:R-:W-:-:S04]  /*03f0*/  @!P1 LOP3.LUT R2, RZ, R18, RZ, 0x33, !PT ;  /* 0x00000012ff029212 */ /* 0x000fc800078e33ff */
[----:B------:R-:W-:Y:S01]  /*0400*/  IADD3 R13, -R2, RZ, RZ ;  /* 0x000000ff020d7210 */ /* 0x000fe20007ffe1ff */
[----:B------:R-:W1:Y:S04]  /*0410*/  I2F.RP R14, R0 ;  /* 0x00000000000e7306 */ /* 0x000e680000209400 */
[----:B------:R-:W-:Y:S02]  /*0420*/  IMAD R13, R18, R13, R5 ;  /* 0x0000000d120d7224 */ /* 0x000fe400078e0205 */
[----:B0-----:R-:W-:Y:S02]  /*0430*/  IMAD.MOV R11, RZ, RZ, -R3 ;  /* 0x000000ffff0b7224 */ /* 0x001fe400078e0a03 */
[----:B------:R-:W-:Y:S02]  /*0440*/  IMAD R13, R7, R2, R13 ;  /* 0x00000002070d7224 */ /* 0x000fe400078e020d */
[----:B------:R-:W-:-:S02]  /*0450*/  IMAD R11, R11, R10, RZ ;  /* 0x0000000a0b0b7224 */ /* 0x000fc400078e02ff */
[----:B------:R-:W-:Y:S01]  /*0460*/  IMAD.MOV.U32 R2, RZ, RZ, RZ ;  /* 0x000000ffff027224 */ /* 0x000fe200078e00ff */
[-C--:B------:R-:W-:Y:S01]  /*0470*/  IADD3 R19, R13, R18.reuse, RZ ;  /* 0x000000120d137210 */ /* 0x080fe20007ffe0ff */
[----:B-1----:R-:W0:Y:S01]  /*0480*/  MUFU.RCP R14, R14 ;  /* 0x0000000e000e7308 */ /* 0x002e220000001000 */
[----:B------:R-:W-:Y:S01]  /*0490*/  IABS R25, R13 ;  /* 0x0000000d00197213 */ /* 0x000fe20000000000 */
[----:B------:R-:W-:Y:S01]  /*04a0*/  IMAD.HI.U32 R2, R3, R11, R2 ;  /* 0x0000000b03027227 */ /* 0x000fe200078e0002 */
[----:B------:R-:W-:Y:S02]  /*04b0*/  IABS R23, R19 ;  /* 0x0000001300177213 */ /* 0x000fe40000000000 */
[----:B------:R-:W-:-:S03]  /*04c0*/  IADD3 R11, R19, R18, RZ ;  /* 0x00000012130b7210 */ /* 0x000fc60007ffe0ff */
[C---:B------:R-:W-:Y:S01]  /*04d0*/  IMAD.HI.U32 R22, R2.reuse, R25, RZ ;  /* 0x0000001902167227 */ /* 0x040fe200078e00ff */
[----:B------:R-:W-:Y:S02]  /*04e0*/  IABS R15, R11 ;  /* 0x0000000b000f7213 */ /* 0x000fe40000000000 */
[----:B------:R-:W-:Y:S01]  /*04f0*/  IADD3 R18, R11, R18, RZ ;  /* 0x000000120b127210 */ /* 0x000fe20007ffe0ff */
[----:B------:R-:W-:-:S04]  /*0500*/  IMAD.HI.U32 R21, R2, R23, RZ ;  /* 0x0000001702157227 */ /* 0x000fc800078e00ff */
[----:B------:R-:W-:Y:S01]  /*0510*/  IMAD.MOV R17, RZ, RZ, -R22 ;  /* 0x000000ffff117224 */ /* 0x000fe200078e0a16 */
[----:B------:R-:W-:Y:S01]  /*0520*/  IADD3 R27, -R21, RZ, RZ ;  /* 0x000000ff151b7210 */ /* 0x000fe20007ffe1ff */
[----:B------:R-:W-:-:S04]  /*0530*/  IMAD.HI.U32 R12, R2, R15, RZ ;  /* 0x0000000f020c7227 */ /* 0x000fc800078e00ff */
[----:B------:R-:W-:Y:S01]  /*0540*/  IMAD R17, R10, R17, R25 ;  /* 0x000000110a117224 */ /* 0x000fe200078e0219 */
[----:B------:R-:W-:Y:S01]  /*0550*/  IADD3 R29, -R12, RZ, RZ ;  /* 0x000000ff0c1d7210 */ /* 0x000fe20007ffe1ff */
[----:B------:R-:W-:Y:S02]  /*0560*/  IMAD R27, R10, R27, R23 ;  /* 0x0000001b0a1b7224 */ /* 0x000fe400078e0217 */
[----:B0-----:R-:W-:Y:S01]  /*0570*/  VIADD R14, R14, 0xffffffe ;  /* 0x0ffffffe0e0e7836 */ /* 0x001fe20000000000 */
[C---:B------:R-:W-:Y:S01]  /*0580*/  ISETP.GT.U32.AND P4, PT, R10.reuse, R17, PT ;  /* 0x000000110a00720c */ /* 0x040fe20003f84070 */
[C---:B------:R-:W-:Y:S01]  /*0590*/  IMAD R29, R10.reuse, R29, R15 ;  /* 0x0000001d0a1d7224 */ /* 0x040fe200078e020f */
[C---:B------:R-:W-:Y:S01]  /*05a0*/  ISETP.GT.U32.AND P6, PT, R10.reuse, R27, PT ;  /* 0x0000001b0a00720c */ /* 0x040fe20003fc4070 */
[----:B------:R0:W1:Y:S03]  /*05b0*/  F2I.FTZ.U32.TRUNC.NTZ R3, R14 ;  /* 0x0000000e00037305 */ /* 0x000066000021f000 */
[----:B------:R-:W-:-:S02]  /*05c0*/  ISETP.GT.U32.AND P0, PT, R10, R29, PT ;  /* 0x0000001d0a00720c */ /* 0x000fc40003f04070 */
[----:B0-----:R-:W-:-:S05]  /*05d0*/  LOP3.LUT R14, R13, R8, RZ, 0x3c, !PT ;  /* 0x000000080d0e7212 */ /* 0x001fca00078e3cff */
[--C-:B------:R-:W-:Y:S02]  /*05e0*/  @!P4 IMAD.IADD R17, R17, 0x1, -R10.reuse ;  /* 0x000000011111c824 */ /* 0x100fe400078e0a0a */
[--C-:B------:R-:W-:Y:S01]  /*05f0*/  @!P6 IMAD.IADD R27, R27, 0x1, -R10.reuse ;  /* 0x000000011b1be824 */ /* 0x100fe200078e0a0a */
[----:B------:R-:W-:Y:S01]  /*0600*/  @!P6 IADD3 R21, R21, 0x1, RZ ;  /* 0x000000011515e810 */ /* 0x000fe20007ffe0ff */
[----:B------:R-:W-:Y:S01]  /*0610*/  @!P4 VIADD R22, R22, 0x1 ;  /* 0x000000011616c836 */ /* 0x000fe20000000000 */
[----:B------:R-:W-:Y:S01]  /*0620*/  ISETP.GE.U32.AND P5, PT, R17, R10, PT ;  /* 0x0000000a1100720c */ /* 0x000fe20003fa6070 */
[----:B------:R-:W-:Y:S01]  /*0630*/  @!P0 IMAD.IADD R29, R29, 0x1, -R10 ;  /* 0x000000011d1d8824 */ /* 0x000fe200078e0a0a */
[----:B------:R-:W-:Y:S02]  /*0640*/  IABS R17, R18 ;  /* 0x0000001200117213 */ /* 0x000fe40000000000 */
[-C--:B------:R-:W-:Y:S02]  /*0650*/  ISETP.GE.U32.AND P1, PT, R27, R10.reuse, PT ;  /* 0x0000000a1b00720c */ /* 0x080fe40003f26070 */
[----:B-1----:R-:W-:Y:S01]  /*0660*/  IADD3 R27, RZ, -R3, RZ ;  /* 0x80000003ff1b7210 */ /* 0x002fe20007ffe0ff */
[----:B------:R-:W-:Y:S01]  /*0670*/  IMAD.HI.U32 R24, R2, R17, RZ ;  /* 0x0000001102187227 */ /* 0x000fe200078e00ff */
[----:B------:R-:W-:-:S02]  /*0680*/  ISETP.GE.U32.AND P3, PT, R29, R10, PT ;  /* 0x0000000a1d00720c */ /* 0x000fc40003f66070 */
[----:B------:R-:W-:Y:S01]  /*0690*/  LOP3.LUT R2, R19, R8, RZ, 0x3c, !PT ;  /* 0x0000000813027212 */ /* 0x000fe200078e3cff */
[----:B------:R-:W-:Y:S01]  /*06a0*/  IMAD R29, R27, R0, RZ ;  /* 0x000000001b1d7224 */ /* 0x000fe200078e02ff */
[----:B------:R-:W-:Y:S01]  /*06b0*/  IADD3 R27, -R24, RZ, RZ ;  /* 0x000000ff181b7210 */ /* 0x000fe20007ffe1ff */
[----:B------:R-:W-:Y:S01]  /*06c0*/  @P5 VIADD R22, R22, 0x1 ;  /* 0x0000000116165836 */ /* 0x000fe20000000000 */
[----:B------:R-:W-:Y:S01]  /*06d0*/  ISETP.GE.AND P4, PT, R2, RZ, PT ;  /* 0x000000ff0200720c */ /* 0x000fe20003f86270 */
[----:B------:R-:W-:Y:S01]  /*06e0*/  HFMA2.MMA R2, -RZ, RZ, 0, 0 ;  /* 0x00000000ff027435 */ /* 0x000fe200000001ff */
[----:B------:R-:W-:Y:S01]  /*06f0*/  @!P0 IADD3 R12, R12, 0x1, RZ ;  /* 0x000000010c0c8810 */ /* 0x000fe20007ffe0ff */
[----:B------:R-:W-:Y:S01]  /*0700*/  IMAD R27, R10, R27, R17 ;  /* 0x0000001b0a1b7224 */ /* 0x000fe200078e0211 */
[----:B------:R-:W-:Y:S01]  /*0710*/  ISETP.GE.AND P2, PT, R14, RZ, PT ;  /* 0x000000ff0e00720c */ /* 0x000fe20003f46270 */
[----:B------:R-:W-:Y:S02]  /*0720*/  @P1 VIADD R21, R21, 0x1 ;  /* 0x0000000115151836 */ /* 0x000fe40000000000 */
[----:B------:R-:W-:Y:S01]  /*0730*/  @P3 VIADD R12, R12, 0x1 ;  /* 0x000000010c0c3836 */ /* 0x000fe20000000000 */
[----:B------:R-:W-:-:S03]  /*0740*/  ISETP.GT.U32.AND P5, PT, R10, R27, PT ;  /* 0x0000001b0a00720c */ /* 0x000fc60003fa4070 */
[----:B------:R-:W-:Y:S01]  /*0750*/  IMAD.HI.U32 R16, R3, R29, R2 ;  /* 0x0000001d03107227 */ /* 0x000fe200078e0002 */
[----:B------:R-:W-:Y:S02]  /*0760*/  LOP3.LUT R2, R11, R8, RZ, 0x3c, !PT ;  /* 0x000000080b027212 */ /* 0x000fe400078e3cff */
[----:B------:R-:W-:Y:S01]  /*0770*/  MOV R26, R12 ;  /* 0x0000000c001a7202 */ /* 0x000fe20000000f00 */
[----:B------:R-:W-:Y:S01]  /*0780*/  @!P4 IMAD.MOV R21, RZ, RZ, -R21 ;  /* 0x000000ffff15c224 */ /* 0x000fe200078e0a15 */
[----:B------:R-:W-:Y:S01]  /*0790*/  ISETP.GE.AND P0, PT, R2, RZ, PT ;  /* 0x000000ff0200720c */ /* 0x000fe20003f06270 */
[----:B------:R-:W-:-:S04]  /*07a0*/  IMAD.HI.U32 R14, R16, R25, RZ ;  /* 0x00000019100e7227 */ /* 0x000fc800078e00ff */
[----:B------:R-:W-:Y:S01]  /*07b0*/  @!P5 IMAD.IADD R27, R27, 0x1, -R10 ;  /* 0x000000011b1bd824 */ /* 0x000fe200078e0a0a */
[----:B------:R-:W-:Y:S01]  /*07c0*/  IADD3 R3, -R14, RZ, RZ ;  /* 0x000000ff0e037210 */ /* 0x000fe20007ffe1ff */
[----:B------:R-:W-:Y:S01]  /*07d0*/  @!P2 IMAD.MOV R22, RZ, RZ, -R22 ;  /* 0x000000ffff16a224 */ /* 0x000fe200078e0a16 */
[----:B------:R-:W-:Y:S02]  /*07e0*/  @!P5 IADD3 R24, R24, 0x1, RZ ;  /* 0x000000011818d810 */ /* 0x000fe40007ffe0ff */
[----:B------:R-:W-:Y:S01]  /*07f0*/  ISETP.GE.U32.AND P6, PT, R27, R10, PT ;  /* 0x0000000a1b00720c */ /* 0x000fe20003fc6070 */
[----:B------:R-:W-:Y:S01]  /*0800*/  IMAD R3, R0, R3, R25 ;  /* 0x0000000300037224 */ /* 0x000fe200078e0219 */
[----:B------:R-:W-:Y:S02]  /*0810*/  LOP3.LUT R10, R18, R8, RZ, 0x3c, !PT ;  /* 0x00000008120a7212 */ /* 0x000fe400078e3cff */
[----:B------:R-:W-:Y:S02]  /*0820*/  ISETP.NE.AND P5, PT, R8, RZ, PT ;  /* 0x000000ff0800720c */ /* 0x000fe40003fa5270 */
[----:B------:R-:W-:-:S02]  /*0830*/  ISETP.GE.AND P3, PT, R10, RZ, PT ;  /* 0x000000ff0a00720c */ /* 0x000fc40003f66270 */
[----:B------:R-:W0:Y:S01]  /*0840*/  LDC R10, c[0x0][0x3cc] ;  /* 0x0000f300ff0a7b82 */ /* 0x000e220000000800 */
[----:B------:R-:W-:Y:S02]  /*0850*/  ISETP.GT.U32.AND P1, PT, R0, R3, PT ;  /* 0x000000030000720c */ /* 0x000fe40003f24070 */
[----:B------:R-:W-:Y:S02]  /*0860*/  LOP3.LUT R27, RZ, R8, RZ, 0x33, !PT ;  /* 0x00000008ff1b7212 */ /* 0x000fe400078e33ff */
[----:B------:R-:W-:Y:S02]  /*0870*/  @P6 IADD3 R24, R24, 0x1, RZ ;  /* 0x0000000118186810 */ /* 0x000fe40007ffe0ff */
[----:B------:R-:W-:Y:S02]  /*0880*/  @!P0 IADD3 R26, -R26, RZ, RZ ;  /* 0x000000ff1a1a8210 */ /* 0x000fe40007ffe1ff */
[C---:B------:R-:W-:Y:S01]  /*0890*/  SEL R12, R27.reuse, R22, !P5 ;  /* 0x000000161b0c7207 */ /* 0x040fe20006800000 */
[----:B------:R-:W-:Y:S01]  /*08a0*/  IMAD.HI.U32 R22, R16, R23, RZ ;  /* 0x0000001710167227 */ /* 0x000fe200078e00ff */
[----:B------:R-:W-:-:S02]  /*08b0*/  SEL R2, R27, R21, !P5 ;  /* 0x000000151b027207 */ /* 0x000fc40006800000 */
[----:B------:R-:W-:Y:S01]  /*08c0*/  SEL R29, R27, R26, !P5 ;  /* 0x0000001a1b1d7207 */ /* 0x000fe20006800000 */
[----:B------:R-:W-:Y:S02]  /*08d0*/  @!P3 IMAD.MOV R24, RZ, RZ, -R24 ;  /* 0x000000ffff18b224 */ /* 0x000fe400078e0a18 */
[----:B------:R-:W-:Y:S02]  /*08e0*/  @!P1 IMAD.IADD R3, R3, 0x1, -R0 ;  /* 0x0000000103039824 */ /* 0x000fe400078e0a00 */
[C---:B------:R-:W-:Y:S01]  /*08f0*/  IMAD.HI.U32 R21, R16.reuse, R15, RZ ;  /* 0x0000000f10157227 */ /* 0x040fe200078e00ff */
[----:B------:R-:W-:Y:S02]  /*0900*/  SEL R27, R27, R24, !P5 ;  /* 0x000000181b1b7207 */ /* 0x000fe40006800000 */
[----:B------:R-:W-:Y:S01]  /*0910*/  ISETP.GE.U32.AND P0, PT, R3, R0, PT ;  /* 0x000000000300720c */ /* 0x000fe20003f06070 */
[----:B------:R-:W-:Y:S01]  /*0920*/  IMAD.HI.U32 R16, R16, R17, RZ ;  /* 0x0000001110107227 */ /* 0x000fe200078e00ff */
[----:B------:R-:W-:-:S02]  /*0930*/  IADD3 R3, -R22, RZ, RZ ;  /* 0x000000ff16037210 */ /* 0x000fc40007ffe1ff */
[----:B0-----:R-:W-:Y:S01]  /*0940*/  IABS R24, R10 ;  /* 0x0000000a00187213 */ /* 0x001fe20000000000 */
[----:B------:R-:W-:Y:S02]  /*0950*/  @!P1 VIADD R14, R14, 0x1 ;  /* 0x000000010e0e9836 */ /* 0x000fe40000000000 */
[----:B------:R-:W-:Y:S01]  /*0960*/  IMAD R23, R0, R3, R23 ;  /* 0x0000000300177224 */ /* 0x000fe200078e0217 */
[----:B------:R-:W0:Y:S01]  /*0970*/  I2F.RP R25, R24 ;  /* 0x0000001800197306 */ /* 0x000e220000209400 */
[----:B------:R-:W-:-:S03]  /*0980*/  IMAD.MOV R3, RZ, RZ, -R21 ;  /* 0x000000ffff037224 */ /* 0x000fc600078e0a15 */
[C---:B------:R-:W-:Y:S01]  /*0990*/  ISETP.GT.U32.AND P6, PT, R0.reuse, R23, PT ;  /* 0x000000170000720c */ /* 0x040fe20003fc4070 */
[----:B------:R-:W-:Y:S01]  /*09a0*/  IMAD R15, R0, R3, R15 ;  /* 0x00000003000f7224 */ /* 0x000fe200078e020f */
[----:B------:R-:W-:Y:S02]  /*09b0*/  IADD3 R3, -R16, RZ, RZ ;  /* 0x000000ff10037210 */ /* 0x000fe40007ffe1ff */
[----:B------:R-:W-:Y:S02]  /*09c0*/  @P0 IADD3 R14, R14, 0x1, RZ ;  /* 0x000000010e0e0810 */ /* 0x000fe40007ffe0ff */
[C---:B------:R-:W-:Y:S01]  /*09d0*/  ISETP.GT.U32.AND P2, PT, R0.reuse, R15, PT ;  /* 0x0000000f0000720c */ /* 0x040fe20003f44070 */
[C---:B------:R-:W-:Y:S01]  /*09e0*/  IMAD R17, R0.reuse, R3, R17 ;  /* 0x0000000300117224 */ /* 0x040fe200078e0211 */
[----:B0-----:R-:W0:Y:S04]  /*09f0*/  MUFU.RCP R25, R25 ;  /* 0x0000001900197308 */ /* 0x001e280000001000 */
[----:B------:R-:W-:Y:S01]  /*0a00*/  ISETP.GT.U32.AND P3, PT, R0, R17, PT ;  /* 0x000000110000720c */ /* 0x000fe20003f64070 */
[----:B------:R-:W-:Y:S01]  /*0a10*/  @!P6 IMAD.IADD R23, R23, 0x1, -R0 ;  /* 0x000000011717e824 */ /* 0x000fe200078e0a00 */
[----:B------:R-:W-:-:S04]  /*0a20*/  @!P6 IADD3 R22, R22, 0x1, RZ ;  /* 0x000000011616e810 */ /* 0x000fc80007ffe0ff */
[-C--:B------:R-:W-:Y:S02]  /*0a30*/  ISETP.GE.U32.AND P5, PT, R23, R0.reuse, PT ;  /* 0x000000001700720c */ /* 0x080fe40003fa6070 */
[-C--:B------:R-:W-:Y:S02]  /*0a40*/  @!P2 IADD3 R15, R15, -R0.reuse, RZ ;  /* 0x800000000f0fa210 */ /* 0x080fe40007ffe0ff */
[----:B------:R-:W-:Y:S02]  /*0a50*/  @!P2 IADD3 R21, R21, 0x1, RZ ;  /* 0x000000011515a810 */ /* 0x000fe40007ffe0ff */
[-C--:B------:R-:W-:Y:S01]  /*0a60*/  ISETP.GE.U32.AND P4, PT, R15, R0.reuse, PT ;  /* 0x000000000f00720c */ /* 0x080fe20003f86070 */
[----:B------:R-:W-:Y:S01]  /*0a70*/  @!P3 VIADD R16, R16, 0x1 ;  /* 0x000000011010b836 */ /* 0x000fe20000000000 */
[----:B------:R-:W-:Y:S01]  /*0a80*/  @!P3 IADD3 R17, R17, -R0, RZ ;  /* 0x800000001111b210 */ /* 0x000fe20007ffe0ff */
[----:B0-----:R-:W-:Y:S01]  /*0a90*/  VIADD R3, R25, 0xffffffe ;  /* 0x0ffffffe19037836 */ /* 0x001fe20000000000 */
[----:B------:R-:W-:-:S02]  /*0aa0*/  IADD3 R25, -R29, RZ, RZ ;  /* 0x000000ff1d197210 */ /* 0x000fc40007ffe1ff */
[----:B------:R-:W-:Y:S01]  /*0ab0*/  ISETP.GE.U32.AND P1, PT, R17, R0, PT ;  /* 0x000000001100720c */ /* 0x000fe20003f26070 */
[----:B------:R-:W-:Y:S01]  /*0ac0*/  IMAD.MOV R17, RZ, RZ, -R2 ;  /* 0x000000ffff117224 */ /* 0x000fe200078e0a02 */
[----:B------:R-:W-:Y:S01]  /*0ad0*/  IADD3 R0, -R12, RZ, RZ ;  /* 0x000000ff0c007210 */ /* 0x000fe20007ffe1ff */
[----:B------:R-:W0:Y:S01]  /*0ae0*/  F2I.FTZ.U32.TRUNC.NTZ R3, R3 ;  /* 0x0000000300037305 */ /* 0x000e22000021f000 */
[C---:B------:R-:W-:Y:S02]  /*0af0*/  IMAD R25, R8.reuse, R25, R11 ;  /* 0x0000001908197224 */ /* 0x040fe400078e020b */
[C---:B------:R-:W-:Y:S02]  /*0b00*/  IMAD R17, R8.reuse, R17, R19 ;  /* 0x0000001108117224 */ /* 0x040fe400078e0213 */
[----:B------:R-:W-:Y:S02]  /*0b10*/  IMAD R0, R8, R0, R13 ;  /* 0x0000000008007224 */ /* 0x000fe400078e020d */
[----:B------:R-:W-:-:S02]  /*0b20*/  IMAD R17, R17, UR5, RZ ;  /* 0x0000000511117c24 */ /* 0x000fc4000f8e02ff */
[----:B------:R-:W-:Y:S01]  /*0b30*/  IMAD R15, R0, UR5, RZ ;  /* 0x00000005000f7c24 */ /* 0x000fe2000f8e02ff */
[----:B------:R-:W-:Y:S01]  /*0b40*/  @P1 IADD3 R16, R16, 0x1, RZ ;  /* 0x0000000110101810 */ /* 0x000fe20007ffe0ff */
[----:B------:R-:W-:Y:S01]  /*0b50*/  @P5 VIADD R22, R22, 0x1 ;  /* 0x0000000116165836 */ /* 0x000fe20000000000 */
[----:B------:R-:W-:Y:S01]  /*0b60*/  ISETP.NE.AND P1, PT, R10, RZ, PT ;  /* 0x000000ff0a00720c */ /* 0x000fe20003f25270 */
[----:B------:R-:W-:Y:S01]  /*0b70*/  IMAD R0, R12, UR8, R15 ;  /* 0x000000080c007c24 */ /* 0x000fe2000f8e020f */
[----:B0-----:R-:W-:Y:S01]  /*0b80*/  IADD3 R23, RZ, -R3, RZ ;  /* 0x80000003ff177210 */ /* 0x001fe20007ffe0ff */
[----:B------:R-:W-:Y:S01]  /*0b90*/  IMAD R15, R2, UR8, R17 ;  /* 0x00000008020f7c24 */ /* 0x000fe2000f8e0211 */
[----:B------:R-:W-:Y:S01]  /*0ba0*/  HFMA2.MMA R2, -RZ, RZ, 0, 0 ;  /* 0x00000000ff027435 */ /* 0x000fe200000001ff */
[----:B------:R-:W-:Y:S02]  /*0bb0*/  @P4 VIADD R21, R21, 0x1 ;  /* 0x0000000115154836 */ /* 0x000fe40000000000 */
[----:B------:R-:W-:-:S02]  /*0bc0*/  IMAD.MOV.U32 R17, RZ, RZ, R23 ;  /* 0x000000ffff117224 */ /* 0x000fc400078e0017 */
[----:B------:R-:W-:Y:S02]  /*0bd0*/  IMAD.MOV R23, RZ, RZ, -R27 ;  /* 0x000000ffff177224 */ /* 0x000fe400078e0a1b */
[----:B------:R-:W-:Y:S02]  /*0be0*/  IMAD R17, R17, R24, RZ ;  /* 0x0000001811117224 */ /* 0x000fe400078e02ff */
[----:B------:R-:W-:Y:S02]  /*0bf0*/  IMAD R23, R8, R23, R18 ;  /* 0x0000001708177224 */ /* 0x000fe400078e0212 */
[----:B------:R-:W0:Y:S01]  /*0c00*/  LDC R8, c[0x0][0x4a4] ;  /* 0x00012900ff087b82 */ /* 0x000e220000000800 */
[----:B------:R-:W-:-:S06]  /*0c10*/  IMAD.HI.U32 R2, R3, R17, R2 ;  /* 0x0000001103027227 */ /* 0x000fcc00078e0002 */
[----:B------:R-:W-:-:S04]  /*0c20*/  IMAD.HI.U32 R17, R2, R9, RZ ;  /* 0x0000000902117227 */ /* 0x000fc800078e00ff */
[----:B------:R-:W-:Y:S02]  /*0c30*/  IMAD.MOV R3, RZ, RZ, -R17 ;  /* 0x000000ffff037224 */ /* 0x000fe400078e0a11 */
[----:B------:R-:W-:Y:S02]  /*0c40*/  IMAD R2, R25, UR5, RZ ;  /* 0x0000000519027c24 */ /* 0x000fe4000f8e02ff */
[C---:B------:R-:W-:Y:S02]  /*0c50*/  IMAD R3, R24.reuse, R3, R9 ;  /* 0x0000000318037224 */ /* 0x040fe400078e0209 */
[----:B------:R-:W-:Y:S01]  /*0c60*/  IMAD R29, R29, UR8, R2 ;  /* 0x000000081d1d7c24 */ /* 0x000fe2000f8e0202 */
[----:B------:R-:W-:Y:S02]  /*0c70*/  LOP3.LUT R2, R13, R20, RZ, 0x3c, !PT ;  /* 0x000000140d027212 */ /* 0x000fe400078e3cff */
[----:B------:R-:W-:Y:S02]  /*0c80*/  ISETP.GT.U32.AND P0, PT, R24, R3, PT ;  /* 0x000000031800720c */ /* 0x000fe40003f04070 */
[----:B------:R-:W-:-:S02]  /*0c90*/  ISETP.GE.AND P5, PT, R2, RZ, PT ;  /* 0x000000ff0200720c */ /* 0x000fc40003fa6270 */
[----:B0-----:R-:W-:Y:S02]  /*0ca0*/  IABS R12, R8 ;  /* 0x00000008000c7213 */ /* 0x001fe40000000000 */
[----:B------:R-:W-:Y:S02]  /*0cb0*/  LOP3.LUT R2, R5, R10, RZ, 0x3c, !PT ;  /* 0x0000000a05027212 */ /* 0x000fe400078e3cff */
[----:B------:R-:W0:Y:S02]  /*0cc0*/  I2F.RP R26, R12 ;  /* 0x0000000c001a7306 */ /* 0x000e240000209400 */
[----:B------:R-:W-:Y:S02]  /*0cd0*/  ISETP.GE.AND P3, PT, R2, RZ, PT ;  /* 0x000000ff0200720c */ /* 0x000fe40003f66270 */
[----:B------:R-:W-:Y:S01]  /*0ce0*/  LOP3.LUT R2, R11, R20, RZ, 0x3c, !PT ;  /* 0x000000140b027212 */ /* 0x000fe200078e3cff */
[----:B------:R-:W-:Y:S01]  /*0cf0*/  @!P0 IMAD.IADD R3, R3, 0x1, -R24 ;  /* 0x0000000103038824 */ /* 0x000fe200078e0a18 */
[----:B------:R-:W-:-:S02]  /*0d00*/  @!P0 IADD3 R17, R17, 0x1, RZ ;  /* 0x0000000111118810 */ /* 0x000fc40007ffe0ff */
[----:B------:R-:W-:Y:S02]  /*0d10*/  ISETP.GE.AND P4, PT, R2, RZ, PT ;  /* 0x000000ff0200720c */ /* 0x000fe40003f86270 */
[----:B------:R-:W-:Y:S01]  /*0d20*/  ISETP.GE.U32.AND P6, PT, R3, R24, PT ;  /* 0x000000180300720c */ /* 0x000fe20003fc6070 */
[----:B------:R-:W-:Y:S01]  /*0d30*/  IMAD R24, R23, UR5, RZ ;  /* 0x0000000517187c24 */ /* 0x000fe2000f8e02ff */
[-C--:B------:R-:W-:Y:S02]  /*0d40*/  LOP3.LUT R3, R19, R20.reuse, RZ, 0x3c, !PT ;  /* 0x0000001413037212 */ /* 0x080fe400078e3cff */
[-C--:B------:R-:W-:Y:S01]  /*0d50*/  LOP3.LUT R2, RZ, R20.reuse, RZ, 0x33, !PT ;  /* 0x00000014ff027212 */ /* 0x080fe200078e33ff */
[----:B0-----:R-:W0:Y:S01]  /*0d60*/  MUFU.RCP R26, R26 ;  /* 0x0000001a001a7308 */ /* 0x001e220000001000 */
[----:B------:R-:W-:Y:S01]  /*0d70*/  ISETP.GE.AND P2, PT, R3, RZ, PT ;  /* 0x000000ff0300720c */ /* 0x000fe20003f46270 */
[----:B------:R-:W-:Y:S01]  /*0d80*/  IMAD R27, R27, UR8, R24 ;  /* 0x000000081b1b7c24 */ /* 0x000fe2000f8e0218 */
[----:B------:R-:W-:-:S02]  /*0d90*/  LOP3.LUT R3, R18, R20, RZ, 0x3c, !PT ;  /* 0x0000001412037212 */ /* 0x000fc400078e3cff */
[----:B------:R-:W-:Y:S02]  /*0da0*/  @!P5 IADD3 R14, -R14, RZ, RZ ;  /* 0x000000ff0e0ed210 */ /* 0x000fe40007ffe1ff */
[----:B------:R-:W-:Y:S02]  /*0db0*/  ISETP.GE.AND P0, PT, R3, RZ, PT ;  /* 0x000000ff0300720c */ /* 0x000fe40003f06270 */
[----:B------:R-:W-:Y:S02]  /*0dc0*/  @P6 IADD3 R17, R17, 0x1, RZ ;  /* 0x0000000111116810 */ /* 0x000fe40007ffe0ff */
[----:B------:R-:W-:Y:S02]  /*0dd0*/  ISETP.NE.AND P6, PT, R20, RZ, PT ;  /* 0x000000ff1400720c */ /* 0x000fe40003fc5270 */
[----:B------:R-:W-:Y:S01]  /*0de0*/  @!P4 IADD3 R21, -R21, RZ, RZ ;  /* 0x000000ff1515c210 */ /* 0x000fe20007ffe1ff */
[----:B------:R-:W-:Y:S01]  /*0df0*/  @!P2 IMAD.MOV R22, RZ, RZ, -R22 ;  /* 0x000000ffff16a224 */ /* 0x000fe200078e0a16 */
[----:B------:R-:W-:Y:S01]  /*0e00*/  SEL R25, R2, R14, !P6 ;  /* 0x0000000e02197207 */ /* 0x000fe20007000000 */
[----:B------:R-:W-:Y:S01]  /*0e10*/  @!P3 IMAD.MOV R17, RZ, RZ, -R17 ;  /* 0x000000ffff11b224 */ /* 0x000fe200078e0a11 */
[----:B------:R-:W-:Y:S01]  /*0e20*/  @!P1 LOP3.LUT R17, RZ, R10, RZ, 0x33, !PT ;  /* 0x0000000aff119212 */ /* 0x000fe200078e33ff */
[----:B0-----:R-:W-:Y:S01]  /*0e30*/  VIADD R26, R26, 0xffffffe ;  /* 0x0ffffffe1a1a7836 */ /* 0x001fe20000000000 */
[C---:B------:R-:W-:Y:S01]  /*0e40*/  SEL R24, R2.reuse, R22, !P6 ;  /* 0x0000001602187207 */ /* 0x040fe20007000000 */
[----:B------:R-:W-:Y:S01]  /*0e50*/  @!P0 IMAD.MOV R16, RZ, RZ, -R16 ;  /* 0x000000ffff108224 */ /* 0x000fe200078e0a10 */
[C---:B------:R-:W-:Y:S01]  /*0e60*/  SEL R23, R2.reuse, R21, !P6 ;  /* 0x0000001502177207 */ /* 0x040fe20007000000 */
[----:B------:R0:W1:Y:S03]  /*0e70*/  F2I.FTZ.U32.TRUNC.NTZ R3, R26 ;  /* 0x0000001a00037305 */ /* 0x000066000021f000 */
[----:B------:R-:W-:Y:S01]  /*0e80*/  SEL R22, R2, R16, !P6 ;  /* 0x0000001002167207 */ /* 0x000fe20007000000 */
[----:B------:R-:W-:-:S04]  /*0e90*/  IMAD.MOV R2, RZ, RZ, -R17 ;  /* 0x000000ffff027224 */ /* 0x000fc800078e0a11 */
[----:B------:R-:W-:Y:S01]  /*0ea0*/  IMAD R10, R10, R2, R5 ;  /* 0x000000020a0a7224 */ /* 0x000fe200078e0205 */
[----:B------:R-:W-:Y:S01]  /*0eb0*/  MOV R2, RZ ;  /* 0x000000ff00027202 */ /* 0x000fe20000000f00 */
[----:B0-----:R-:W0:Y:S02]  /*0ec0*/  LDC R26, c[0x0][0x72c] ;  /* 0x0001cb00ff1a7b82 */ /* 0x001e240000000800 */
[----:B------:R-:W-:Y:S01]  /*0ed0*/  IMAD R10, R10, UR11, RZ ;  /* 0x0000000b0a0a7c24 */ /* 0x000fe2000f8e02ff */
[----:B-1----:R-:W-:-:S03]  /*0ee0*/  IADD3 R21, RZ, -R3, RZ ;  /* 0x80000003ff157210 */ /* 0x002fc60007ffe0ff */
[----:B------:R-:W-:Y:S02]  /*0ef0*/  IMAD R17, R17, UR12, R10 ;  /* 0x0000000c11117c24 */ /* 0x000fe4000f8e020a */
[----:B------:R-:W-:Y:S02]  /*0f00*/  IMAD.MOV R10, RZ, RZ, -R25 ;  /* 0x000000ffff0a7224 */ /* 0x000fe400078e0a19 */
[----:B------:R-:W-:Y:S02]  /*0f10*/  IMAD R21, R21, R12, RZ ;  /* 0x0000000c15157224 */ /* 0x000fe400078e02ff */
[----:B------:R-:W-:Y:S02]  /*0f20*/  IMAD R10, R20, R10, R13 ;  /* 0x0000000a140a7224 */ /* 0x000fe400078e020d */
[----:B------:R-:W-:-:S06]  /*0f30*/  IMAD.HI.U32 R2, R3, R21, R2 ;  /* 0x0000001503027227 */ /* 0x000fcc00078e0002 */
[----:B------:R-:W-:-:S04]  /*0f40*/  IMAD.HI.U32 R2, R2, R9, RZ ;  /* 0x0000000902027227 */ /* 0x000fc800078e00ff */
[----:B------:R-:W-:Y:S01]  /*0f50*/  IMAD.MOV R3, RZ, RZ, -R2 ;  /* 0x000000ffff037224 */ /* 0x000fe200078e0a02 */
[----:B0-----:R-:W-:-:S03]  /*0f60*/  IABS R14, R26 ;  /* 0x0000001a000e7213 */ /* 0x001fc60000000000 */
[----:B------:R-:W-:-:S05]  /*0f70*/  IMAD R3, R12, R3, R9 ;  /* 0x000000030c037224 */ /* 0x000fca00078e0209 */
[----:B------:R-:W-:-:S13]  /*0f80*/  ISETP.GT.U32.AND P1, PT, R12, R3, PT ;  /* 0x000000030c00720c */ /* 0x000fda0003f24070 */
[-C--:B------:R-:W-:Y:S01]  /*0f90*/  @!P1 IADD3 R3, R3, -R12.reuse, RZ ;  /* 0x8000000c03039210 */ /* 0x080fe20007ffe0ff */
[----:B------:R-:W-:Y:S01]  /*0fa0*/  @!P1 VIADD R2, R2, 0x1 ;  /* 0x0000000102029836 */ /* 0x000fe20000000000 */
[----:B------:R-:W-:Y:S02]  /*0fb0*/  ISETP.NE.AND P1, PT, R8, RZ, PT ;  /* 0x000000ff0800720c */ /* 0x000fe40003f25270 */
[----:B------:R-:W-:Y:S02]  /*0fc0*/  ISETP.GE.U32.AND P0, PT, R3, R12, PT ;  /* 0x0000000c0300720c */ /* 0x000fe40003f06070 */
[----:B------:R-:W0:Y:S01]  /*0fd0*/  I2F.RP R12, R14 ;  /* 0x0000000e000c7306 */ /* 0x000e220000209400 */
[----:B------:R-:W-:-:S04]  /*0fe0*/  LOP3.LUT R3, R5, R8, RZ, 0x3c, !PT ;  /* 0x0000000805037212 */ /* 0x000fc800078e3cff */
[----:B------:R-:W-:-:S06]  /*0ff0*/  ISETP.GE.AND P2, PT, R3, RZ, PT ;  /* 0x000000ff0300720c */ /* 0x000fcc0003f46270 */
[----:B------:R-:W-:Y:S01]  /*1000*/  @P0 IADD3 R2, R2, 0x1, RZ ;  /* 0x0000000102020810 */ /* 0x000fe20007ffe0ff */
[----:B0-----:R-:W0:Y:S06]  /*1010*/  MUFU.RCP R12, R12 ;  /* 0x0000000c000c7308 */ /* 0x001e2c0000001000 */
[----:B------:R-:W-:Y:S01]  /*1020*/  @!P2 IMAD.MOV R2, RZ, RZ, -R2 ;  /* 0x000000ffff02a224 */ /* 0x000fe200078e0a02 */
[----:B------:R-:W-:-:S05]  /*1030*/  @!P1 LOP3.LUT R2, RZ, R8, RZ, 0x33, !PT ;  /* 0x00000008ff029212 */ /* 0x000fca00078e33ff */
[----:B------:R-:W-:-:S04]  /*1040*/  IMAD.MOV R16, RZ, RZ, -R2 ;  /* 0x000000ffff107224 */ /* 0x000fc800078e0a02 */
[----:B------:R-:W-:Y:S01]  /*1050*/  IMAD R8, R8, R16, R5 ;  /* 0x0000001008087224 */ /* 0x000fe200078e0205 */
[----:B0-----:R-:W-:-:S03]  /*1060*/  IADD3 R3, R12, 0xffffffe, RZ ;  /* 0x0ffffffe0c037810 */ /* 0x001fc60007ffe0ff */
[----:B------:R-:W-:-:S04]  /*1070*/  IMAD R21, R8, UR13, RZ ;  /* 0x0000000d08157c24 */ /* 0x000fc8000f8e02ff */
[----:B------:R-:W-:Y:S01]  /*1080*/  IMAD R8, R2, UR14, R21 ;  /* 0x0000000e02087c24 */ /* 0x000fe2000f8e0215 */
[----:B------:R-:W0:Y:S01]  /*1090*/  F2I.FTZ.U32.TRUNC.NTZ R3, R3 ;  /* 0x0000000300037305 */ /* 0x000e22000021f000 */
[----:B------:R-:W-:-:S05]  /*10a0*/  IADD3 R2, -R24, RZ, RZ ;  /* 0x000000ff18027210 */ /* 0x000fca0007ffe1ff */
[----:B------:R-:W-:Y:S02]  /*10b0*/  IMAD R19, R20, R2, R19 ;  /* 0x0000000214137224 */ /* 0x000fe400078e0213 */
[----:B------:R-:W-:Y:S01]  /*10c0*/  IMAD.MOV.U32 R2, RZ, RZ, RZ ;  /* 0x000000ffff027224 */ /* 0x000fe200078e00ff */
[----:B0-----:R-:W-:-:S05]  /*10d0*/  IADD3 R21, RZ, -R3, RZ ;  /* 0x80000003ff157210 */ /* 0x001fca0007ffe0ff */
[----:B------:R-:W-:-:S04]  /*10e0*/  IMAD R13, R21, R14, RZ ;  /* 0x0000000e150d7224 */ /* 0x000fc800078e02ff */
[----:B------:R-:W-:Y:S02]  /*10f0*/  IMAD.HI.U32 R2, R3, R13, R2 ;  /* 0x0000000d03027227 */ /* 0x000fe400078e0002 */
[----:B------:R-:W0:Y:S04]  /*1100*/  LDC.64 R12, c[0x0][0x210] ;  /* 0x00008400ff0c7b82 */ /* 0x000e280000000a00 */
[----:B------:R-:W-:-:S05]  /*1110*/  IMAD.HI.U32 R21, R2, R9, RZ ;  /* 0x0000000902157227 */ /* 0x000fca00078e00ff */
[----:B------:R-:W-:-:S05]  /*1120*/  IADD3 R3, -R21, RZ, RZ ;  /* 0x000000ff15037210 */ /* 0x000fca0007ffe1ff */
[----:B------:R-:W-:-:S05]  /*1130*/  IMAD R3, R14, R3, R9 ;  /* 0x000000030e037224 */ /* 0x000fca00078e0209 */
[----:B------:R-:W-:Y:S01]  /*1140*/  ISETP.GT.U32.AND P1, PT, R14, R3, PT ;  /* 0x000000030e00720c */ /* 0x000fe20003f24070 */
[----:B0-----:R-:W-:-:S12]  /*1150*/  IMAD.WIDE R28, R29, 0x2, R12 ;  /* 0x000000021d1c7825 */ /* 0x001fd800078e020c */
[----:B------:R-:W-:-:S05]  /*1160*/  @!P1 IMAD.IADD R3, R3, 0x1, -R14 ;  /* 0x0000000103039824 */ /* 0x000fca00078e0a0e */
[----:B------:R-:W-:Y:S01]  /*1170*/  ISETP.GE.U32.AND P0, PT, R3, R14, PT ;  /* 0x0000000e0300720c */ /* 0x000fe20003f06070 */
[--C-:B------:R-:W-:Y:S02]  /*1180*/  IMAD.WIDE R2, R0, 0x2, R12.reuse ;  /* 0x0000000200027825 */ /* 0x100fe400078e020c */
[----:B------:R-:W5:Y:S02]  /*1190*/  LDG.E.U16 R0, desc[UR6][R28.64] ;  /* 0x000000061c007981 */ /* 0x000f64000c1e1500 */
[--C-:B------:R-:W-:Y:S02]  /*11a0*/  IMAD.WIDE R14, R15, 0x2, R12.reuse ;  /* 0x000000020f0e7825 */ /* 0x100fe400078e020c */
[----:B------:R-:W5:Y:S04]  /*11b0*/  LDG.E.U16 R3, desc[UR6][R2.64] ;  /* 0x0000000602037981 */ /* 0x000f68000c1e1500 */
[----:B------:R0:W5:Y:S02]  /*11c0*/  LDG.E.U16 R2, desc[UR6][R14.64] ;  /* 0x000000060e027981 */ /* 0x000164000c1e1500 */
[----:B0-----:R-:W0:Y:S01]  /*11d0*/  LDC.64 R14, c[0x0][0x3c0] ;  /* 0x0000f000ff0e7b82 */ /* 0x001e220000000a00 */
[----:B------:R-:W-:Y:S01]  /*11e0*/  IMAD.WIDE R12, R27, 0x2, R12 ;  /* 0x000000021b0c7825 */ /* 0x000fe200078e020c */
[----:B------:R-:W-:-:S02]  /*11f0*/  LOP3.LUT R27, R5, R26, RZ, 0x3c, !PT ;  /* 0x0000001a051b7212 */ /* 0x000fc400078e3cff */
[----:B------:R-:W-:Y:S02]  /*1200*/  @!P1 IADD3 R21, R21, 0x1, RZ ;  /* 0x0000000115159810 */ /* 0x000fe40007ffe0ff */
[----:B------:R-:W-:Y:S01]  /*1210*/  ISETP.GE.AND P2, PT, R27, RZ, PT ;  /* 0x000000ff1b00720c */ /* 0x000fe20003f46270 */
[----:B------:R-:W-:Y:S01]  /*1220*/  IMAD R10, R10, UR9, RZ ;  /* 0x000000090a0a7c24 */ /* 0x000fe2000f8e02ff */
[----:B------:R-:W-:Y:S01]  /*1230*/  ISETP.NE.AND P1, PT, R26, RZ, PT ;  /* 0x000000ff1a00720c */ /* 0x000fe20003f25270 */
[----:B------:R-:W-:Y:S01]  /*1240*/  @P0 VIADD R21, R21, 0x1 ;  /* 0x0000000115150836 */ /* 0x000fe20000000000 */
[----:B------:R1:W5:Y:S01]  /*1250*/  LDG.E.U16 R12, desc[UR6][R12.64] ;  /* 0x000000060c0c7981 */ /* 0x000362000c1e1500 */
[----:B------:R-:W-:Y:S02]  /*1260*/  IMAD R25, R25, UR10, R10 ;  /* 0x0000000a19197c24 */ /* 0x000fe4000f8e020a */
[----:B0-----:R-:W-:Y:S02]  /*1270*/  IMAD.WIDE R14, R17, 0x2, R14 ;  /* 0x00000002110e7825 */ /* 0x001fe400078e020e */
[----:B------:R-:W0:Y:S04]  /*1280*/  LDC.64 R16, c[0x0][0x498] ;  /* 0x00012600ff107b82 */ /* 0x000e280000000a00 */
[----:B------:R-:W-:Y:S01]  /*1290*/  @!P2 IADD3 R21, -R21, RZ, RZ ;  /* 0x000000ff1515a210 */ /* 0x000fe20007ffe1ff */
[----:B------:R-:W-:Y:S01]  /*12a0*/  IMAD.MOV R10, RZ, RZ, -R23 ;  /* 0x000000ffff0a7224 */ /* 0x000fe200078e0a17 */
[----:B------:R-:W-:-:S02]  /*12b0*/  @!P1 LOP3.LUT R21, RZ, R26, RZ, 0x33, !PT ;  /* 0x0000001aff159212 */ /* 0x000fc400078e33ff */
[----:B------:R-:W-:Y:S01]  /*12c0*/  ISETP.NE.U32.AND P0, PT, RZ, UR18, PT ;  /* 0x00000012ff007c0c */ /* 0x000fe2000bf05070 */
[----:B------:R-:W-:Y:S02]  /*12d0*/  IMAD R11, R20, R10, R11 ;  /* 0x0000000a140b7224 */ /* 0x000fe400078e020b */
[----:B------:R-:W-:Y:S01]  /*12e0*/  IMAD.MOV R10, RZ, RZ, -R21 ;  /* 0x000000ffff0a7224 */ /* 0x000fe200078e0a15 */
[----:B------:R-:W-:Y:S02]  /*12f0*/  ISETP.NE.AND.EX P0, PT, RZ, UR19, PT, P0 ;  /* 0x00000013ff007c0c */ /* 0x000fe4000bf05300 */
[----:B-1----:R-:W-:Y:S01]  /*1300*/  IADD3 R13, -R22, RZ, RZ ;  /* 0x000000ff160d7210 */ /* 0x002fe20007ffe1ff */
[----:B------:R-:W-:-:S04]  /*1310*/  IMAD R26, R26, R10, R5 ;  /* 0x0000000a1a1a7224 */ /* 0x000fc800078e0205 */
[----:B------:R-:W-:Y:S02]  /*1320*/  IMAD R18, R20, R13, R18 ;  /* 0x0000000d14127224 */ /* 0x000fe400078e0212 */
[----:B------:R-:W-:Y:S01]  /*1330*/  IMAD R26, R26, UR15, RZ ;  /* 0x0000000f1a1a7c24 */ /* 0x000fe2000f8e02ff */
[----:B------:R-:W-:Y:S01]  /*1340*/  ISETP.NE.U32.AND P1, PT, RZ, UR22, PT ;  /* 0x00000016ff007c0c */ /* 0x000fe2000bf25070 */
[----:B------:R-:W-:Y:S02]  /*1350*/  IMAD R10, R11, UR9, RZ ;  /* 0x000000090b0a7c24 */ /* 0x000fe4000f8e02ff */
[----:B0-----:R-:W-:Y:S02]  /*1360*/  IMAD.WIDE R16, R8, 0x2, R16 ;  /* 0x0000000208107825 */ /* 0x001fe400078e0210 */
[----:B------:R0:W5:Y:S02]  /*1370*/  LDG.E.U16 R8, desc[UR6][R14.64] ;  /* 0x000000060e087981 */ /* 0x000164000c1e1500 */
[----:B------:R-:W-:-:S02]  /*1380*/  IMAD R19, R19, UR9, RZ ;  /* 0x0000000913137c24 */ /* 0x000fc4000f8e02ff */
[----:B------:R-:W-:Y:S01]  /*1390*/  IMAD R11, R18, UR9, RZ ;  /* 0x00000009120b7c24 */ /* 0x000fe2000f8e02ff */
[----:B------:R1:W5:Y:S01]  /*13a0*/  LDG.E.U16 R16, desc[UR6][R16.64] ;  /* 0x0000000610107981 */ /* 0x000362000c1e1500 */
[----:B------:R-:W-:Y:S01]  /*13b0*/  ISETP.NE.AND.EX P1, PT, RZ, UR23, PT, P1 ;  /* 0x00000017ff007c0c */ /* 0x000fe2000bf25310 */
[----:B------:R-:W-:Y:S02]  /*13c0*/  IMAD R24, R24, UR10, R19 ;  /* 0x0000000a18187c24 */ /* 0x000fe4000f8e0213 */
[----:B0-----:R-:W-:Y:S01]  /*13d0*/  IMAD R15, R21, UR16, R26 ;  /* 0x00000010150f7c24 */ /* 0x001fe2000f8e021a */
[----:B------:R-:W-:Y:S01]  /*13e0*/  HFMA2.MMA R26, -RZ, RZ, 0, 0 ;  /* 0x00000000ff1a7435 */ /* 0x000fe200000001ff */
[----:B------:R-:W-:Y:S02]  /*13f0*/  IMAD R23, R23, UR10, R10 ;  /* 0x0000000a17177c24 */ /* 0x000fe4000f8e020a */
[----:B------:R-:W-:Y:S02]  /*1400*/  IMAD R22, R22, UR10, R11 ;  /* 0x0000000a16167c24 */ /* 0x000fe4000f8e020b */
[----:B-1----:R-:W-:Y:S01]  /*1410*/  IMAD.MOV.U32 R17, RZ, RZ, RZ ;  /* 0x000000ffff117224 */ /* 0x002fe200078e00ff */
[----:B------:R-:W-:Y:S06]  /*1420*/  @!P0 BRA `(.L_x_623) ;  /* 0x00000000007c8947 */ /* 0x000fec0003800000 */
[----:B------:R-:W0:Y:S02]  /*1430*/  LDC R14, c[0x0][0x57c] ;  /* 0x00015f00ff0e7b82 */ /* 0x000e240000000800 */
[----:B0-----:R-:W-:-:S04]  /*1440*/  IABS R18, R14 ;  /* 0x0000000e00127213 */ /* 0x001fc80000000000 */
[----:B------:R-:W0:Y:S08]  /*1450*/  I2F.RP R13, R18 ;  /* 0x00000012000d7306 */ /* 0x000e300000209400 */
[----:B0-----:R-:W0:Y:S02]  /*1460*/  MUFU.RCP R13, R13 ;  /* 0x0000000d000d7308 */ /* 0x001e240000001000 */
[----:B0-----:R-:W-:-:S06]  /*1470*/  IADD3 R10, R13, 0xffffffe, RZ ;  /* 0x0ffffffe0d0a7810 */ /* 0x001fcc0007ffe0ff */
[----:B------:R0:W1:Y:S02]  /*1480*/  F2I.FTZ.U32.TRUNC.NTZ R11, R10 ;  /* 0x0000000a000b7305 */ /* 0x000064000021f000 */
[----:B0-----:R-:W-:Y:S01]  /*1490*/  MOV R10, RZ ;  /* 0x000000ff000a7202 */ /* 0x001fe20000000f00 */
[----:B-1----:R-:W-:-:S04]  /*14a0*/  IMAD.MOV R17, RZ, RZ, -R11 ;  /* 0x000000ffff117224 */ /* 0x002fc800078e0a0b */
[----:B------:R-:W-:-:S04]  /*14b0*/  IMAD R17, R17, R18, RZ ;  /* 0x0000001211117224 */ /* 0x000fc800078e02ff */
[----:B------:R-:W-:Y:S01]  /*14c0*/  IMAD.HI.U32 R20, R11, R17, R10 ;  /* 0x000000110b147227 */ /* 0x000fe200078e000a */
[----:B------:R-:W-:-:S04]  /*14d0*/  LOP3.LUT R10, R5, R14, RZ, 0x3c, !PT ;  /* 0x0000000e050a7212 */ /* 0x000fc800078e3cff */
[----:B------:R-:W-:Y:S01]  /*14e0*/  ISETP.GE.AND P3, PT, R10, RZ, PT ;  /* 0x000000ff0a00720c */ /* 0x000fe20003f66270 */
[----:B------:R-:W-:-:S04]  /*14f0*/  IMAD.HI.U32 R20, R20, R9, RZ ;  /* 0x0000000914147227 */ /* 0x000fc800078e00ff */
[----:B------:R-:W-:-:S04]  /*1500*/  IMAD.MOV R11, RZ, RZ, -R20 ;  /* 0x000000ffff0b7224 */ /* 0x000fc800078e0a14 */
[----:B------:R-:W-:-:S05]  /*1510*/  IMAD R11, R18, R11, R9 ;  /* 0x0000000b120b7224 */ /* 0x000fca00078e0209 */
[----:B------:R-:W-:-:S13]  /*1520*/  ISETP.GT.U32.AND P2, PT, R18, R11, PT ;  /* 0x0000000b1200720c */ /* 0x000fda0003f44070 */
[-C--:B------:R-:W-:Y:S01]  /*1530*/  @!P2 IADD3 R11, R11, -R18.reuse, RZ ;  /* 0x800000120b0ba210 */ /* 0x080fe20007ffe0ff */
[----:B------:R-:W-:Y:S01]  /*1540*/  @!P2 VIADD R20, R20, 0x1 ;  /* 0x000000011414a836 */ /* 0x000fe20000000000 */
[----:B------:R-:W-:Y:S02]  /*1550*/  ISETP.NE.AND P2, PT, R14, RZ, PT ;  /* 0x000000ff0e00720c */ /* 0x000fe40003f45270 */
[----:B------:R-:W-:Y:S02]  /*1560*/  ISETP.GE.U32.AND P0, PT, R11, R18, PT ;  /* 0x000000120b00720c */ /* 0x000fe40003f06070 */
[----:B------:R-:W0:Y:S11]  /*1570*/  LDC.64 R10, c[0x0][0x570] ;  /* 0x00015c00ff0a7b82 */ /* 0x000e360000000a00 */
[----:B------:R-:W-:-:S05]  /*1580*/  @P0 IADD3 R20, R20, 0x1, RZ ;  /* 0x0000000114140810 */ /* 0x000fca0007ffe0ff */
[----:B------:R-:W-:Y:S01]  /*1590*/  @!P3 IMAD.MOV R20, RZ, RZ, -R20 ;  /* 0x000000ffff14b224 */ /* 0x000fe200078e0a14 */
[----:B------:R-:W-:-:S04]  /*15a0*/  @!P2 LOP3.LUT R20, RZ, R14, RZ, 0x33, !PT ;  /* 0x0000000eff14a212 */ /* 0x000fc800078e33ff */
[----:B------:R-:W-:-:S05]  /*15b0*/  IADD3 R13, -R20, RZ, RZ ;  /* 0x000000ff140d7210 */ /* 0x000fca0007ffe1ff */
[----:B------:R-:W-:-:S04]  /*15c0*/  IMAD R14, R14, R13, R5 ;  /* 0x0000000d0e0e7224 */ /* 0x000fc800078e0205 */
[----:B------:R-:W-:-:S04]  /*15d0*/  IMAD R13, R14, UR17, RZ ;  /* 0x000000110e0d7c24 */ /* 0x000fc8000f8e02ff */
[----:B------:R-:W-:-:S04]  /*15e0*/  IMAD R13, R20, UR20, R13 ;  /* 0x00000014140d7c24 */ /* 0x000fc8000f8e020d */
[----:B0-----:R-:W-:-:S06]  /*15f0*/  IMAD.WIDE R10, R13, 0x2, R10 ;  /* 0x000000020d0a7825 */ /* 0x001fcc00078e020a */
[----:B------:R-:W2:Y:S02]  /*1600*/  LDG.E.U16 R10, desc[UR6][R10.64] ;  /* 0x000000060a0a7981 */ /* 0x000ea4000c1e1500 */
[----:B--2---:R-:W-:-:S07]  /*1610*/  IMAD.U32 R17, R10, 0x10000, RZ ;  /* 0x000100000a117824 */ /* 0x004fce00078e00ff */
.L_x_623:
[----:B------:R-:W-:Y:S02]  /*1620*/  SHF.R.S32.HI R18, RZ, 0x1f, R25 ;  /* 0x0000001fff127819 */ /* 0x000fe40000011419 */
[----:B------:R-:W-:Y:S02]  /*1630*/  SHF.R.S32.HI R19, RZ, 0x1f, R24 ;  /* 0x0000001fff137819 */ /* 0x000fe40000011418 */
[----:B------:R-:W-:Y:S02]  /*1640*/  SHF.R.S32.HI R14, RZ, 0x1f, R23 ;  /* 0x0000001fff0e7819 */ /* 0x000fe40000011417 */
[----:B------:R-:W-:Y:S01]  /*1650*/  SHF.R.S32.HI R13, RZ, 0x1f, R22 ;  /* 0x0000001fff0d7819 */ /* 0x000fe20000011416 */
        /* <DEDUP_REMOVED lines=13> */
[C---:B------:R-:W-:Y:S02]  /*1730*/  IMAD R9, R26.reuse, R11, R9 ;  /* 0x0000000b1a097224 */ /* 0x040fe400078e0209 */
[----:B------:R-:W0:Y:S03]  /*1740*/  LDC.64 R10, c[0x0][0x648] ;  /* 0x00019200ff0a7b82 */ /* 0x000e260000000a00 */
[----:B------:R-:W-:-:S13]  /*1750*/  ISETP.GT.U32.AND P1, PT, R26, R9, PT ;  /* 0x000000091a00720c */ /* 0x000fda0003f24070 */
[-C--:B------:R-:W-:Y:S01]  /*1760*/  @!P1 IADD3 R9, R9, -R26.reuse, RZ ;  /* 0x8000001a09099210 */ /* 0x080fe20007ffe0ff */
[----:B------:R-:W-:Y:S01]  /*1770*/  @!P1 VIADD R28, R28, 0x1 ;  /* 0x000000011c1c9836 */ /* 0x000fe20000000000 */
[----:B------:R-:W-:Y:S02]  /*1780*/  ISETP.NE.AND P1, PT, R20, RZ, PT ;  /* 0x000000ff1400720c */ /* 0x000fe40003f25270 */
[----:B------:R-:W-:Y:S02]  /*1790*/  ISETP.GE.U32.AND P0, PT, R9, R26, PT ;  /* 0x0000001a0900720c */ /* 0x000fe40003f06070 */
[----:B------:R-:W-:-:S04]  /*17a0*/  LOP3.LUT R9, R5, R20, RZ, 0x3c, !PT ;  /* 0x0000001405097212 */ /* 0x000fc800078e3cff */
[----:B------:R-:W-:-:S07]  /*17b0*/  ISETP.GE.AND P2, PT, R9, RZ, PT ;  /* 0x000000ff0900720c */ /* 0x000fce0003f46270 */
[----:B------:R-:W-:-:S06]  /*17c0*/  @P0 IADD3 R28, R28, 0x1, RZ ;  /* 0x000000011c1c0810 */ /* 0x000fcc0007ffe0ff */
        /* <DEDUP_REMOVED lines=9> */
.L_x_624:
[----:B-----5:R-:W-:Y:S01]  /*1860*/  SHF.L.U32 R16, R16, 0x10, RZ ;  /* 0x0000001010107819 */ /* 0x020fe200000006ff */
[----:B------:R-:W-:Y:S01]  /*1870*/  IMAD.U32 R12, R12, 0x10000, RZ ;  /* 0x000100000c0c7824 */ /* 0x000fe200078e00ff */
[C---:B------:R-:W-:Y:S02]  /*1880*/  LEA R20, P0, R25.reuse, UR26, 0x1 ;  /* 0x0000001a19147c11 */ /* 0x040fe4000f8008ff */
[----:B------:R-:W-:Y:S01]  /*1890*/  LEA R10, P1, R24, UR26, 0x1 ;  /* 0x0000001a180a7c11 */ /* 0x000fe2000f8208ff */
[----:B------:R-:W-:Y:S01]  /*18a0*/  FMUL.FTZ R9, R12, R17 ;  /* 0x000000110c097220 */ /* 0x000fe20000410000 */
[----:B------:R-:W0:Y:S01]  /*18b0*/  MUFU.TANH R16, R16 ;  /* 0x0000001000107308 */ /* 0x000e220000002400 */
[----:B------:R-:W-:Y:S02]  /*18c0*/  LEA.HI.X R21, R25, UR27, R18, 0x1, P0 ;  /* 0x0000001b19157c11 */ /* 0x000fe400080f0c12 */
[----:B------:R-:W-:Y:S02]  /*18d0*/  LEA.HI.X R11, R24, UR27, R19, 0x1, P1 ;  /* 0x0000001b180b7c11 */ /* 0x000fe400088f0c13 */
[----:B------:R-:W-:Y:S01]  /*18e0*/  SHF.L.U32 R19, R3, 0x10, RZ ;  /* 0x0000001003137819 */ /* 0x000fe200000006ff */
[----:B------:R-:W-:Y:S01]  /*18f0*/  IMAD.U32 R3, R8, 0x10000, RZ ;  /* 0x0001000008037824 */ /* 0x000fe200078e00ff */
[----:B------:R-:W-:-:S03]  /*1900*/  SHF.L.U32 R25, R0, 0x10, RZ ;  /* 0x0000001000197819 */ /* 0x000fc600000006ff */
[----:B------:R-:W-:Y:S01]  /*1910*/  FADD.FTZ R29, -R19, 1 ;  /* 0x3f800000131d7421 */ /* 0x000fe20000010100 */
[C---:B0-----:R-:W-:Y:S01]  /*1920*/  FFMA.FTZ R27, -R16.reuse, R16, 1 ;  /* 0x3f800000101b7423 */ /* 0x041fe20000010110 */
[----:B------:R-:W-:Y:S02]  /*1930*/  FMUL.FTZ R0, R16, R17 ;  /* 0x0000001110007220 */ /* 0x000fe40000410000 */
[----:B------:R-:W0:Y:S01]  /*1940*/  LDC.64 R16, c[0x0][0x720] ;  /* 0x0001c800ff107b82 */ /* 0x000e220000000a00 */
[----:B------:R-:W-:Y:S01]  /*1950*/  FFMA.FTZ R26, R9, R27, R26 ;  /* 0x0000001b091a7223 */ /* 0x000fe2000001001a */
[----:B------:R-:W-:Y:S01]  /*1960*/  IMAD.U32 R27, R2, 0x10000, RZ ;  /* 0x00010000021b7824 */ /* 0x000fe200078e00ff */
[----:B------:R-:W-:Y:S02]  /*1970*/  LEA R2, P0, R23, UR26, 0x1 ;  /* 0x0000001a17027c11 */ /* 0x000fe4000f8008ff */
[C---:B------:R-:W-:Y:S01]  /*1980*/  FMUL.FTZ R8, R26.reuse, R25 ;  /* 0x000000191a087220 */ /* 0x040fe20000410000 */
[----:B------:R-:W-:Y:S01]  /*1990*/  FMUL.FTZ R9, R26, R3 ;  /* 0x000000031a097220 */ /* 0x000fe20000410000 */
[----:B------:R-:W-:Y:S01]  /*19a0*/  FADD.FTZ R18, -R27, 1 ;  /* 0x3f8000001b127421 */ /* 0x000fe20000010100 */
[----:B------:R-:W-:Y:S01]  /*19b0*/  LEA.HI.X R3, R23, UR27, R14, 0x1, P0 ;  /* 0x0000001b17037c11 */ /* 0x000fe200080f0c0e */
[----:B------:R-:W-:Y:S01]  /*19c0*/  FMUL.FTZ R14, R8, R29 ;  /* 0x0000001d080e7220 */ /* 0x000fe20000410000 */
[----:B------:R-:W-:Y:S01]  /*19d0*/  FADD.FTZ R29, -R12, 1 ;  /* 0x3f8000000c1d7421 */ /* 0x000fe20000010100 */
[----:B------:R-:W-:Y:S01]  /*19e0*/  FMUL.FTZ R18, R9, R18 ;  /* 0x0000001209127220 */ /* 0x000fe20000410000 */
[----:B------:R-:W-:Y:S01]  /*19f0*/  LEA R8, P0, R22, UR26, 0x1 ;  /* 0x0000001a16087c11 */ /* 0x000fe2000f8008ff */
[----:B------:R-:W-:Y:S01]  /*1a00*/  FMUL.FTZ R14, R19, R14 ;  /* 0x0000000e130e7220 */ /* 0x000fe20000410000 */
[----:B------:R-:W-:Y:S01]  /*1a10*/  FMUL.FTZ R29, R0, R29 ;  /* 0x0000001d001d7220 */ /* 0x000fe20000410000 */
[----:B------:R-:W-:Y:S01]  /*1a20*/  FMUL.FTZ R23, R27, R18 ;  /* 0x000000121b177220 */ /* 0x000fe20000410000 */
[----:B------:R-:W1:Y:S01]  /*1a30*/  LDC R0, c[0x0][0xc] ;  /* 0x00000300ff007b82 */ /* 0x000e620000000800 */
[----:B------:R-:W-:Y:S01]  /*1a40*/  FMUL.FTZ R19, R26, R19 ;  /* 0x000000131a137220 */ /* 0x000fe20000410000 */
[----:B------:R-:W-:Y:S01]  /*1a50*/  FMUL.FTZ R29, R12, R29 ;  /* 0x0000001d0c1d7220 */ /* 0x000fe20000410000 */
[----:B------:R-:W-:Y:S01]  /*1a60*/  FMUL.FTZ R26, R26, R27 ;  /* 0x0000001b1a1a7220 */ /* 0x000fe20000410000 */
[----:B------:R-:W-:Y:S01]  /*1a70*/  F2FP.BF16.F32.PACK_AB R23, R23, R14 ;  /* 0x0000000e1717723e */ /* 0x000fe200000010ff */
[----:B------:R-:W-:Y:S01]  /*1a80*/  FFMA.FTZ R14, -R25, R25, 1 ;  /* 0x3f800000190e7423 */ /* 0x000fe20000010119 */
[----:B------:R-:W-:-:S02]  /*1a90*/  LEA.HI.X R9, R22, UR27, R13, 0x1, P0 ;  /* 0x0000001b16097c11 */ /* 0x000fc400080f0c0d */
[----:B------:R-:W-:Y:S01]  /*1aa0*/  PRMT R12, R23, 0x7632, R12 ;  /* 0x00007632170c7816 */ /* 0x000fe2000000000c */
[----:B------:R-:W-:Y:S01]  /*1ab0*/  FMUL.FTZ R14, R19, R14 ;  /* 0x0000000e130e7220 */ /* 0x000fe20000410000 */
[----:B------:R-:W-:Y:S01]  /*1ac0*/  STG.E.U16 desc[UR6][R20.64], R23 ;  /* 0x0000001714007986 */ /* 0x000fe2000c101506 */
[----:B------:R-:W-:Y:S01]  /*1ad0*/  F2FP.BF16.F32.PACK_AB R26, RZ, R26 ;  /* 0x0000001aff1a723e */ /* 0x000fe200000010ff */
[----:B0-----:R-:W-:Y:S02]  /*1ae0*/  IMAD.WIDE R16, R15, 0x2, R16 ;  /* 0x000000020f107825 */ /* 0x001fe400078e0210 */
[----:B------:R-:W-:Y:S01]  /*1af0*/  F2FP.BF16.F32.PACK_AB R14, R29, R14 ;  /* 0x0000000e1d0e723e */ /* 0x000fe200000010ff */
[----:B------:R0:W-:Y:S04]  /*1b00*/  STG.E.U16 desc[UR6][R10.64], R12 ;  /* 0x0000000c0a007986 */ /* 0x0001e8000c101506 */
[----:B------:R2:W-:Y:S01]  /*1b10*/  STG.E.U16 desc[UR6][R2.64], R14 ;  /* 0x0000000e02007986 */ /* 0x0005e2000c101506 */
[----:B-1----:R-:W-:Y:S01]  /*1b20*/  IMAD R5, R0, UR4, R5 ;  /* 0x0000000400057c24 */ /* 0x002fe2000f8e0205 */
[----:B0-----:R-:W-:-:S04]  /*1b30*/  PRMT R11, R14, 0x7632, R11 ;  /* 0x000076320e0b7816 */ /* 0x001fc8000000000b */
[----:B------:R-:W-:Y:S01]  /*1b40*/  ISETP.GE.AND P0, PT, R5, UR25, PT ;  /* 0x0000001905007c0c */ /* 0x000fe2000bf06270 */
[----:B------:R2:W-:Y:S04]  /*1b50*/  STG.E.U16 desc[UR6][R8.64], R11 ;  /* 0x0000000b08007986 */ /* 0x0005e8000c101506 */
[----:B------:R2:W-:Y:S08]  /*1b60*/  STG.E.U16 desc[UR6][R16.64], R26 ;  /* 0x0000001a10007986 */ /* 0x0005f0000c101506 */
[----:B------:R-:W-:Y:S05]  /*1b70*/  @!P0 BRA `(.L_x_625) ;  /* 0xffffffe400bc8947 */ /* 0x000fea000383ffff */
[----:B------:R-:W-:Y:S05]  /*1b80*/  BSYNC B0 ;  /* 0x0000000000007941 */ /* 0x000fea0003800000 */
.L_x_622:
[----:B------:R-:W-:Y:S05]  /*1b90*/  EXIT ;  /* 0x000000000000794d */ /* 0x000fea0003800000 */
.L_x_626:
        /* <DEDUP_REMOVED lines=14> */
.L_x_1303:


//--------------------- .text._ZN2at6native38_GLOBAL__N__9a469cfd_6_RNN_cu_eca79a6d6kernel18lstm_cell_backwardIN3c108BFloat16EfiLi1EEEvNS_4cuda6detail10TensorInfoIT_T1_EESB_SB_SB_SB_SB_SB_SA_SA_ --------------------------
	.section	.text._ZN2at6native38_GLOBAL__N__9a469cfd_6_RNN_cu_eca79a6d6kernel18lstm_cell_backwardIN3c108BFloat16EfiLi1EEEvNS_4cuda6detail10TensorInfoIT_T1_EESB_SB_SB_SB_SB_SB_SA_SA_,"ax",@progbits
	.align	128
.text._ZN2at6native38_GLOBAL__N__9a469cfd_6_RNN_cu_eca79a6d6kernel18lstm_cell_backwardIN3c108BFloat16EfiLi1EEEvNS_4cuda6detail10TensorInfoIT_T1_EESB_SB_SB_SB_SB_SB_SA_SA_:
        .type           _ZN2at6native38_GLOBAL__N__9a469cfd_6_RNN_cu_eca79a6d6kernel18lstm_cell_backwardIN3c108BFloat16EfiLi1EEEvNS_4cuda6detail10TensorInfoIT_T1_EESB_SB_SB_SB_SB_SB_SA_SA_,@function
        .size           _ZN2at6native38_GLOBAL__N__9a469cfd_6_RNN_cu_eca79a6d6kernel18lstm_cell_backwardIN3c108BFloat16EfiLi1EEEvNS_4cuda6detail10TensorInfoIT_T1_EESB_SB_SB_SB_SB_SB_SA_SA_,(.L_x_1304 - _ZN2at6native38_GLOBAL__N__9a469cfd_6_RNN_cu_eca79a6d6kernel18lstm_cell_backwardIN3c108BFloat16EfiLi1EEEvNS_4cuda6detail10TensorInfoIT_T1_EESB_SB_SB_SB_SB_SB_SA_SA_)
        .other          _ZN2at6native38_GLOBAL__N__9a469cfd_6_RNN_cu_eca79a6d6kernel18lstm_cell_backwardIN3c108BFloat16EfiLi1EEEvNS_4cuda6detail10TensorInfoIT_T1_EESB_SB_SB_SB_SB_SB_SA_SA_,@"STO_CUDA_ENTRY STV_DEFAULT"
_ZN2at6native38_GLOBAL__N__9a469cfd_6_RNN_cu_eca79a6d6kernel18lstm_cell_backwardIN3c108BFloat16EfiLi1EEEvNS_4cuda6detail10TensorInfoIT_T1_EESB_SB_SB_SB_SB_SB_SA_SA_:
        /* <DEDUP_REMOVED lines=10> */
[----:B------:R-:W-:Y:S01]  /*00a0*/  BSSY B0, `(.L_x_627) ;  /* 0x0000081000007945 */ /* 0x000fe20003800000 */
[----:B------:R-:W-:Y:S01]  /*00b0*/  ULDC UR5, c[0x0][0xc] ;  /* 0x0000030000057ab9 */ /* 0x000fe20000000800 */
[----:B------:R-:W-:Y:S01]  /*00c0*/  ULDC.64 UR6, c[0x0][0x208] ;  /* 0x0000820000067ab9 */ /* 0x000fe20000000a00 */
[----:B------:R-:W-:Y:S01]  /*00d0*/  UIMAD UR4, UR4, UR5, URZ ;  /* 0x00000005040472a4 */ /* 0x000fe2000f8e023f */
[----:B------:R-:W-:Y:S02]  /*00e0*/  ULDC UR18, c[0x0][0x354] ;  /* 0x0000d50000127ab9 */ /* 0x000fe40000000800 */
[----:B------:R-:W1:Y:S01]  /*00f0*/  LDC R2, c[0x0][0x7f8] ;  /* 0x0001fe00ff027b82 */ /* 0x000e620000000800 */
[----:B------:R-:W-:Y:S01]  /*0100*/  ULDC UR19, c[0x0][0x7fc] ;  /* 0x0001ff0000137ab9 */ /* 0x000fe20000000800 */
[----:B------:R-:W-:Y:S01]  /*0110*/  ULDC UR9, c[0x0][0x27c] ;  /* 0x00009f0000097ab9 */ /* 0x000fe20000000800 */
[----:B------:R-:W-:Y:S01]  /*0120*/  ULDC UR10, c[0x0][0x42c] ;  /* 0x00010b00000a7ab9 */ /* 0x000fe20000000800 */
[----:B------:R-:W-:Y:S01]  /*0130*/  ULDC UR5, c[0x0][0x504] ;  /* 0x0001410000057ab9 */ /* 0x000fe20000000800 */
[----:B------:R-:W-:Y:S01]  /*0140*/  ULDC UR11, c[0x0][0x78c] ;  /* 0x0001e300000b7ab9 */ /* 0x000fe20000000800 */
[----:B------:R-:W-:Y:S01]  /*0150*/  ULDC.64 UR12, c[0x0][0x570] ;  /* 0x00015c00000c7ab9 */ /* 0x000fe20000000a00 */
[----:B------:R-:W-:Y:S01]  /*0160*/  ULDC.64 UR14, c[0x0][0x648] ;  /* 0x00019200000e7ab9 */ /* 0x000fe20000000a00 */
[----:B------:R-:W2:Y:S01]  /*0170*/  LDC.64 R8, c[0x0][0x210] ;  /* 0x00008400ff087b82 */ /* 0x000ea20000000a00 */
[----:B------:R-:W-:Y:S01]  /*0180*/  ULDC.64 UR16, c[0x0][0x2e8] ;  /* 0x0000ba0000107ab9 */ /* 0x000fe20000000a00 */
[----:B0-----:R-:W-:-:S06]  /*0190*/  IABS R0, R6 ;  /* 0x0000000600007213 */ /* 0x001fcc0000000000 */
[----:B------:R-:W0:Y:S01]  /*01a0*/  LDC.64 R10, c[0x0][0x3c0] ;  /* 0x0000f000ff0a7b82 */ /* 0x000e220000000a00 */
[----:B------:R-:W3:Y:S07]  /*01b0*/  I2F.RP R3, R0 ;  /* 0x0000000000037306 */ /* 0x000eee0000209400 */
[----:B------:R-:W4:Y:S08]  /*01c0*/  LDC.64 R12, c[0x0][0x498] ;  /* 0x00012600ff0c7b82 */ /* 0x000f300000000a00 */
[----:B------:R-:W0:Y:S01]  /*01d0*/  LDC.64 R14, c[0x0][0x720] ;  /* 0x0001c800ff0e7b82 */ /* 0x000e220000000a00 */
[----:B---3--:R-:W3:Y:S02]  /*01e0*/  MUFU.RCP R3, R3 ;  /* 0x0000000300037308 */ /* 0x008ee40000001000 */
[----:B---3--:R-:W-:-:S06]  /*01f0*/  IADD3 R4, R3, 0xffffffe, RZ ;  /* 0x0ffffffe03047810 */ /* 0x008fcc0007ffe0ff */
[----:B------:R3:W5:Y:S02]  /*0200*/  F2I.FTZ.U32.TRUNC.NTZ R5, R4 ;  /* 0x0000000400057305 */ /* 0x000764000021f000 */
[----:B---3--:R-:W-:Y:S01]  /*0210*/  HFMA2.MMA R4, -RZ, RZ, 0, 0 ;  /* 0x00000000ff047435 */ /* 0x008fe200000001ff */
[----:B-----5:R-:W-:-:S05]  /*0220*/  IADD3 R17, RZ, -R5, RZ ;  /* 0x80000005ff117210 */ /* 0x020fca0007ffe0ff */
[----:B------:R-:W-:-:S04]  /*0230*/  IMAD R17, R17, R0, RZ ;  /* 0x0000000011117224 */ /* 0x000fc800078e02ff */
[----:B------:R-:W-:Y:S01]  /*0240*/  IMAD.HI.U32 R3, R5, R17, R4 ;  /* 0x0000001105037227 */ /* 0x000fe200078e0004 */
[----:B------:R-:W-:-:S03]  /*0250*/  SHF.L.U32 R5, R6, 0x2, RZ ;  /* 0x0000000206057819 */ /* 0x000fc600000006ff */
[----:B012-4-:R-:W-:-:S07]  /*0260*/  IMAD R4, R6, UR8, RZ ;  /* 0x0000000806047c24 */ /* 0x017fce000f8e02ff */
.L_x_628:
[----:B------:R-:W-:Y:S01]  /*0270*/  IABS R16, R7 ;  /* 0x0000000700107213 */ /* 0x000fe20000000000 */
[C---:B------:R-:W-:Y:S01]  /*0280*/  IMAD R23, R2.reuse, UR9, RZ ;  /* 0x0000000902177c24 */ /* 0x040fe2000f8e02ff */
[----:B------:R-:W-:Y:S02]  /*0290*/  IABS R18, R2 ;  /* 0x0000000200127213 */ /* 0x000fe40000000000 */
[----:B------:R-:W-:Y:S01]  /*02a0*/  ISETP.NE.AND P2, PT, R2, RZ, PT ;  /* 0x000000ff0200720c */ /* 0x000fe20003f45270 */
[----:B------:R-:W-:-:S05]  /*02b0*/  IMAD.HI.U32 R6, R3, R16, RZ ;  /* 0x0000001003067227 */ /* 0x000fca00078e00ff */
[----:B------:R-:W-:-:S05]  /*02c0*/  IADD3 R17, -R6, RZ, RZ ;  /* 0x000000ff06117210 */ /* 0x000fca0007ffe1ff */
[----:B------:R-:W-:Y:S01]  /*02d0*/  IMAD R17, R18, R17, R16 ;  /* 0x0000001112117224 */ /* 0x000fe200078e0210 */
[----:B------:R-:W-:-:S04]  /*02e0*/  LOP3.LUT R16, R7, R2, RZ, 0x3c, !PT ;  /* 0x0000000207107212 */ /* 0x000fc800078e3cff */
[----:B------:R-:W-:Y:S02]  /*02f0*/  ISETP.GT.U32.AND P0, PT, R0, R17, PT ;  /* 0x000000110000720c */ /* 0x000fe40003f04070 */
[----:B------:R-:W-:-:S11]  /*0300*/  ISETP.GE.AND P1, PT, R16, RZ, PT ;  /* 0x000000ff1000720c */ /* 0x000fd60003f26270 */
[----:B------:R-:W-:Y:S02]  /*0310*/  @!P0 IADD3 R17, R17, -R18, RZ ;  /* 0x8000001211118210 */ /* 0x000fe40007ffe0ff */
[----:B------:R-:W-:Y:S02]  /*0320*/  @!P0 IADD3 R6, R6, 0x1, RZ ;  /* 0x0000000106068810 */ /* 0x000fe40007ffe0ff */
[----:B------:R-:W-:Y:S02]  /*0330*/  ISETP.GE.U32.AND P3, PT, R17, R0, PT ;  /* 0x000000001100720c */ /* 0x000fe40003f66070 */
[----:B------:R-:W-:-:S04]  /*0340*/  ISETP.NE.U32.AND P0, PT, RZ, UR12, PT ;  /* 0x0000000cff007c0c */ /* 0x000fc8000bf05070 */
[----:B------:R-:W-:-:S07]  /*0350*/  ISETP.NE.AND.EX P0, PT, RZ, UR13, PT, P0 ;  /* 0x0000000dff007c0c */ /* 0x000fce000bf05300 */
[----:B------:R-:W-:-:S04]  /*0360*/  @P3 IADD3 R6, R6, 0x1, RZ ;  /* 0x0000000106063810 */ /* 0x000fc80007ffe0ff */
[----:B------:R-:W-:Y:S02]  /*0370*/  @!P1 IADD3 R6, -R6, RZ, RZ ;  /* 0x000000ff06069210 */ /* 0x000fe40007ffe1ff */
[----:B------:R-:W-:Y:S01]  /*0380*/  @!P2 LOP3.LUT R6, RZ, R2, RZ, 0x33, !PT ;  /* 0x00000002ff06a212 */ /* 0x000fe200078e33ff */
[----:B------:R-:W0:Y:S01]  /*0390*/  @P0 LDC R22, c[0x0][0x5dc] ;  /* 0x00017700ff160b82 */ /* 0x000e220000000800 */
[----:B------:R-:W-:Y:S02]  /*03a0*/  ISETP.NE.U32.AND P1, PT, RZ, UR14, PT ;  /* 0x0000000eff007c0c */ /* 0x000fe4000bf25070 */
[----:B------:R-:W-:Y:S02]  /*03b0*/  IADD3 R16, -R6, RZ, RZ ;  /* 0x000000ff06107210 */ /* 0x000fe40007ffe1ff */
[----:B------:R-:W-:-:S03]  /*03c0*/  ISETP.NE.AND.EX P1, PT, RZ, UR15, PT, P1 ;  /* 0x0000000fff007c0c */ /* 0x000fc6000bf25310 */
[----:B------:R-:W-:Y:S01]  /*03d0*/  IMAD R16, R2, R16, R7 ;  /* 0x0000001002107224 */ /* 0x000fe200078e0207 */
[----:B------:R-:W1:Y:S03]  /*03e0*/  @P0 LDC.64 R26, c[0x0][0x570] ;  /* 0x00015c00ff1a0b82 */ /* 0x000e660000000a00 */
[----:B------:R-:W-:-:S04]  /*03f0*/  IMAD R6, R5, R6, R16 ;  /* 0x0000000605067224 */ /* 0x000fc800078e0210 */
[----:B------:R-:W-:Y:S02]  /*0400*/  IMAD R19, R6, UR9, RZ ;  /* 0x0000000906137c24 */ /* 0x000fe4000f8e02ff */
[----:B------:R-:W2:Y:S02]  /*0410*/  @P1 LDC R28, c[0x0][0x6b4] ;  /* 0x0001ad00ff1c1b82 */ /* 0x000ea40000000800 */
[----:B------:R-:W-:-:S04]  /*0420*/  IMAD.WIDE R18, R19, 0x2, R8 ;  /* 0x0000000213127825 */ /* 0x000fc800078e0208 */
[----:B0-----:R-:W-:Y:S01]  /*0430*/  @P0 IMAD R29, R7, R22, RZ ;  /* 0x00000016071d0224 */ /* 0x001fe200078e02ff */
[----:B------:R0:W3:Y:S01]  /*0440*/  LDG.E.U16 R25, desc[UR6][R18.64] ;  /* 0x0000000612197981 */ /* 0x0000e2000c1e1500 */
[C---:B------:R-:W-:Y:S01]  /*0450*/  IMAD.WIDE R16, R23.reuse, 0x2, R18 ;  /* 0x0000000217107825 */ /* 0x040fe200078e0212 */
[----:B------:R-:W4:Y:S03]  /*0460*/  @P1 LDC.64 R20, c[0x0][0x648] ;  /* 0x00019200ff141b82 */ /* 0x000f260000000a00 */
[----:B0-----:R-:W-:Y:S02]  /*0470*/  IMAD.WIDE R18, R23, 0x2, R16 ;  /* 0x0000000217127825 */ /* 0x001fe400078e0210 */
[----:B------:R-:W5:Y:S02]  /*0480*/  LDG.E.U16 R17, desc[UR6][R16.64] ;  /* 0x0000000610117981 */ /* 0x000f64000c1e1500 */
[----:B-1----:R-:W-:-:S04]  /*0490*/  @P0 IMAD.WIDE R26, R29, 0x2, R26 ;  /* 0x000000021d1a0825 */ /* 0x002fc800078e021a */
[----:B------:R-:W-:Y:S02]  /*04a0*/  IMAD.WIDE R22, R23, 0x2, R18 ;  /* 0x0000000217167825 */ /* 0x000fe400078e0212 */
[----:B------:R-:W5:Y:S02]  /*04b0*/  @P0 LDG.E.U16 R26, desc[UR6][R26.64] ;  /* 0x000000061a1a0981 */ /* 0x000f64000c1e1500 */
[C---:B------:R-:W-:Y:S02]  /*04c0*/  IMAD R29, R7.reuse, UR5, RZ ;  /* 0x00000005071d7c24 */ /* 0x040fe4000f8e02ff */
[----:B------:R0:W5:Y:S01]  /*04d0*/  LDG.E.U16 R24, desc[UR6][R22.64] ;  /* 0x0000000616187981 */ /* 0x000162000c1e1500 */
[----:B--2---:R-:W-:-:S03]  /*04e0*/  @P1 IMAD R28, R7, R28, RZ ;  /* 0x0000001c071c1224 */ /* 0x004fc600078e02ff */
[----:B------:R-:W2:Y:S01]  /*04f0*/  LDG.E.U16 R18, desc[UR6][R18.64] ;  /* 0x0000000612127981 */ /* 0x000ea2000c1e1500 */
[----:B0-----:R-:W-:-:S06]  /*0500*/  IMAD.WIDE R22, R29, 0x2, R12 ;  /* 0x000000021d167825 */ /* 0x001fcc00078e020c */
[----:B------:R-:W2:Y:S01]  /*0510*/  LDG.E.U16 R22, desc[UR6][R22.64] ;  /* 0x0000000616167981 */ /* 0x000ea2000c1e1500 */
[----:B----4-:R-:W-:-:S04]  /*0520*/  @P1 IMAD.WIDE R20, R28, 0x2, R20 ;  /* 0x000000021c141825 */ /* 0x010fc800078e0214 */
[----:B------:R-:W-:Y:S02]  /*0530*/  IMAD R29, R7, UR10, RZ ;  /* 0x0000000a071d7c24 */ /* 0x000fe4000f8e02ff */
[----:B------:R-:W4:Y:S02]  /*0540*/  @P1 LDG.E.U16 R20, desc[UR6][R20.64] ;  /* 0x0000000614141981 */ /* 0x000f24000c1e1500 */
[----:B------:R-:W-:-:S06]  /*0550*/  IMAD.WIDE R28, R29, 0x2, R10 ;  /* 0x000000021d1c7825 */ /* 0x000fcc00078e020a */
[----:B------:R-:W4:Y:S01]  /*0560*/  LDG.E.U16 R28, desc[UR6][R28.64] ;  /* 0x000000061c1c7981 */ /* 0x000f22000c1e1500 */
[----:B------:R-:W-:Y:S01]  /*0570*/  MOV R16, RZ ;  /* 0x000000ff00107202 */ /* 0x000fe20000000f00 */
[----:B------:R-:W-:Y:S01]  /*0580*/  IMAD R6, R6, UR18, RZ ;  /* 0x0000001206067c24 */ /* 0x000fe2000f8e02ff */
[----:B---3--:R-:W-:Y:S02]  /*0590*/  SHF.L.U32 R25, R25, 0x10, RZ ;  /* 0x0000001019197819 */ /* 0x008fe400000006ff */
[----:B-----5:R-:W-:Y:S02]  /*05a0*/  @P0 SHF.L.U32 R16, R26, 0x10, RZ ;  /* 0x000000101a100819 */ /* 0x020fe400000006ff */
[----:B--2---:R-:W-:-:S06]  /*05b0*/  SHF.L.U32 R27, R22, 0x10, RZ ;  /* 0x00000010161b7819 */ /* 0x004fcc00000006ff */
[----:B------:R-:W0:Y:S01]  /*05c0*/  MUFU.TANH R27, R27 ;  /* 0x0000001b001b7308 */ /* 0x000e220000002400 */
[----:B------:R-:W-:Y:S02]  /*05d0*/  SHF.L.U32 R24, R24, 0x10, RZ ;  /* 0x0000001018187819 */ /* 0x000fe400000006ff */
[----:B------:R-:W-:Y:S02]  /*05e0*/  MOV R22, RZ ;  /* 0x000000ff00167202 */ /* 0x000fe40000000f00 */
[----:B----4-:R-:W-:Y:S01]  /*05f0*/  @P1 SHF.L.U32 R22, R20, 0x10, RZ ;  /* 0x0000001014161819 */ /* 0x010fe200000006ff */
[----:B------:R-:W-:Y:S01]  /*0600*/  FMUL.FTZ R21, R24, R16 ;  /* 0x0000001018157220 */ /* 0x000fe20000410000 */
[----:B------:R-:W-:Y:S02]  /*0610*/  SHF.L.U32 R23, R18, 0x10, RZ ;  /* 0x0000001012177819 */ /* 0x000fe400000006ff */
[----:B------:R-:W-:Y:S01]  /*0620*/  SHF.L.U32 R19, R28, 0x10, RZ ;  /* 0x000000101c137819 */ /* 0x000fe200000006ff */
[----:B0-----:R-:W-:-:S04]  /*0630*/  FFMA.FTZ R20, -R27, R27, 1 ;  /* 0x3f8000001b147423 */ /* 0x001fc8000001011b */
[----:B------:R-:W-:Y:S01]  /*0640*/  FFMA.FTZ R20, R21, R20, R22 ;  /* 0x0000001415147223 */ /* 0x000fe20000010016 */
[----:B------:R-:W-:Y:S01]  /*0650*/  SHF.L.U32 R21, R17, 0x10, RZ ;  /* 0x0000001011157819 */ /* 0x000fe200000006ff */
[----:B------:R-:W-:Y:S02]  /*0660*/  FADD.FTZ R18, -R25, 1 ;  /* 0x3f80000019127421 */ /* 0x000fe40000010100 */
[C---:B------:R-:W-:Y:S01]  /*0670*/  FMUL.FTZ R17, R20.reuse, R23 ;  /* 0x0000001714117220 */ /* 0x040fe20000410000 */
[----:B------:R-:W-:Y:S01]  /*0680*/  FMUL.FTZ R19, R20, R19 ;  /* 0x0000001314137220 */ /* 0x000fe20000410000 */
[----:B------:R-:W-:Y:S02]  /*0690*/  FADD.FTZ R26, -R21, 1 ;  /* 0x3f800000151a7421 */ /* 0x000fe40000010100 */
[----:B------:R-:W-:Y:S01]  /*06a0*/  FMUL.FTZ R22, R17, R18 ;  /* 0x0000001211167220 */ /* 0x000fe20000410000 */
[----:B------:R-:W-:Y:S01]  /*06b0*/  SHF.R.S32.HI R17, RZ, 0x1f, R6 ;  /* 0x0000001fff117819 */ /* 0x000fe20000011406 */
[----:B------:R-:W-:Y:S01]  /*06c0*/  FMUL.FTZ R26, R19, R26 ;  /* 0x0000001a131a7220 */ /* 0x000fe20000410000 */
[----:B------:R-:W-:Y:S01]  /*06d0*/  LEA R18, P0, R6, UR16, 0x1 ;  /* 0x0000001006127c11 */ /* 0x000fe2000f8008ff */
[----:B------:R-:W-:Y:S01]  /*06e0*/  FMUL.FTZ R16, R27, R16 ;  /* 0x000000101b107220 */ /* 0x000fe20000410000 */
[----:B------:R-:W-:-:S02]  /*06f0*/  FADD.FTZ R27, -R24, 1 ;  /* 0x3f800000181b7421 */ /* 0x000fc40000010100 */
[----:B------:R-:W-:Y:S01]  /*0700*/  LEA.HI.X R19, R6, UR17, R17, 0x1, P0 ;  /* 0x0000001106137c11 */ /* 0x000fe200080f0c11 */
[----:B------:R-:W-:Y:S01]  /*0710*/  FMUL.FTZ R6, R25, R22 ;  /* 0x0000001619067220 */ /* 0x000fe20000410000 */
[----:B------:R-:W-:Y:S01]  /*0720*/  FMUL.FTZ R17, R21, R26 ;  /* 0x0000001a15117220 */ /* 0x000fe20000410000 */
[----:B------:R-:W-:Y:S01]  /*0730*/  FMUL.FTZ R27, R16, R27 ;  /* 0x0000001b101b7220 */ /* 0x000fe20000410000 */
[----:B------:R-:W-:Y:S01]  /*0740*/  FFMA.FTZ R26, -R23, R23, 1 ;  /* 0x3f800000171a7423 */ /* 0x000fe20000010117 */
[----:B------:R-:W-:Y:S02]  /*0750*/  FMUL.FTZ R25, R20, R25 ;  /* 0x0000001914197220 */ /* 0x000fe40000410000 */
[----:B------:R-:W-:Y:S01]  /*0760*/  F2FP.BF16.F32.PACK_AB R6, R17, R6 ;  /* 0x000000061106723e */ /* 0x000fe200000010ff */
[----:B------:R-:W-:-:S04]  /*0770*/  IMAD.WIDE R16, R4, 0x2, R18 ;  /* 0x0000000204107825 */ /* 0x000fc800078e0212 */
[----:B------:R-:W-:Y:S01]  /*0780*/  FMUL.FTZ R24, R24, R27 ;  /* 0x0000001b18187220 */ /* 0x000fe20000410000 */
[----:B------:R-:W-:Y:S01]  /*0790*/  FMUL.FTZ R25, R25, R26 ;  /* 0x0000001a19197220 */ /* 0x000fe20000410000 */
[----:B------:R-:W-:Y:S01]  /*07a0*/  FMUL.FTZ R22, R20, R21 ;  /* 0x0000001514167220 */ /* 0x000fe20000410000 */
[----:B------:R-:W-:-:S03]  /*07b0*/  IMAD.WIDE R20, R4, 0x2, R16 ;  /* 0x0000000204147825 */ /* 0x000fc600078e0210 */
[----:B------:R-:W-:Y:S01]  /*07c0*/  F2FP.BF16.F32.PACK_AB R26, R24, R25 ;  /* 0x00000019181a723e */ /* 0x000fe200000010ff */
[----:B------:R0:W-:Y:S01]  /*07d0*/  STG.E.U16 desc[UR6][R18.64], R6 ;  /* 0x0000000612007986 */ /* 0x0001e2000c101506 */
[----:B------:R-:W-:Y:S01]  /*07e0*/  PRMT R27, R6, 0x7632, R27 ;  /* 0x00007632061b7816 */ /* 0x000fe2000000001b */
[----:B------:R-:W-:Y:S01]  /*07f0*/  IMAD R23, R7, UR11, RZ ;  /* 0x0000000b07177c24 */ /* 0x000fe2000f8e02ff */
[----:B------:R-:W-:Y:S01]  /*0800*/  PRMT R28, R26, 0x7632, R28 ;  /* 0x000076321a1c7816 */ /* 0x000fe2000000001c */
[----:B------:R-:W-:Y:S02]  /*0810*/  IMAD.WIDE R24, R4, 0x2, R20 ;  /* 0x0000000204187825 */ /* 0x000fe400078e0214 */
[----:B------:R1:W-:Y:S01]  /*0820*/  STG.E.U16 desc[UR6][R16.64], R27 ;  /* 0x0000001b10007986 */ /* 0x0003e2000c101506 */
[----:B0-----:R-:W-:Y:S01]  /*0830*/  F2FP.BF16.F32.PACK_AB R19, RZ, R22 ;  /* 0x00000016ff13723e */ /* 0x001fe200000010ff */
[----:B------:R-:W-:Y:S02]  /*0840*/  IMAD.WIDE R22, R23, 0x2, R14 ;  /* 0x0000000217167825 */ /* 0x000fe400078e020e */
[----:B------:R1:W-:Y:S01]  /*0850*/  STG.E.U16 desc[UR6][R20.64], R26 ;  /* 0x0000001a14007986 */ /* 0x0003e2000c101506 */
[----:B------:R-:W-:-:S03]  /*0860*/  IADD3 R7, R7, UR4, RZ ;  /* 0x0000000407077c10 */ /* 0x000fc6000fffe0ff */
[----:B------:R1:W-:Y:S04]  /*0870*/  STG.E.U16 desc[UR6][R24.64], R28 ;  /* 0x0000001c18007986 */ /* 0x0003e8000c101506 */
[----:B------:R1:W-:Y:S01]  /*0880*/  STG.E.U16 desc[UR6][R22.64], R19 ;  /* 0x0000001316007986 */ /* 0x0003e2000c101506 */
[----:B------:R-:W-:-:S13]  /*0890*/  ISETP.GE.AND P0, PT, R7, UR19, PT ;  /* 0x0000001307007c0c */ /* 0x000fda000bf06270 */
[----:B-1----:R-:W-:Y:S05]  /*08a0*/  @!P0 BRA `(.L_x_628) ;  /* 0xfffffff800708947 */ /* 0x002fea000383ffff */
[----:B------:R-:W-:Y:S05]  /*08b0*/  BSYNC B0 ;  /* 0x0000000000007941 */ /* 0x000fea0003800000 */
.L_x_627:
[----:B------:R-:W-:Y:S05]  /*08c0*/  EXIT ;  /* 0x000000000000794d */ /* 0x000fea0003800000 */
.L_x_629:
        /* <DEDUP_REMOVED lines=11> */
.L_x_1304:


//--------------------- .text._ZN2at6native38_GLOBAL__N__9a469cfd_6_RNN_cu_eca79a6d6kernel18lstm_cell_backwardIN3c104HalfEflLi2EEEvNS_4cuda6detail10TensorInfoIT_T1_EESB_SB_SB_SB_SB_SB_SA_SA_ --------------------------
	.section	.text._ZN2at6native38_GLOBAL__N__9a469cfd_6_RNN_cu_eca79a6d6kernel18lstm_cell_backwardIN3c104HalfEflLi2EEEvNS_4cuda6detail10TensorInfoIT_T1_EESB_SB_SB_SB_SB_SB_SA_SA_,"ax",@progbits
	.align	128
.text._ZN2at6native38_GLOBAL__N__9a469cfd_6_RNN_cu_eca79a6d6kernel18lstm_cell_backwardIN3c104HalfEflLi2EEEvNS_4cuda6detail10TensorInfoIT_T1_EESB_SB_SB_SB_SB_SB_SA_SA_:
        .type           _ZN2at6native38_GLOBAL__N__9a469cfd_6_RNN_cu_eca79a6d6kernel18lstm_cell_backwardIN3c104HalfEflLi2EEEvNS_4cuda6detail10TensorInfoIT_T1_EESB_SB_SB_SB_SB_SB_SA_SA_,@function
        .size           _ZN2at6native38_GLOBAL__N__9a469cfd_6_RNN_cu_eca79a6d6kernel18lstm_cell_backwardIN3c104HalfEflLi2EEEvNS_4cuda6detail10TensorInfoIT_T1_EESB_SB_SB_SB_SB_SB_SA_SA_,(.L_x_1305 - _ZN2at6native38_GLOBAL__N__9a469cfd_6_RNN_cu_eca79a6d6kernel18lstm_cell_backwardIN3c104HalfEflLi2EEEvNS_4cuda6detail10TensorInfoIT_T1_EESB_SB_SB_SB_SB_SB_SA_SA_)
        .other          _ZN2at6native38_GLOBAL__N__9a469cfd_6_RNN_cu_eca79a6d6kernel18lstm_cell_backwardIN3c104HalfEflLi2EEEvNS_4cuda6detail10TensorInfoIT_T1_EESB_SB_SB_SB_SB_SB_SA_SA_,@"STO_CUDA_ENTRY STV_DEFAULT"
_ZN2at6native38_GLOBAL__N__9a469cfd_6_RNN_cu_eca79a6d6kernel18lstm_cell_backwardIN3c104HalfEflLi2EEEvNS_4cuda6detail10TensorInfoIT_T1_EESB_SB_SB_SB_SB_SB_SA_SA_:
        /* <DEDUP_REMOVED lines=47> */
.L_x_675:
        /* <DEDUP_REMOVED lines=11> */
[----:B------:R-:W-:Y:S05]  /*03a0*/  CALL.REL.NOINC `($__internal_25_$__cuda_sm20_div_s64) ;  /* 0x0000003400f87944 */ /* 0x000fea0003c00000 */
        /* <DEDUP_REMOVED lines=14> */
.L_x_632:
        /* <DEDUP_REMOVED lines=23> */
.L_x_633:
[----:B------:R-:W-:Y:S05]  /*0600*/  BSYNC B1 ;  /* 0x0000000000017941 */ /* 0x000fea0003800000 */
.L_x_631:
        /* <DEDUP_REMOVED lines=17> */
[----:B------:R-:W-:Y:S05]  /*0720*/  CALL.REL.NOINC `($__internal_25_$__cuda_sm20_div_s64) ;  /* 0x0000003400187944 */ /* 0x000fea0003c00000 */
        /* <DEDUP_REMOVED lines=13> */
.L_x_635:
        /* <DEDUP_REMOVED lines=23> */
.L_x_636:
[----:B------:R-:W-:Y:S05]  /*0970*/  BSYNC B1 ;  /* 0x0000000000017941 */ /* 0x000fea0003800000 */
.L_x_634:
        /* <DEDUP_REMOVED lines=24> */
[----:B------:R-:W-:Y:S05]  /*0b00*/  CALL.REL.NOINC `($__internal_25_$__cuda_sm20_div_s64) ;  /* 0x0000003000207944 */ /* 0x000fea0003c00000 */
        /* <DEDUP_REMOVED lines=13> */
.L_x_638:
        /* <DEDUP_REMOVED lines=22> */
.L_x_639:
[----:B------:R-:W-:Y:S05]  /*0d40*/  BSYNC B1 ;  /* 0x0000000000017941 */ /* 0x000fea0003800000 */
.L_x_637:
        /* <DEDUP_REMOVED lines=24> */
[----:B------:R-:W-:Y:S05]  /*0ed0*/  CALL.REL.NOINC `($__internal_25_$__cuda_sm20_div_s64) ;  /* 0x0000002c002c7944 */ /* 0x000fea0003c00000 */
        /* <DEDUP_REMOVED lines=13> */
.L_x_641:
        /* <DEDUP_REMOVED lines=22> */
.L_x_642:
[----:B------:R-:W-:Y:S05]  /*1110*/  BSYNC B1 ;  /* 0x0000000000017941 */ /* 0x000fea0003800000 */
.L_x_640:
        /* <DEDUP_REMOVED lines=24> */
[----:B------:R-:W-:Y:S05]  /*12a0*/  CALL.REL.NOINC `($__internal_25_$__cuda_sm20_div_s64) ;  /* 0x0000002800387944 */ /* 0x000fea0003c00000 */
        /* <DEDUP_REMOVED lines=11> */
.L_x_644:
        /* <DEDUP_REMOVED lines=22> */
.L_x_645:
[----:B------:R-:W-:Y:S05]  /*14c0*/  BSYNC B1 ;  /* 0x0000000000017941 */ /* 0x000fea0003800000 */
.L_x_643:
        /* <DEDUP_REMOVED lines=38> */
.L_x_647:
        /* <DEDUP_REMOVED lines=23> */
.L_x_648:
[----:B------:R-:W-:Y:S05]  /*18a0*/  BSYNC B1 ;  /* 0x0000000000017941 */ /* 0x000fea0003800000 */
.L_x_646:
        /* <DEDUP_REMOVED lines=29> */
.L_x_650:
        /* <DEDUP_REMOVED lines=23> */
.L_x_651:
[----:B------:R-:W-:Y:S05]  /*1bf0*/  BSYNC B1 ;  /* 0x0000000000017941 */ /* 0x000fea0003800000 */
.L_x_649:
        /* <DEDUP_REMOVED lines=29> */
.L_x_653:
        /* <DEDUP_REMOVED lines=23> */
.L_x_654:
[----:B------:R-:W-:Y:S05]  /*1f40*/  BSYNC B1 ;  /* 0x0000000000017941 */ /* 0x000fea0003800000 */
.L_x_652:
        /* <DEDUP_REMOVED lines=15> */
[----:B------:R-:W-:Y:S05]  /*2040*/  CALL.REL.NOINC `($__internal_25_$__cuda_sm20_div_s64) ;  /* 0x0000001800d07944 */ /* 0x000fea0003c00000 */
        /* <DEDUP_REMOVED lines=10> */
.L_x_656:
        /* <DEDUP_REMOVED lines=23> */
.L_x_657:
[----:B------:R-:W-:Y:S05]  /*2260*/  BSYNC B1 ;  /* 0x0000000000017941 */ /* 0x000fea0003800000 */
.L_x_655:
        /* <DEDUP_REMOVED lines=16> */
[----:B------:R-:W-:Y:S05]  /*2370*/  CALL.REL.NOINC `($__internal_25_$__cuda_sm20_div_s64) ;  /* 0x0000001800047944 */ /* 0x000fea0003c00000 */
        /* <DEDUP_REMOVED lines=11> */
.L_x_659:
        /* <DEDUP_REMOVED lines=22> */
.L_x_660:
[----:B------:R-:W-:Y:S05]  /*2590*/  BSYNC B1 ;  /* 0x0000000000017941 */ /* 0x000fea0003800000 */
.L_x_658:
        /* <DEDUP_REMOVED lines=34> */
.L_x_662:
        /* <DEDUP_REMOVED lines=22> */
.L_x_663:
[----:B------:R-:W-:Y:S05]  /*2920*/  BSYNC B1 ;  /* 0x0000000000017941 */ /* 0x000fea0003800000 */
.L_x_661:
        /* <DEDUP_REMOVED lines=35> */
.L_x_665:
        /* <DEDUP_REMOVED lines=22> */
.L_x_666:
[----:B------:R-:W-:Y:S05]  /*2cc0*/  BSYNC B1 ;  /* 0x0000000000017941 */ /* 0x000fea0003800000 */
.L_x_664:
        /* <DEDUP_REMOVED lines=69> */
.L_x_669:
        /* <DEDUP_REMOVED lines=22> */
.L_x_670:
[----:B------:R-:W-:Y:S05]  /*3280*/  BSYNC B1 ;  /* 0x0000000000017941 */ /* 0x000fea0003800000 */
.L_x_668:
[----:B------:R-:W-:Y:S02]  /*3290*/  ULDC.64 UR50, c[0x0][0x968] ;  /* 0x00025a0000327ab9 */ /* 0x000fe40000000a00 */
[----:B------:R-:W-:-:S04]  /*32a0*/  IMAD R3, R3, UR50, RZ ;  /* 0x0000003203037c24 */ /* 0x000fc8000f8e02ff */
[C---:B------:R-:W-:Y:S02]  /*32b0*/  IMAD R3, R6.reuse, UR51, R3 ;  /* 0x0000003306037c24 */ /* 0x040fe4000f8e0203 */
[----:B------:R-:W-:Y:S01]  /*32c0*/  IMAD.WIDE.U32 R6, R6, UR50, RZ ;  /* 0x0000003206067c25 */ /* 0x000fe2000f8e00ff */
[----:B------:R-:W-:-:S04]  /*32d0*/  ULDC.64 UR50, c[0x0][0x960] ;  /* 0x0002580000327ab9 */ /* 0x000fc80000000a00 */
[----:B------:R-:W-:Y:S01]  /*32e0*/  IADD3 R7, R7, R3, RZ ;  /* 0x0000000307077210 */ /* 0x000fe20007ffe0ff */
[----:B------:R-:W-:Y:S02]  /*32f0*/  IMAD R3, R5, UR50, RZ ;  /* 0x0000003205037c24 */ /* 0x000fe4000f8e02ff */
[----:B------:R-:W-:-:S04]  /*3300*/  IMAD.WIDE.U32 R6, R4, UR50, R6 ;  /* 0x0000003204067c25 */ /* 0x000fc8000f8e0006 */
[----:B------:R-:W-:Y:S01]  /*3310*/  IMAD R3, R4, UR51, R3 ;  /* 0x0000003304037c24 */ /* 0x000fe2000f8e0203 */
[----:B------:R-:W-:-:S03]  /*3320*/  LEA R4, P0, R6, UR28, 0x1 ;  /* 0x0000001c06047c11 */ /* 0x000fc6000f8008ff */
[----:B------:R-:W-:-:S05]  /*3330*/  IMAD.IADD R3, R7, 0x1, R3 ;  /* 0x0000000107037824 */ /* 0x000fca00078e0203 */
[----:B------:R-:W-:-:S05]  /*3340*/  LEA.HI.X R5, R6, UR29, R3, 0x1, P0 ;  /* 0x0000001d06057c11 */ /* 0x000fca00080f0c03 */
[----:B------:R-:W2:Y:S02]  /*3350*/  LDG.E.U16 R4, desc[UR60][R4.64] ;  /* 0x0000003c04047981 */ /* 0x000ea4000c1e1500 */
[----:B--2---:R-:W-:-:S07]  /*3360*/  HADD2.F32 R12, -RZ, R4.H0_H0 ;  /* 0x20000004ff0c7230 */ /* 0x004fce0000004100 */
.L_x_667:
        /* <DEDUP_REMOVED lines=10> */
[----:B------:R-:W-:Y:S02]  /*3410*/  MOV R6, UR50 ;  /* 0x0000003200067c02 */ /* 0x000fe40008000f00 */
[----:B------:R-:W-:Y:S02]  /*3420*/  MOV R4, R0 ;  /* 0x0000000000047202 */ /* 0x000fe40000000f00 */
[----:B------:R-:W-:-:S07]  /*3430*/  MOV R3, 0x3450 ;  /* 0x0000345000037802 */ /* 0x000fce0000000f00 */
[----:B------:R-:W-:Y:S05]  /*3440*/  CALL.REL.NOINC `($__internal_25_$__cuda_sm20_div_s64) ;  /* 0x0000000400d07944 */ /* 0x000fea0003c00000 */
        /* <DEDUP_REMOVED lines=12> */
.L_x_673:
[----:B------:R-:W0:Y:S01]  /*3510*/  I2F.U32.RP R3, UR13 ;  /* 0x0000000d00037d06 */ /* 0x000e220008209000 */
[----:B------:R-:W-:Y:S01]  /*3520*/  HFMA2.MMA R4, -RZ, RZ, 0, 0 ;  /* 0x00000000ff047435 */ /* 0x000fe200000001ff */
[----:B------:R-:W-:-:S06]  /*3530*/  ISETP.NE.U32.AND P2, PT, RZ, UR13, PT ;  /* 0x0000000dff007c0c */ /* 0x000fcc000bf45070 */
[----:B0-----:R-:W0:Y:S02]  /*3540*/  MUFU.RCP R3, R3 ;  /* 0x0000000300037308 */ /* 0x001e240000001000 */
[----:B0-----:R-:W-:-:S06]  /*3550*/  IADD3 R5, R3, 0xffffffe, RZ ;  /* 0x0ffffffe03057810 */ /* 0x001fcc0007ffe0ff */
[----:B------:R-:W0:Y:S02]  /*3560*/  F2I.FTZ.U32.TRUNC.NTZ R5, R5 ;  /* 0x0000000500057305 */ /* 0x000e24000021f000 */
[----:B0-----:R-:W-:-:S04]  /*3570*/  IMAD.MOV R7, RZ, RZ, -R5 ;  /* 0x000000ffff077224 */ /* 0x001fc800078e0a05 */
        /* <DEDUP_REMOVED lines=10> */
[----:B------:R-:W-:Y:S02]  /*3620*/  @P1 IADD3 R4, R4, 0x1, RZ ;  /* 0x0000000104041810 */ /* 0x000fe40007ffe0ff */
[----:B------:R-:W-:-:S05]  /*3630*/  @!P2 LOP3.LUT R4, RZ, UR13, RZ, 0x33, !PT ;  /* 0x0000000dff04ac12 */ /* 0x000fca000f8e33ff */
[----:B------:R-:W-:-:S04]  /*3640*/  IMAD.MOV R3, RZ, RZ, -R4 ;  /* 0x000000ffff037224 */ /* 0x000fc800078e0a04 */
[----:B------:R-:W-:Y:S01]  /*3650*/  IMAD R6, R3, UR13, R2 ;  /* 0x0000000d03067c24 */ /* 0x000fe2000f8e0202 */
[----:B------:R-:W-:-:S07]  /*3660*/  MOV R3, RZ ;  /* 0x000000ff00037202 */ /* 0x000fce0000000f00 */
.L_x_674:
[----:B------:R-:W-:Y:S05]  /*3670*/  BSYNC B1 ;  /* 0x0000000000017941 */ /* 0x000fea0003800000 */
.L_x_672:
        /* <DEDUP_REMOVED lines=13> */
[----:B--2---:R-:W-:-:S07]  /*3750*/  HADD2.F32 R13, -RZ, R4.H0_H0 ;  /* 0x20000004ff0d7230 */ /* 0x004fce0000004100 */
.L_x_671:
        /* <DEDUP_REMOVED lines=11> */
[----:B--2---:R-:W-:-:S02]  /*3810*/  HADD2.F32 R7, -RZ, R4.H0_H0 ;  /* 0x20000004ff077230 */ /* 0x004fc40000004100 */
[----:B---3--:R-:W-:-:S04]  /*3820*/  HADD2.F32 R3, -RZ, R3.H0_H0 ;  /* 0x20000003ff037230 */ /* 0x008fc80000004100 */
[----:B------:R-:W0:Y:S01]  /*3830*/  MUFU.TANH R7, R7 ;  /* 0x0000000700077308 */ /* 0x000e220000002400 */
[-C--:B------:R-:W-:Y:S01]  /*3840*/  FMUL.FTZ R4, R3, R12.reuse ;  /* 0x0000000c03047220 */ /* 0x080fe20000410000 */
[C---:B0-----:R-:W-:Y:S01]  /*3850*/  FFMA.FTZ R5, -R7.reuse, R7, 1 ;  /* 0x3f80000007057423 */ /* 0x041fe20000010107 */
[----:B------:R-:W-:Y:S01]  /*3860*/  FMUL.FTZ R11, R7, R12 ;  /* 0x0000000c070b7220 */ /* 0x000fe20000410000 */
[----:B----4-:R-:W-:Y:S02]  /*3870*/  HADD2.F32 R12, -RZ, R14.H0_H0 ;  /* 0x2000000eff0c7230 */ /* 0x010fe40000004100 */
[----:B------:R-:W-:Y:S01]  /*3880*/  FFMA.FTZ R13, R4, R5, R13 ;  /* 0x00000005040d7223 */ /* 0x000fe2000001000d */
[----:B------:R-:W-:Y:S02]  /*3890*/  HADD2.F32 R4, -RZ, R18.H0_H0 ;  /* 0x20000012ff047230 */ /* 0x000fe40000004100 */
[----:B-----5:R-:W-:-:S03]  /*38a0*/  HADD2.F32 R5, -RZ, R15.H0_H0 ;  /* 0x2000000fff057230 */ /* 0x020fc60000004100 */
[----:B------:R-:W-:Y:S02]  /*38b0*/  FADD.FTZ R14, -R4, 1 ;  /* 0x3f800000040e7421 */ /* 0x000fe40000010100 */
[----:B------:R-:W-:Y:S01]  /*38c0*/  FMUL.FTZ R7, R13, R5 ;  /* 0x000000050d077220 */ /* 0x000fe20000410000 */
[----:B------:R-:W-:-:S03]  /*38d0*/  HADD2.F32 R6, -RZ, R6.H0_H0 ;  /* 0x20000006ff067230 */ /* 0x000fc60000004100 */
        /* <DEDUP_REMOVED lines=22> */
[----:B------:R-:W-:Y:S01]  /*3a40*/  F2FP.F16.F32.PACK_AB R7, R22, R7 ;  /* 0x000000071607723e */ /* 0x000fe200000000ff */
[----:B------:R-:W-:Y:S01]  /*3a50*/  FMUL.FTZ R6, R13, R6 ;  /* 0x000000060d067220 */ /* 0x000fe20000410000 */
[----:B------:R-:W-:Y:S02]  /*3a60*/  F2FP.F16.F32.PACK_AB R11, R11, R24 ;  /* 0x000000180b0b723e */ /* 0x000fe400000000ff */
[----:B------:R-:W-:Y:S02]  /*3a70*/  LEA.HI.X R5, R8, UR51, R26, 0x1, P0 ;  /* 0x0000003308057c11 */ /* 0x000fe400080f0c1a */
[----:B------:R-:W-:Y:S02]  /*3a80*/  PRMT R8, R7, 0x7632, R8 ;  /* 0x0000763207087816 */ /* 0x000fe40000000008 */
[----:B------:R-:W-:Y:S01]  /*3a90*/  PRMT R9, R11, 0x7632, R9 ;  /* 0x000076320b097816 */ /* 0x000fe20000000009 */
[----:B------:R1:W-:Y:S01]  /*3aa0*/  STG.E.U16 desc[UR60][R14.64], R7 ;  /* 0x000000070e007986 */ /* 0x0003e2000c10153c */
[----:B------:R-:W-:Y:S01]  /*3ab0*/  LEA.HI.X R21, R10, UR53, R27, 0x1, P1 ;  /* 0x000000350a157c11 */ /* 0x000fe200088f0c1b */
[----:B0-----:R-:W-:Y:S01]  /*3ac0*/  IMAD R3, R12, UR52, RZ ;  /* 0x000000340c037c24 */ /* 0x001fe2000f8e02ff */
[----:B------:R-:W-:Y:S01]  /*3ad0*/  F2FP.F16.F32.PACK_AB R6, RZ, R6 ;  /* 0x00000006ff06723e */ /* 0x000fe200000000ff */
        /* <DEDUP_REMOVED lines=10> */
.L_x_630:
[----:B------:R-:W-:Y:S05]  /*3b80*/  EXIT ;  /* 0x000000000000794d */ /* 0x000fea0003800000 */
        .weak           $__internal_25_$__cuda_sm20_div_s64
        .type           $__internal_25_$__cuda_sm20_div_s64,@function
        .size           $__internal_25_$__cuda_sm20_div_s64,(.L_x_1305 - $__internal_25_$__cuda_sm20_div_s64)
$__internal_25_$__cuda_sm20_div_s64:
        /* <DEDUP_REMOVED lines=83> */
[----:B------:R-:W-:Y:S06]  /*40c0*/  RET.REL.NODEC R6 `(_ZN2at6native38_GLOBAL__N__9a469cfd_6_RNN_cu_eca79a6d6kernel18lstm_cell_backwardIN3c104HalfEflLi2EEEvNS_4cuda6detail10TensorInfoIT_T1_EESB_SB_SB_SB_SB_SB_SA_SA_) ;  /* 0xffffffbc06cc7950 */ /* 0x000fec0003c3ffff */
.L_x_676:
        /* <DEDUP_REMOVED lines=11> */
.L_x_1305:


//--------------------- .text._ZN2at6native38_GLOBAL__N__9a469cfd_6_RNN_cu_eca79a6d6kernel18lstm_cell_backwardIN3c104HalfEflLi1EEEvNS_4cuda6detail10TensorInfoIT_T1_EESB_SB_SB_SB_SB_SB_SA_SA_ --------------------------
	.section	.text._ZN2at6native38_GLOBAL__N__9a469cfd_6_RNN_cu_eca79a6d6kernel18lstm_cell_backwardIN3c104HalfEflLi1EEEvNS_4cuda6detail10TensorInfoIT_T1_EESB_SB_SB_SB_SB_SB_SA_SA_,"ax",@progbits
	.align	128
.text._ZN2at6native38_GLOBAL__N__9a469cfd_6_RNN_cu_eca79a6d6kernel18lstm_cell_backwardIN3c104HalfEflLi1EEEvNS_4cuda6detail10TensorInfoIT_T1_EESB_SB_SB_SB_SB_SB_SA_SA_:
        .type           _ZN2at6native38_GLOBAL__N__9a469cfd_6_RNN_cu_eca79a6d6kernel18lstm_cell_backwardIN3c104HalfEflLi1EEEvNS_4cuda6detail10TensorInfoIT_T1_EESB_SB_SB_SB_SB_SB_SA_SA_,@function
        .size           _ZN2at6native38_GLOBAL__N__9a469cfd_6_RNN_cu_eca79a6d6kernel18lstm_cell_backwardIN3c104HalfEflLi1EEEvNS_4cuda6detail10TensorInfoIT_T1_EESB_SB_SB_SB_SB_SB_SA_SA_,(.L_x_1307 - _ZN2at6native38_GLOBAL__N__9a469cfd_6_RNN_cu_eca79a6d6kernel18lstm_cell_backwardIN3c104HalfEflLi1EEEvNS_4cuda6detail10TensorInfoIT_T1_EESB_SB_SB_SB_SB_SB_SA_SA_)
        .other          _ZN2at6native38_GLOBAL__N__9a469cfd_6_RNN_cu_eca79a6d6kernel18lstm_cell_backwardIN3c104HalfEflLi1EEEvNS_4cuda6detail10TensorInfoIT_T1_EESB_SB_SB_SB_SB_SB_SA_SA_,@"STO_CUDA_ENTRY STV_DEFAULT"
_ZN2at6native38_GLOBAL__N__9a469cfd_6_RNN_cu_eca79a6d6kernel18lstm_cell_backwardIN3c104HalfEflLi1EEEvNS_4cuda6detail10TensorInfoIT_T1_EESB_SB_SB_SB_SB_SB_SA_SA_:
        /* <DEDUP_REMOVED lines=30> */
.L_x_681:
[----:B------:R-:W-:Y:S01]  /*01e0*/  IMAD.U32 R0, RZ, RZ, UR7 ;  /* 0x00000007ff007e24 */ /* 0x000fe2000f8e00ff */
[----:B------:R-:W-:Y:S04]  /*01f0*/  BSSY B1, `(.L_x_678) ;  /* 0x0000029000017945 */ /* 0x000fe80003800000 */
[----:B------:R-:W-:-:S04]  /*0200*/  LOP3.LUT R2, R17, R0, RZ, 0xfc, !PT ;  /* 0x0000000011027212 */ /* 0x000fc800078efcff */
[----:B------:R-:W-:-:S13]  /*0210*/  ISETP.NE.U32.AND P0, PT, R2, RZ, PT ;  /* 0x000000ff0200720c */ /* 0x000fda0003f05070 */
[----:B------:R-:W-:Y:S05]  /*0220*/  @!P0 BRA `(.L_x_679) ;  /* 0x0000000000388947 */ /* 0x000fea0003800000 */
[----:B------:R-:W-:-:S07]  /*0230*/  MOV R0, 0x250 ;  /* 0x0000025000007802 */ /* 0x000fce0000000f00 */
[----:B------:R-:W-:Y:S05]  /*0240*/  CALL.REL.NOINC `($__internal_26_$__cuda_sm20_div_s64) ;  /* 0x0000000800a47944 */ /* 0x000fea0003c00000 */
        /* <DEDUP_REMOVED lines=12> */
.L_x_679:
        /* <DEDUP_REMOVED lines=23> */
.L_x_680:
[----:B------:R-:W-:Y:S05]  /*0480*/  BSYNC B1 ;  /* 0x0000000000017941 */ /* 0x000fea0003800000 */
.L_x_678:
        /* <DEDUP_REMOVED lines=8> */
[----:B------:R-:W-:-:S03]  /*0510*/  IMAD R11, R19, UR11, RZ ;  /* 0x0000000b130b7c24 */ /* 0x000fc6000f8e02ff */
[----:B------:R-:W-:Y:S01]  /*0520*/  IADD3 R21, R9, R3, RZ ;  /* 0x0000000309157210 */ /* 0x000fe20007ffe0ff */
[----:B------:R-:W-:Y:S02]  /*0530*/  IMAD R9, R17, UR20, RZ ;  /* 0x0000001411097c24 */ /* 0x000fe4000f8e02ff */
[----:B------:R-:W-:Y:S01]  /*0540*/  IMAD.WIDE.U32 R2, R16, UR20, RZ ;  /* 0x0000001410027c25 */ /* 0x000fe2000f8e00ff */
[----:B------:R-:W-:Y:S01]  /*0550*/  LEA.HI.X R21, R8, R10, R21, 0x2, P2 ;  /* 0x0000000a08157211 */ /* 0x000fe200010f1415 */
[----:B------:R-:W0:Y:S02]  /*0560*/  @P0 LDC.64 R4, c[0x0][0x960] ;  /* 0x00025800ff040b82 */ /* 0x000e240000000a00 */
[----:B------:R-:W-:Y:S01]  /*0570*/  IMAD R15, R16, UR21, R9 ;  /* 0x00000015100f7c24 */ /* 0x000fe2000f8e0209 */
[----:B------:R-:W-:Y:S01]  /*0580*/  LEA R24, P2, R2, UR22, 0x1 ;  /* 0x0000001602187c11 */ /* 0x000fe2000f8408ff */
[----:B------:R-:W-:-:S04]  /*0590*/  IMAD.WIDE.U32 R8, R19, UR10, RZ ;  /* 0x0000000a13087c25 */ /* 0x000fc8000f8e00ff */
[----:B------:R-:W1:Y:S01]  /*05a0*/  @P1 LDC.64 R6, c[0x0][0xb00] ;  /* 0x0002c000ff061b82 */ /* 0x000e620000000a00 */
[----:B------:R-:W-:Y:S02]  /*05b0*/  IMAD R23, R0, UR10, R11 ;  /* 0x0000000a00177c24 */ /* 0x000fe4000f8e020b */
[----:B------:R-:W-:Y:S02]  /*05c0*/  IMAD R13, R21, UR10, RZ ;  /* 0x0000000a150d7c24 */ /* 0x000fe4000f8e02ff */
[----:B------:R-:W-:Y:S01]  /*05d0*/  IMAD.IADD R3, R3, 0x1, R15 ;  /* 0x0000000103037824 */ /* 0x000fe200078e020f */
[----:B------:R-:W-:Y:S01]  /*05e0*/  IADD3 R23, R9, R23, RZ ;  /* 0x0000001709177210 */ /* 0x000fe20007ffe0ff */
[----:B------:R-:W-:-:S03]  /*05f0*/  IMAD.WIDE.U32 R10, R20, UR10, RZ ;  /* 0x0000000a140a7c25 */ /* 0x000fc6000f8e00ff */
[----:B------:R-:W-:Y:S01]  /*0600*/  LEA.HI.X R25, R2, UR23, R3, 0x1, P2 ;  /* 0x0000001702197c11 */ /* 0x000fe200090f0c03 */
[----:B------:R-:W-:Y:S01]  /*0610*/  IMAD R13, R20, UR11, R13 ;  /* 0x0000000b140d7c24 */ /* 0x000fe2000f8e020d */
[----:B------:R-:W-:Y:S01]  /*0620*/  LEA R2, P2, R10, UR12, 0x1 ;  /* 0x0000000c0a027c11 */ /* 0x000fe2000f8408ff */
[C---:B------:R-:W-:Y:S01]  /*0630*/  IMAD.SHL.U32 R9, R8.reuse, 0x2, RZ ;  /* 0x0000000208097824 */ /* 0x040fe200078e00ff */
[----:B------:R-:W-:Y:S01]  /*0640*/  SHF.L.U64.HI R23, R8, 0x1, R23 ;  /* 0x0000000108177819 */ /* 0x000fe20000010217 */
[----:B------:R2:W3:Y:S01]  /*0650*/  LDG.E.U16 R18, desc[UR8][R24.64] ;  /* 0x0000000818127981 */ /* 0x0004e2000c1e1500 */
[----:B------:R-:W-:Y:S01]  /*0660*/  IADD3 R3, R11, R13, RZ ;  /* 0x0000000d0b037210 */ /* 0x000fe20007ffe0ff */
[-C--:B0-----:R-:W-:Y:S02]  /*0670*/  @P0 IMAD R8, R17, R4.reuse, RZ ;  /* 0x0000000411080224 */ /* 0x081fe400078e02ff */
[----:B------:R-:W-:Y:S01]  /*0680*/  @P0 IMAD.WIDE.U32 R12, R16, R4, RZ ;  /* 0x00000004100c0225 */ /* 0x000fe200078e00ff */
[----:B------:R-:W-:-:S02]  /*0690*/  LEA.HI.X R3, R10, UR13, R3, 0x1, P2 ;  /* 0x0000000d0a037c11 */ /* 0x000fc400090f0c03 */
[----:B------:R-:W-:Y:S01]  /*06a0*/  IADD3 R4, P3, R9, R2, RZ ;  /* 0x0000000209047210 */ /* 0x000fe20007f7e0ff */
[C---:B------:R-:W-:Y:S02]  /*06b0*/  @P0 IMAD R5, R16.reuse, R5, R8 ;  /* 0x0000000510050224 */ /* 0x040fe400078e0208 */
[-C--:B-1----:R-:W-:Y:S02]  /*06c0*/  @P1 IMAD R10, R17, R6.reuse, RZ ;  /* 0x00000006110a1224 */ /* 0x082fe400078e02ff */
[----:B------:R-:W-:Y:S02]  /*06d0*/  @P0 IMAD.IADD R11, R13, 0x1, R5 ;  /* 0x000000010d0b0824 */ /* 0x000fe400078e0205 */
[----:B------:R-:W-:Y:S01]  /*06e0*/  @P1 IMAD R7, R16, R7, R10 ;  /* 0x0000000710071224 */ /* 0x000fe200078e020a */
[----:B------:R-:W-:Y:S01]  /*06f0*/  @P0 LEA R10, P4, R12, UR24, 0x1 ;  /* 0x000000180c0a0c11 */ /* 0x000fe2000f8808ff */
[----:B------:R-:W-:Y:S01]  /*0700*/  IMAD.X R5, R23, 0x1, R3, P3 ;  /* 0x0000000117057824 */ /* 0x000fe200018e0603 */
[----:B------:R-:W-:Y:S01]  /*0710*/  IADD3 R8, P2, R4, R9, RZ ;  /* 0x0000000904087210 */ /* 0x000fe20007f5e0ff */
[----:B------:R-:W-:Y:S01]  /*0720*/  @P1 IMAD.WIDE.U32 R14, R16, R6, RZ ;  /* 0x00000006100e1225 */ /* 0x000fe200078e00ff */
[----:B------:R-:W-:-:S02]  /*0730*/  @P0 LEA.HI.X R11, R12, UR25, R11, 0x1, P4 ;  /* 0x000000190c0b0c11 */ /* 0x000fc4000a0f0c0b */
[----:B------:R-:W-:Y:S02]  /*0740*/  IADD3 R12, P3, R8, R9, RZ ;  /* 0x00000009080c7210 */ /* 0x000fe40007f7e0ff */
[----:B------:R-:W-:Y:S01]  /*0750*/  IADD3.X R9, R5, R23, RZ, P2, !PT ;  /* 0x0000001705097210 */ /* 0x000fe200017fe4ff */
[----:B--2---:R-:W-:Y:S01]  /*0760*/  IMAD R25, R17, UR16, RZ ;  /* 0x0000001011197c24 */ /* 0x004fe2000f8e02ff */
[----:B------:R-:W-:Y:S01]  /*0770*/  @P1 LEA R6, P5, R14, UR26, 0x1 ;  /* 0x0000001a0e061c11 */ /* 0x000fe2000f8a08ff */
[----:B------:R-:W2:Y:S01]  /*0780*/  @P0 LDG.E.U16 R10, desc[UR8][R10.64] ;  /* 0x000000080a0a0981 */ /* 0x000ea2000c1e1500 */
[----:B------:R-:W-:Y:S01]  /*0790*/  @P1 IADD3 R7, R15, R7, RZ ;  /* 0x000000070f071210 */ /* 0x000fe20007ffe0ff */
[----:B------:R-:W-:Y:S02]  /*07a0*/  IMAD.X R13, R9, 0x1, R23, P3 ;  /* 0x00000001090d7824 */ /* 0x000fe400018e0617 */
[----:B------:R-:W-:Y:S01]  /*07b0*/  IMAD R25, R16, UR17, R25 ;  /* 0x0000001110197c24 */ /* 0x000fe2000f8e0219 */
[----:B------:R-:W-:Y:S01]  /*07c0*/  @P1 LEA.HI.X R7, R14, UR27, R7, 0x1, P5 ;  /* 0x0000001b0e071c11 */ /* 0x000fe2000a8f0c07 */
[----:B------:R-:W-:Y:S01]  /*07d0*/  IMAD.WIDE.U32 R14, R16, UR16, RZ ;  /* 0x00000010100e7c25 */ /* 0x000fe2000f8e00ff */
[----:B------:R-:W4:Y:S02]  /*07e0*/  LDG.E.U16 R12, desc[UR8][R12.64] ;  /* 0x000000080c0c7981 */ /* 0x000f24000c1e1500 */
[----:B------:R-:W-:-:S02]  /*07f0*/  LEA R22, P2, R14, UR18, 0x1 ;  /* 0x000000120e167c11 */ /* 0x000fc4000f8408ff */
[----:B------:R0:W5:Y:S01]  /*0800*/  @P1 LDG.E.U16 R6, desc[UR8][R6.64] ;  /* 0x0000000806061981 */ /* 0x000162000c1e1500 */
[----:B------:R-:W-:-:S03]  /*0810*/  IADD3 R15, R15, R25, RZ ;  /* 0x000000190f0f7210 */ /* 0x000fc60007ffe0ff */
[----:B------:R-:W5:Y:S01]  /*0820*/  LDG.E.U16 R8, desc[UR8][R8.64] ;  /* 0x0000000808087981 */ /* 0x000f62000c1e1500 */
[----:B------:R-:W-:-:S03]  /*0830*/  LEA.HI.X R23, R14, UR19, R15, 0x1, P2 ;  /* 0x000000130e177c11 */ /* 0x000fc600090f0c0f */
[----:B------:R-:W5:Y:S04]  /*0840*/  LDG.E.U16 R14, desc[UR8][R2.64] ;  /* 0x00000008020e7981 */ /* 0x000f68000c1e1500 */
[----:B------:R1:W5:Y:S04]  /*0850*/  LDG.E.U16 R15, desc[UR8][R4.64] ;  /* 0x00000008040f7981 */ /* 0x000368000c1e1500 */
[----:B------:R-:W5:Y:S01]  /*0860*/  LDG.E.U16 R22, desc[UR8][R22.64] ;  /* 0x0000000816167981 */ /* 0x000f62000c1e1500 */
[----:B0-----:R-:W-:Y:S01]  /*0870*/  IMAD R7, R19, UR15, RZ ;  /* 0x0000000f13077c24 */ /* 0x001fe2000f8e02ff */
[----:B------:R-:W-:Y:S01]  /*0880*/  HFMA2.MMA R13, -RZ, RZ, 0, 0 ;  /* 0x00000000ff0d7435 */ /* 0x000fe200000001ff */
[----:B------:R-:W-:-:S02]  /*0890*/  IMAD.MOV.U32 R11, RZ, RZ, RZ ;  /* 0x000000ffff0b7224 */ /* 0x000fc400078e00ff */
[----:B------:R-:W-:Y:S02]  /*08a0*/  IMAD R7, R0, UR14, R7 ;  /* 0x0000000e00077c24 */ /* 0x000fe4000f8e0207 */
[----:B-1----:R-:W-:-:S04]  /*08b0*/  IMAD.WIDE.U32 R4, R19, UR14, RZ ;  /* 0x0000000e13047c25 */ /* 0x002fc8000f8e00ff */
[----:B------:R-:W-:Y:S02]  /*08c0*/  IMAD R25, R17, UR30, RZ ;  /* 0x0000001e11197c24 */ /* 0x000fe4000f8e02ff */
[----:B------:R-:W-:Y:S02]  /*08d0*/  IMAD.IADD R7, R5, 0x1, R7 ;  /* 0x0000000105077824 */ /* 0x000fe400078e0207 */
[----:B------:R-:W-:-:S04]  /*08e0*/  IMAD.WIDE.U32 R2, R16, UR30, RZ ;  /* 0x0000001e10027c25 */ /* 0x000fc8000f8e00ff */
[----:B------:R-:W-:Y:S01]  /*08f0*/  IMAD R25, R16, UR31, R25 ;  /* 0x0000001f10197c24 */ /* 0x000fe2000f8e0219 */
[----:B------:R-:W-:Y:S01]  /*0900*/  SHF.L.U32 R0, R4, 0x1, RZ ;  /* 0x0000000104007819 */ /* 0x000fe200000006ff */
[----:B------:R-:W-:-:S03]  /*0910*/  IMAD R21, R21, UR14, RZ ;  /* 0x0000000e15157c24 */ /* 0x000fc6000f8e02ff */
[----:B------:R-:W-:Y:S02]  /*0920*/  IADD3 R3, R3, R25, RZ ;  /* 0x0000001903037210 */ /* 0x000fe40007ffe0ff */
[----:B------:R-:W-:Y:S01]  /*0930*/  SHF.L.U64.HI R4, R4, 0x1, R7 ;  /* 0x0000000104047819 */ /* 0x000fe20000010207 */
[----:B------:R-:W-:Y:S02]  /*0940*/  IMAD R21, R20, UR15, R21 ;  /* 0x0000000f14157c24 */ /* 0x000fe4000f8e0215 */
[----:B---3--:R-:W-:-:S06]  /*0950*/  HADD2.F32 R18, -RZ, R18.H0_H0 ;  /* 0x20000012ff127230 */ /* 0x008fcc0000004100 */
[----:B------:R-:W0:Y:S01]  /*0960*/  MUFU.TANH R18, R18 ;  /* 0x0000001200127308 */ /* 0x000e220000002400 */
[----:B--2---:R-:W-:Y:S02]  /*0970*/  @P0 HADD2.F32 R11, -RZ, R10.H0_H0 ;  /* 0x2000000aff0b0230 */ /* 0x004fe40000004100 */
[----:B0-----:R-:W-:Y:S01]  /*0980*/  FFMA.FTZ R5, -R18, R18, 1 ;  /* 0x3f80000012057423 */ /* 0x001fe20000010112 */
[----:B----4-:R-:W-:Y:S02]  /*0990*/  HADD2.F32 R12, -RZ, R12.H0_H0 ;  /* 0x2000000cff0c7230 */ /* 0x010fe40000004100 */
[----:B-----5:R-:W-:-:S03]  /*09a0*/  @P1 HADD2.F32 R13, -RZ, R6.H0_H0 ;  /* 0x20000006ff0d1230 */ /* 0x020fc60000004100 */
[----:B------:R-:W-:-:S04]  /*09b0*/  FMUL.FTZ R10, R12, R11 ;  /* 0x0000000b0c0a7220 */ /* 0x000fc80000410000 */
[----:B------:R-:W-:Y:S01]  /*09c0*/  FFMA.FTZ R5, R10, R5, R13 ;  /* 0x000000050a057223 */ /* 0x000fe2000001000d */
[----:B------:R-:W-:Y:S02]  /*09d0*/  HADD2.F32 R10, -RZ, R8.H0_H0 ;  /* 0x20000008ff0a7230 */ /* 0x000fe40000004100 */
[----:B------:R-:W-:Y:S01]  /*09e0*/  HADD2.F32 R14, -RZ, R14.H0_H0 ;  /* 0x2000000eff0e7230 */ /* 0x000fe20000004100 */
[----:B------:R-:W-:Y:S01]  /*09f0*/  LEA R6, P0, R2, UR32, 0x1 ;  /* 0x0000002002067c11 */ /* 0x000fe2000f8008ff */
[----:B------:R-:W-:Y:S02]  /*0a00*/  HADD2.F32 R24, -RZ, R15.H0_H0 ;  /* 0x2000000fff187230 */ /* 0x000fe40000004100 */
[----:B------:R-:W-:Y:S02]  /*0a10*/  HADD2.F32 R22, -RZ, R22.H0_H0 ;  /* 0x20000016ff167230 */ /* 0x000fe40000004100 */
[----:B------:R-:W-:Y:S01]  /*0a20*/  FADD.FTZ R9, -R14, 1 ;  /* 0x3f8000000e097421 */ /* 0x000fe20000010100 */
[----:B------:R-:W-:Y:S01]  /*0a30*/  FADD.FTZ R13, -R24, 1 ;  /* 0x3f800000180d7421 */ /* 0x000fe20000010100 */
[C---:B------:R-:W-:Y:S01]  /*0a40*/  FMUL.FTZ R8, R5.reuse, R10 ;  /* 0x0000000a05087220 */ /* 0x040fe20000410000 */
[----:B------:R-:W-:Y:S01]  /*0a50*/  FMUL.FTZ R22, R5, R22 ;  /* 0x0000001605167220 */ /* 0x000fe20000410000 */
        /* <DEDUP_REMOVED lines=8> */
[----:B------:R-:W-:Y:S01]  /*0ae0*/  FADD.FTZ R20, -R12, 1 ;  /* 0x3f8000000c147421 */ /* 0x000fe20000010100 */
[----:B------:R-:W-:Y:S01]  /*0af0*/  LEA R8, P0, R2, UR28, 0x1 ;  /* 0x0000001c02087c11 */ /* 0x000fe2000f8008ff */
[----:B------:R-:W-:Y:S02]  /*0b00*/  FMUL.FTZ R14, R5, R14 ;  /* 0x0000000e050e7220 */ /* 0x000fe40000410000 */
[----:B------:R-:W-:Y:S01]  /*0b10*/  F2FP.F16.F32.PACK_AB R18, R18, R3 ;  /* 0x000000031212723e */ /* 0x000fe200000000ff */
[----:B------:R-:W-:Y:S01]  /*0b20*/  FMUL.FTZ R11, R11, R20 ;  /* 0x000000140b0b7220 */ /* 0x000fe20000410000 */
[----:B------:R-:W-:Y:S01]  /*0b30*/  FFMA.FTZ R3, -R10, R10, 1 ;  /* 0x3f8000000a037423 */ /* 0x000fe2000001010a */
[----:B------:R-:W-:-:S02]  /*0b40*/  LEA.HI.X R9, R2, UR29, R21, 0x1, P0 ;  /* 0x0000001d02097c11 */ /* 0x000fc400080f0c15 */
[----:B------:R-:W-:Y:S01]  /*0b50*/  IADD3 R2, P0, R0, R8, RZ ;  /* 0x0000000800027210 */ /* 0x000fe20007f1e0ff */
[----:B------:R-:W-:Y:S01]  /*0b60*/  FMUL.FTZ R11, R12, R11 ;  /* 0x0000000b0c0b7220 */ /* 0x000fe20000410000 */
[----:B------:R-:W-:Y:S02]  /*0b70*/  FMUL.FTZ R14, R14, R3 ;  /* 0x000000030e0e7220 */ /* 0x000fe40000410000 */
[----:B------:R-:W-:Y:S02]  /*0b80*/  IADD3 R10, P1, R2, R0, RZ ;  /* 0x00000000020a7210 */ /* 0x000fe40007f3e0ff */
[----:B------:R-:W-:Y:S02]  /*0b90*/  IADD3.X R3, R4, R9, RZ, P0, !PT ;  /* 0x0000000904037210 */ /* 0x000fe400007fe4ff */
[----:B------:R-:W-:Y:S01]  /*0ba0*/  F2FP.F16.F32.PACK_AB R14, R11, R14 ;  /* 0x0000000e0b0e723e */ /* 0x000fe200000000ff */
[----:B------:R-:W-:Y:S01]  /*0bb0*/  FMUL.FTZ R5, R5, R24 ;  /* 0x0000001805057220 */ /* 0x000fe20000410000 */
[----:B------:R-:W-:-:S02]  /*0bc0*/  IADD3 R12, P0, R10, R0, RZ ;  /* 0x000000000a0c7210 */ /* 0x000fc40007f1e0ff */
[----:B------:R-:W-:Y:S01]  /*0bd0*/  IADD3.X R11, R3, R4, RZ, P1, !PT ;  /* 0x00000004030b7210 */ /* 0x000fe20000ffe4ff */
[----:B------:R0:W-:Y:S01]  /*0be0*/  STG.E.U16 desc[UR8][R8.64], R18 ;  /* 0x0000001208007986 */ /* 0x0001e2000c101508 */
[----:B------:R-:W-:Y:S02]  /*0bf0*/  PRMT R0, R14, 0x7632, R0 ;  /* 0x000076320e007816 */ /* 0x000fe40000000000 */
[----:B------:R-:W-:Y:S01]  /*0c00*/  F2FP.F16.F32.PACK_AB R5, RZ, R5 ;  /* 0x00000005ff05723e */ /* 0x000fe200000000ff */
[----:B------:R-:W-:Y:S01]  /*0c10*/  IMAD.X R13, R11, 0x1, R4, P0 ;  /* 0x000000010b0d7824 */ /* 0x000fe200000e0604 */
[----:B------:R-:W-:Y:S02]  /*0c20*/  IADD3 R16, P0, R16, UR6, RZ ;  /* 0x0000000610107c10 */ /* 0x000fe4000ff1e0ff */
[----:B0-----:R-:W-:Y:S02]  /*0c30*/  PRMT R9, R18, 0x7632, R9 ;  /* 0x0000763212097816 */ /* 0x001fe40000000009 */
[----:B------:R-:W-:-:S03]  /*0c40*/  IADD3.X R17, RZ, R17, RZ, P0, !PT ;  /* 0x00000011ff117210 */ /* 0x000fc600007fe4ff */
        /* <DEDUP_REMOVED lines=8> */
.L_x_677:
[----:B------:R-:W-:Y:S05]  /*0cd0*/  EXIT ;  /* 0x000000000000794d */ /* 0x000fea0003800000 */
        .weak           $__internal_26_$__cuda_sm20_div_s64
        .type           $__internal_26_$__cuda_sm20_div_s64,@function
        .size           $__internal_26_$__cuda_sm20_div_s64,(.L_x_1307 - $__internal_26_$__cuda_sm20_div_s64)
$__internal_26_$__cuda_sm20_div_s64:
        /* <DEDUP_REMOVED lines=23> */
[----:B------:R-:W-:-:S03]  /*0e50*/  IADD3.X R4, R9, R3, RZ, P0, !PT ;  /* 0x0000000309047210 */ /* 0x000fc600007fe4ff */
        /* <DEDUP_REMOVED lines=10> */
[----:B------:R-:W-:Y:S01]  /*0f00*/  IMAD.MOV.U32 R3, RZ, RZ, RZ ;  /* 0x000000ffff037224 */ /* 0x000fe200078e00ff */
[----:B------:R-:W-:Y:S01]  /*0f10*/  SEL R8, R8, R17, !P3 ;  /* 0x0000001108087207 */ /* 0x000fe20005800000 */
[----:B------:R-:W-:-:S04]  /*0f20*/  IMAD.WIDE.U32 R4, P0, R5, R2, R4 ;  /* 0x0000000205047225 */ /* 0x000fc80007800004 */
        /* <DEDUP_REMOVED lines=21> */
[----:B------:R-:W-:-:S04]  /*1080*/  IADD3 R6, P1, R7, -UR4, RZ ;  /* 0x8000000407067c10 */ /* 0x000fc8000ff3e0ff */
[C---:B------:R-:W-:Y:S02]  /*1090*/  ISETP.GE.U32.AND.EX P0, PT, R3.reuse, UR5, PT, P0 ;  /* 0x0000000503007c0c */ /* 0x040fe4000bf06100 */
[----:B------:R-:W-:Y:S02]  /*10a0*/  IADD3.X R8, R3, ~UR5, RZ, P1, !PT ;  /* 0x8000000503087c10 */ /* 0x000fe40008ffe4ff */
[----:B------:R-:W-:Y:S02]  /*10b0*/  SEL R6, R6, R7, P0 ;  /* 0x0000000706067207 */ /* 0x000fe40000000000 */
[----:B------:R-:W-:Y:S02]  /*10c0*/  IADD3.X R7, RZ, R4, RZ, P2, !PT ;  /* 0x00000004ff077210 */ /* 0x000fe400017fe4ff */
[----:B------:R-:W-:Y:S02]  /*10d0*/  SEL R8, R8, R3, P0 ;  /* 0x0000000308087207 */ /* 0x000fe40000000000 */
[----:B------:R-:W-:-:S02]  /*10e0*/  SEL R3, R2, R5, P0 ;  /* 0x0000000502037207 */ /* 0x000fc40000000000 */
[----:B------:R-:W-:Y:S02]  /*10f0*/  ISETP.GE.U32.AND P1, PT, R6, UR4, PT ;  /* 0x0000000406007c0c */ /* 0x000fe4000bf26070 */
[----:B------:R-:W-:Y:S02]  /*1100*/  SEL R2, R7, R4, P0 ;  /* 0x0000000407027207 */ /* 0x000fe40000000000 */
[----:B------:R-:W-:Y:S02]  /*1110*/  IADD3 R4, P2, R3, 0x1, RZ ;  /* 0x0000000103047810 */ /* 0x000fe40007f5e0ff */
[----:B------:R-:W-:Y:S02]  /*1120*/  ISETP.GE.U32.AND.EX P0, PT, R8, UR5, PT, P1 ;  /* 0x0000000508007c0c */ /* 0x000fe4000bf06110 */
[----:B------:R-:W-:Y:S02]  /*1130*/  IADD3.X R5, RZ, R2, RZ, P2, !PT ;  /* 0x00000002ff057210 */ /* 0x000fe400017fe4ff */
[----:B------:R-:W-:-:S02]  /*1140*/  SEL R4, R4, R3, P0 ;  /* 0x0000000304047207 */ /* 0x000fc40000000000 */
        /* <DEDUP_REMOVED lines=13> */
[----:B------:R-:W-:Y:S06]  /*1220*/  RET.REL.NODEC R2 `(_ZN2at6native38_GLOBAL__N__9a469cfd_6_RNN_cu_eca79a6d6kernel18lstm_cell_backwardIN3c104HalfEflLi1EEEvNS_4cuda6detail10TensorInfoIT_T1_EESB_SB_SB_SB_SB_SB_SA_SA_) ;  /* 0xffffffec02747950 */ /* 0x000fec0003c3ffff */
.L_x_682:
        /* <DEDUP_REMOVED lines=13> */
.L_x_1307:


//--------------------- .text._ZN2at6native38_GLOBAL__N__9a469cfd_6_RNN_cu_eca79a6d6kernel18lstm_cell_backwardIN3c104HalfEfiLi2EEEvNS_4cuda6detail10TensorInfoIT_T1_EESB_SB_SB_SB_SB_SB_SA_SA_ --------------------------
	.section	.text._ZN2at6native38_GLOBAL__N__9a469cfd_6_RNN_cu_eca79a6d6kernel18lstm_cell_backwardIN3c104HalfEfiLi2EEEvNS_4cuda6detail10TensorInfoIT_T1_EESB_SB_SB_SB_SB_SB_SA_SA_,"ax",@progbits
	.align	128
.text._ZN2at6native38_GLOBAL__N__9a469cfd_6_RNN_cu_eca79a6d6kernel18lstm_cell_backwardIN3c104HalfEfiLi2EEEvNS_4cuda6detail10TensorInfoIT_T1_EESB_SB_SB_SB_SB_SB_SA_SA_:
        .type           _ZN2at6native38_GLOBAL__N__9a469cfd_6_RNN_cu_eca79a6d6kernel18lstm_cell_backwardIN3c104HalfEfiLi2EEEvNS_4cuda6detail10TensorInfoIT_T1_EESB_SB_SB_SB_SB_SB_SA_SA_,@function
        .size           _ZN2at6native38_GLOBAL__N__9a469cfd_6_RNN_cu_eca79a6d6kernel18lstm_cell_backwardIN3c104HalfEfiLi2EEEvNS_4cuda6detail10TensorInfoIT_T1_EESB_SB_SB_SB_SB_SB_SA_SA_,(.L_x_1309 - _ZN2at6native38_GLOBAL__N__9a469cfd_6_RNN_cu_eca79a6d6kernel18lstm_cell_backwardIN3c104HalfEfiLi2EEEvNS_4cuda6detail10TensorInfoIT_T1_EESB_SB_SB_SB_SB_SB_SA_SA_)
        .other          _ZN2at6native38_GLOBAL__N__9a469cfd_6_RNN_cu_eca79a6d6kernel18lstm_cell_backwardIN3c104HalfEfiLi2EEEvNS_4cuda6detail10TensorInfoIT_T1_EESB_SB_SB_SB_SB_SB_SA_SA_,@"STO_CUDA_ENTRY STV_DEFAULT"
_ZN2at6native38_GLOBAL__N__9a469cfd_6_RNN_cu_eca79a6d6kernel18lstm_cell_backwardIN3c104HalfEfiLi2EEEvNS_4cuda6detail10TensorInfoIT_T1_EESB_SB_SB_SB_SB_SB_SA_SA_:
        /* <DEDUP_REMOVED lines=33> */
[----:B0-----:R-:W-:-:S06]  /*0210*/  IADD3 R7, R0, 0xffffffe, RZ ;  /* 0x0ffffffe00077810 */ /* 0x001fcc0007ffe0ff */
[----:B------:R-:W0:Y:S02]  /*0220*/  F2I.FTZ.U32.TRUNC.NTZ R7, R7 ;  /* 0x0000000700077305 */ /* 0x000e24000021f000 */
[----:B0-----:R-:W-:-:S04]  /*0230*/  IMAD.MOV R3, RZ, RZ, -R7 ;  /* 0x000000ffff037224 */ /* 0x001fc800078e0a07 */
[----:B------:R-:W-:-:S04]  /*0240*/  IMAD R3, R3, R4, RZ ;  /* 0x0000000403037224 */ /* 0x000fc800078e02ff */
[----:B------:R-:W-:-:S04]  /*0250*/  IMAD.HI.U32 R6, R7, R3, R6 ;  /* 0x0000000307067227 */ /* 0x000fc800078e0006 */
[----:B------:R-:W-:-:S07]  /*0260*/  IMAD.SHL.U32 R7, R2, 0x4, RZ ;  /* 0x0000000402077824 */ /* 0x000fce00078e00ff */
.L_x_686:
[----:B------:R-:W0:Y:S01]  /*0270*/  LDC R18, c[0x0][0x7f8] ;  /* 0x0001fe00ff127b82 */ /* 0x000e220000000800 */
[----:B--2---:R-:W-:-:S05]  /*0280*/  IABS R9, R5 ;  /* 0x0000000500097213 */ /* 0x004fca0000000000 */
[----:B------:R-:W-:Y:S02]  /*0290*/  IMAD.HI.U32 R0, R6, R9, RZ ;  /* 0x0000000906007227 */ /* 0x000fe400078e00ff */
[----:B------:R-:W1:Y:S03]  /*02a0*/  LDC R8, c[0x0][0x21c] ;  /* 0x00008700ff087b82 */ /* 0x000e660000000800 */
[----:B------:R-:W-:-:S05]  /*02b0*/  IADD3 R2, -R0, RZ, RZ ;  /* 0x000000ff00027210 */ /* 0x000fca0007ffe1ff */
        /* <DEDUP_REMOVED lines=8> */
[----:B------:R-:W-:Y:S01]  /*0340*/  @!P1 IMAD.IADD R3, R3, 0x1, -R12 ;  /* 0x0000000103039824 */ /* 0x000fe200078e0a0c */
[----:B------:R-:W-:Y:S02]  /*0350*/  @!P1 IADD3 R0, R0, 0x1, RZ ;  /* 0x0000000100009810 */ /* 0x000fe40007ffe0ff */
[----:B------:R-:W-:Y:S01]  /*0360*/  ISETP.NE.AND P1, PT, R18, RZ, PT ;  /* 0x000000ff1200720c */ /* 0x000fe20003f25270 */
[----:B0-----:R-:W0:Y:S01]  /*0370*/  MUFU.RCP R11, R11 ;  /* 0x0000000b000b7308 */ /* 0x001e220000001000 */
[----:B------:R-:W-:-:S13]  /*0380*/  ISETP.GE.U32.AND P0, PT, R3, R4, PT ;  /* 0x000000040300720c */ /* 0x000fda0003f06070 */
[----:B------:R-:W-:Y:S01]  /*0390*/  @P0 VIADD R0, R0, 0x1 ;  /* 0x0000000100000836 */ /* 0x000fe20000000000 */
[----:B0-----:R-:W-:-:S03]  /*03a0*/  IADD3 R3, R11, 0xffffffe, RZ ;  /* 0x0ffffffe0b037810 */ /* 0x001fc60007ffe0ff */
[----:B------:R-:W-:Y:S01]  /*03b0*/  IMAD.MOV.U32 R2, RZ, RZ, R0 ;  /* 0x000000ffff027224 */ /* 0x000fe200078e0000 */
[----:B--2---:R-:W-:Y:S02]  /*03c0*/  IABS R0, R20 ;  /* 0x0000001400007213 */ /* 0x004fe40000000000 */
[----:B------:R-:W0:Y:S02]  /*03d0*/  F2I.FTZ.U32.TRUNC.NTZ R3, R3 ;  /* 0x0000000300037305 */ /* 0x000e24000021f000 */
[----:B------:R-:W-:Y:S02]  /*03e0*/  @!P2 IADD3 R2, -R2, RZ, RZ ;  /* 0x000000ff0202a210 */ /* 0x000fe40007ffe1ff */
[----:B------:R-:W-:-:S05]  /*03f0*/  @!P1 LOP3.LUT R2, RZ, R18, RZ, 0x33, !PT ;  /* 0x00000012ff029212 */ /* 0x000fca00078e33ff */
[----:B------:R-:W-:Y:S01]  /*0400*/  IMAD.MOV R13, RZ, RZ, -R2 ;  /* 0x000000ffff0d7224 */ /* 0x000fe200078e0a02 */
[----:B------:R-:W1:Y:S03]  /*0410*/  I2F.RP R14, R0 ;  /* 0x00000000000e7306 */ /* 0x000e660000209400 */
[----:B------:R-:W-:Y:S01]  /*0420*/  IMAD R13, R18, R13, R5 ;  /* 0x0000000d120d7224 */ /* 0x000fe200078e0205 */
[----:B0-----:R-:W-:-:S03]  /*0430*/  IADD3 R11, RZ, -R3, RZ ;  /* 0x80000003ff0b7210 */ /* 0x001fc60007ffe0ff */
[----:B------:R-:W-:Y:S01]  /*0440*/  IMAD R13, R7, R2, R13 ;  /* 0x00000002070d7224 */ /* 0x000fe200078e020d */
[----:B------:R-:W-:Y:S01]  /*0450*/  MOV R2, RZ ;  /* 0x000000ff00027202 */ /* 0x000fe20000000f00 */
[----:B------:R-:W-:-:S03]  /*0460*/  IMAD R11, R11, R10, RZ ;  /* 0x0000000a0b0b7224 */ /* 0x000fc600078e02ff */
[----:B------:R-:W-:Y:S01]  /*0470*/  IABS R25, R13 ;  /* 0x0000000d00197213 */ /* 0x000fe20000000000 */
[----:B------:R-:W-:Y:S02]  /*0480*/  IMAD.IADD R19, R13, 0x1, R18 ;  /* 0x000000010d137824 */ /* 0x000fe400078e0212 */
[----:B------:R-:W-:Y:S01]  /*0490*/  IMAD.HI.U32 R2, R3, R11, R2 ;  /* 0x0000000b03027227 */ /* 0x000fe200078e0002 */
[----:B-1----:R-:W0:Y:S02]  /*04a0*/  MUFU.RCP R14, R14 ;  /* 0x0000000e000e7308 */ /* 0x002e240000001000 */
[----:B------:R-:W-:Y:S01]  /*04b0*/  IABS R23, R19 ;  /* 0x0000001300177213 */ /* 0x000fe20000000000 */
[----:B------:R-:W-:Y:S02]  /*04c0*/  IMAD.IADD R11, R19, 0x1, R18 ;  /* 0x00000001130b7824 */ /* 0x000fe400078e0212 */
[----:B------:R-:W-:-:S03]  /*04d0*/  IMAD.HI.U32 R22, R2, R25, RZ ;  /* 0x0000001902167227 */ /* 0x000fc600078e00ff */
[----:B------:R-:W-:Y:S01]  /*04e0*/  IABS R15, R11 ;  /* 0x0000000b000f7213 */ /* 0x000fe20000000000 */
[----:B------:R-:W-:Y:S01]  /*04f0*/  IMAD.HI.U32 R21, R2, R23, RZ ;  /* 0x0000001702157227 */ /* 0x000fe200078e00ff */
[----:B------:R-:W-:-:S03]  /*0500*/  IADD3 R17, -R22, RZ, RZ ;  /* 0x000000ff16117210 */ /* 0x000fc60007ffe1ff */
[----:B------:R-:W-:Y:S02]  /*0510*/  IMAD.MOV R27, RZ, RZ, -R21 ;  /* 0x000000ffff1b7224 */ /* 0x000fe400078e0a15 */
[----:B------:R-:W-:Y:S02]  /*0520*/  IMAD R17, R10, R17, R25 ;  /* 0x000000110a117224 */ /* 0x000fe400078e0219 */
[----:B------:R-:W-:Y:S01]  /*0530*/  IMAD.HI.U32 R12, R2, R15, RZ ;  /* 0x0000000f020c7227 */ /* 0x000fe200078e00ff */
[----:B0-----:R-:W-:Y:S02]  /*0540*/  IADD3 R14, R14, 0xffffffe, RZ ;  /* 0x0ffffffe0e0e7810 */ /* 0x001fe40007ffe0ff */
[C---:B------:R-:W-:Y:S01]  /*0550*/  ISETP.GT.U32.AND P4, PT, R10.reuse, R17, PT ;  /* 0x000000110a00720c */ /* 0x040fe20003f84070 */
[----:B------:R-:W-:Y:S01]  /*0560*/  IMAD R27, R10, R27, R23 ;  /* 0x0000001b0a1b7224 */ /* 0x000fe200078e0217 */
[----:B------:R0:W1:Y:S01]  /*0570*/  F2I.FTZ.U32.TRUNC.NTZ R3, R14 ;  /* 0x0000000e00037305 */ /* 0x000062000021f000 */
[----:B------:R-:W-:-:S02]  /*0580*/  IMAD.MOV R29, RZ, RZ, -R12 ;  /* 0x000000ffff1d7224 */ /* 0x000fc400078e0a0c */
[----:B------:R-:W-:Y:S01]  /*0590*/  IMAD.IADD R18, R11, 0x1, R18 ;  /* 0x000000010b127824 */ /* 0x000fe200078e0212 */
[C---:B------:R-:W-:Y:S01]  /*05a0*/  ISETP.GT.U32.AND P6, PT, R10.reuse, R27, PT ;  /* 0x0000001b0a00720c */ /* 0x040fe20003fc4070 */
[----:B------:R-:W-:Y:S01]  /*05b0*/  IMAD R29, R10, R29, R15 ;  /* 0x0000001d0a1d7224 */ /* 0x000fe200078e020f */
[----:B0-----:R-:W-:-:S04]  /*05c0*/  LOP3.LUT R14, R13, R8, RZ, 0x3c, !PT ;  /* 0x000000080d0e7212 */ /* 0x001fc800078e3cff */
[----:B------:R-:W-:Y:S02]  /*05d0*/  ISETP.GT.U32.AND P0, PT, R10, R29, PT ;  /* 0x0000001d0a00720c */ /* 0x000fe40003f04070 */
[----:B------:R-:W-:Y:S02]  /*05e0*/  @!P4 IADD3 R17, R17, -R10, RZ ;  /* 0x8000000a1111c210 */ /* 0x000fe40007ffe0ff */
[----:B------:R-:W-:-:S03]  /*05f0*/  @!P4 IADD3 R22, R22, 0x1, RZ ;  /* 0x000000011616c810 */ /* 0x000fc60007ffe0ff */
[-C--:B------:R-:W-:Y:S01]  /*0600*/  @!P6 IADD3 R27, R27, -R10.reuse, RZ ;  /* 0x8000000a1b1be210 */ /* 0x080fe20007ffe0ff */
[----:B------:R-:W-:Y:S01]  /*0610*/  @!P6 VIADD R21, R21, 0x1 ;  /* 0x000000011515e836 */ /* 0x000fe20000000000 */
[----:B------:R-:W-:Y:S02]  /*0620*/  ISETP.GE.U32.AND P5, PT, R17, R10, PT ;  /* 0x0000000a1100720c */ /* 0x000fe40003fa6070 */
[----:B------:R-:W-:Y:S02]  /*0630*/  IABS R17, R18 ;  /* 0x0000001200117213 */ /* 0x000fe40000000000 */
[-C--:B------:R-:W-:Y:S01]  /*0640*/  ISETP.GE.U32.AND P1, PT, R27, R10.reuse, PT ;  /* 0x0000000a1b00720c */ /* 0x080fe20003f26070 */
[----:B-1----:R-:W-:Y:S01]  /*0650*/  IMAD.MOV R27, RZ, RZ, -R3 ;  /* 0x000000ffff1b7224 */ /* 0x002fe200078e0a03 */
[----:B------:R-:W-:Y:S01]  /*0660*/  @!P0 IADD3 R29, R29, -R10, RZ ;  /* 0x8000000a1d1d8210 */ /* 0x000fe20007ffe0ff */
[----:B------:R-:W-:Y:S01]  /*0670*/  IMAD.HI.U32 R24, R2, R17, RZ ;  /* 0x0000001102187227 */ /* 0x000fe200078e00ff */
[----:B------:R-:W-:-:S02]  /*0680*/  LOP3.LUT R2, R19, R8, RZ, 0x3c, !PT ;  /* 0x0000000813027212 */ /* 0x000fc400078e3cff */
[----:B------:R-:W-:Y:S01]  /*0690*/  ISETP.GE.U32.AND P3, PT, R29, R10, PT ;  /* 0x0000000a1d00720c */ /* 0x000fe20003f66070 */
[----:B------:R-:W-:Y:S01]  /*06a0*/  IMAD R29, R27, R0, RZ ;  /* 0x000000001b1d7224 */ /* 0x000fe200078e02ff */
[----:B------:R-:W-:Y:S01]  /*06b0*/  ISETP.GE.AND P4, PT, R2, RZ, PT ;  /* 0x000000ff0200720c */ /* 0x000fe20003f86270 */
[----:B------:R-:W-:Y:S01]  /*06c0*/  IMAD.MOV R27, RZ, RZ, -R24 ;  /* 0x000000ffff1b7224 */ /* 0x000fe200078e0a18 */
[----:B------:R-:W-:Y:S01]  /*06d0*/  @P5 IADD3 R22, R22, 0x1, RZ ;  /* 0x0000000116165810 */ /* 0x000fe20007ffe0ff */
[----:B------:R-:W-:Y:S01]  /*06e0*/  IMAD.MOV.U32 R2, RZ, RZ, RZ ;  /* 0x000000ffff027224 */ /* 0x000fe200078e00ff */
[----:B------:R-:W-:Y:S01]  /*06f0*/  ISETP.GE.AND P2, PT, R14, RZ, PT ;  /* 0x000000ff0e00720c */ /* 0x000fe20003f46270 */
[----:B------:R-:W-:Y:S01]  /*0700*/  IMAD R27, R10, R27, R17 ;  /* 0x0000001b0a1b7224 */ /* 0x000fe200078e0211 */
[----:B------:R-:W-:Y:S01]  /*0710*/  @P1 IADD3 R21, R21, 0x1, RZ ;  /* 0x0000000115151810 */ /* 0x000fe20007ffe0ff */
[----:B------:R-:W-:Y:S02]  /*0720*/  @!P0 VIADD R12, R12, 0x1 ;  /* 0x000000010c0c8836 */ /* 0x000fe40000000000 */
[----:B------:R-:W-:Y:S01]  /*0730*/  IMAD.HI.U32 R16, R3, R29, R2 ;  /* 0x0000001d03107227 */ /* 0x000fe200078e0002 */
[----:B------:R-:W-:-:S02]  /*0740*/  ISETP.GT.U32.AND P5, PT, R10, R27, PT ;  /* 0x0000001b0a00720c */ /* 0x000fc40003fa4070 */
[----:B------:R-:W-:Y:S02]  /*0750*/  @P3 IADD3 R12, R12, 0x1, RZ ;  /* 0x000000010c0c3810 */ /* 0x000fe40007ffe0ff */
[----:B------:R-:W-:Y:S01]  /*0760*/  LOP3.LUT R2, R11, R8, RZ, 0x3c, !PT ;  /* 0x000000080b027212 */ /* 0x000fe200078e3cff */
[----:B------:R-:W-:Y:S01]  /*0770*/  IMAD.HI.U32 R14, R16, R25, RZ ;  /* 0x00000019100e7227 */ /* 0x000fe200078e00ff */
[----:B------:R-:W-:Y:S02]  /*0780*/  @!P4 IADD3 R21, -R21, RZ, RZ ;  /* 0x000000ff1515c210 */ /* 0x000fe40007ffe1ff */
[----:B------:R-:W-:Y:S01]  /*0790*/  ISETP.GE.AND P0, PT, R2, RZ, PT ;  /* 0x000000ff0200720c */ /* 0x000fe20003f06270 */
[----:B------:R-:W-:Y:S01]  /*07a0*/  IMAD.MOV R3, RZ, RZ, -R14 ;  /* 0x000000ffff037224 */ /* 0x000fe200078e0a0e */
[----:B------:R-:W-:Y:S01]  /*07b0*/  @!P2 IADD3 R22, -R22, RZ, RZ ;  /* 0x000000ff1616a210 */ /* 0x000fe20007ffe1ff */
[----:B------:R-:W-:Y:S02]  /*07c0*/  IMAD.MOV.U32 R26, RZ, RZ, R12 ;  /* 0x000000ffff1a7224 */ /* 0x000fe400078e000c */
[----:B------:R-:W-:Y:S01]  /*07d0*/  @!P5 IADD3 R27, R27, -R10, RZ ;  /* 0x8000000a1b1bd210 */ /* 0x000fe20007ffe0ff */
[----:B------:R-:W-:-:S02]  /*07e0*/  IMAD R3, R0, R3, R25 ;  /* 0x0000000300037224 */ /* 0x000fc400078e0219 */
[----:B------:R-:W-:Y:S01]  /*07f0*/  @!P5 VIADD R24, R24, 0x1 ;  /* 0x000000011818d836 */ /* 0x000fe20000000000 */
[----:B------:R-:W-:Y:S02]  /*0800*/  ISETP.GE.U32.AND P6, PT, R27, R10, PT ;  /* 0x0000000a1b00720c */ /* 0x000fe40003fc6070 */
[----:B------:R-:W-:Y:S02]  /*0810*/  LOP3.LUT R10, R18, R8, RZ, 0x3c, !PT ;  /* 0x00000008120a7212 */ /* 0x000fe400078e3cff */
[----:B------:R-:W-:Y:S01]  /*0820*/  ISETP.GT.U32.AND P1, PT, R0, R3, PT ;  /* 0x000000030000720c */ /* 0x000fe20003f24070 */
[----:B------:R-:W-:Y:S01]  /*0830*/  @!P0 IMAD.MOV R26, RZ, RZ, -R26 ;  /* 0x000000ffff1a8224 */ /* 0x000fe200078e0a1a */
[----:B------:R-:W-:Y:S02]  /*0840*/  ISETP.GE.AND P3, PT, R10, RZ, PT ;  /* 0x000000ff0a00720c */ /* 0x000fe40003f66270 */
[----:B------:R-:W0:Y:S01]  /*0850*/  LDC R10, c[0x0][0x3cc] ;  /* 0x0000f300ff0a7b82 */ /* 0x000e220000000800 */
[----:B------:R-:W-:-:S02]  /*0860*/  ISETP.NE.AND P5, PT, R8, RZ, PT ;  /* 0x000000ff0800720c */ /* 0x000fc40003fa5270 */
[----:B------:R-:W-:Y:S02]  /*0870*/  LOP3.LUT R27, RZ, R8, RZ, 0x33, !PT ;  /* 0x00000008ff1b7212 */ /* 0x000fe400078e33ff */
[----:B------:R-:W-:Y:S02]  /*0880*/  @P6 VIADD R24, R24, 0x1 ;  /* 0x0000000118186836 */ /* 0x000fe40000000000 */
[C---:B------:R-:W-:Y:S01]  /*0890*/  SEL R12, R27.reuse, R22, !P5 ;  /* 0x000000161b0c7207 */ /* 0x040fe20006800000 */
[----:B------:R-:W-:Y:S01]  /*08a0*/  IMAD.HI.U32 R22, R16, R23, RZ ;  /* 0x0000001710167227 */ /* 0x000fe200078e00ff */
[C---:B------:R-:W-:Y:S02]  /*08b0*/  SEL R2, R27.reuse, R21, !P5 ;  /* 0x000000151b027207 */ /* 0x040fe40006800000 */
[----:B------:R-:W-:Y:S01]  /*08c0*/  @!P3 IADD3 R24, -R24, RZ, RZ ;  /* 0x000000ff1818b210 */ /* 0x000fe20007ffe1ff */
[----:B------:R-:W-:Y:S01]  /*08d0*/  IMAD.HI.U32 R21, R16, R15, RZ ;  /* 0x0000000f10157227 */ /* 0x000fe200078e00ff */
[----:B------:R-:W-:-:S02]  /*08e0*/  SEL R29, R27, R26, !P5 ;  /* 0x0000001a1b1d7207 */ /* 0x000fc40006800000 */
[----:B------:R-:W-:Y:S01]  /*08f0*/  SEL R27, R27, R24, !P5 ;  /* 0x000000181b1b7207 */ /* 0x000fe20006800000 */
[----:B------:R-:W-:Y:S01]  /*0900*/  IMAD.HI.U32 R16, R16, R17, RZ ;  /* 0x0000001110107227 */ /* 0x000fe200078e00ff */
[-C--:B------:R-:W-:Y:S02]  /*0910*/  @!P1 IADD3 R3, R3, -R0.reuse, RZ ;  /* 0x8000000003039210 */ /* 0x080fe40007ffe0ff */
[----:B------:R-:W-:Y:S02]  /*0920*/  @!P1 IADD3 R14, R14, 0x1, RZ ;  /* 0x000000010e0e9810 */ /* 0x000fe40007ffe0ff */
[----:B------:R-:W-:Y:S01]  /*0930*/  ISETP.GE.U32.AND P0, PT, R3, R0, PT ;  /* 0x000000000300720c */ /* 0x000fe20003f06070 */
[----:B------:R-:W-:Y:S01]  /*0940*/  IMAD.MOV R3, RZ, RZ, -R22 ;  /* 0x000000ffff037224 */ /* 0x000fe200078e0a16 */
[----:B0-----:R-:W-:-:S03]  /*0950*/  IABS R24, R10 ;  /* 0x0000000a00187213 */ /* 0x001fc60000000000 */
[C---:B------:R-:W-:Y:S01]  /*0960*/  IMAD R23, R0.reuse, R3, R23 ;  /* 0x0000000300177224 */ /* 0x040fe200078e0217 */
[----:B------:R-:W-:Y:S01]  /*0970*/  IADD3 R3, -R21, RZ, RZ ;  /* 0x000000ff15037210 */ /* 0x000fe20007ffe1ff */
[----:B------:R-:W0:Y:S03]  /*0980*/  I2F.RP R25, R24 ;  /* 0x0000001800197306 */ /* 0x000e260000209400 */
[C---:B------:R-:W-:Y:S01]  /*0990*/  ISETP.GT.U32.AND P6, PT, R0.reuse, R23, PT ;  /* 0x000000170000720c */ /* 0x040fe20003fc4070 */
[----:B------:R-:W-:Y:S02]  /*09a0*/  IMAD R15, R0, R3, R15 ;  /* 0x00000003000f7224 */ /* 0x000fe400078e020f */
[----:B------:R-:W-:Y:S02]  /*09b0*/  IMAD.MOV R3, RZ, RZ, -R16 ;  /* 0x000000ffff037224 */ /* 0x000fe400078e0a10 */
[----:B------:R-:W-:Y:S01]  /*09c0*/  @P0 VIADD R14, R14, 0x1 ;  /* 0x000000010e0e0836 */ /* 0x000fe20000000000 */
[C---:B------:R-:W-:Y:S01]  /*09d0*/  ISETP.GT.U32.AND P2, PT, R0.reuse, R15, PT ;  /* 0x0000000f0000720c */ /* 0x040fe20003f44070 */
[C---:B------:R-:W-:Y:S01]  /*09e0*/  IMAD R17, R0.reuse, R3, R17 ;  /* 0x0000000300117224 */ /* 0x040fe200078e0211 */
[----:B0-----:R-:W0:Y:S04]  /*09f0*/  MUFU.RCP R25, R25 ;  /* 0x0000001900197308 */ /* 0x001e280000001000 */
[----:B------:R-:W-:Y:S01]  /*0a00*/  ISETP.GT.U32.AND P3, PT, R0, R17, PT ;  /* 0x000000110000720c */ /* 0x000fe20003f64070 */
[----:B------:R-:W-:Y:S01]  /*0a10*/  @!P6 VIADD R22, R22, 0x1 ;  /* 0x000000011616e836 */ /* 0x000fe20000000000 */
[----:B------:R-:W-:-:S05]  /*0a20*/  @!P6 IADD3 R23, R23, -R0, RZ ;  /* 0x800000001717e210 */ /* 0x000fca0007ffe0ff */
[----:B------:R-:W-:Y:S01]  /*0a30*/  @!P2 IMAD.IADD R15, R15, 0x1, -R0 ;  /* 0x000000010f0fa824 */ /* 0x000fe200078e0a00 */
[----:B------:R-:W-:Y:S01]  /*0a40*/  ISETP.GE.U32.AND P5, PT, R23, R0, PT ;  /* 0x000000001700720c */ /* 0x000fe20003fa6070 */
[----:B------:R-:W-:-:S03]  /*0a50*/  @!P2 VIADD R21, R21, 0x1 ;  /* 0x000000011515a836 */ /* 0x000fc60000000000 */
[-C--:B------:R-:W-:Y:S01]  /*0a60*/  ISETP.GE.U32.AND P4, PT, R15, R0.reuse, PT ;  /* 0x000000000f00720c */ /* 0x080fe20003f86070 */
[----:B------:R-:W-:Y:S01]  /*0a70*/  @!P3 IMAD.IADD R17, R17, 0x1, -R0 ;  /* 0x000000011111b824 */ /* 0x000fe200078e0a00 */
[----:B------:R-:W-:Y:S02]  /*0a80*/  @!P3 IADD3 R16, R16, 0x1, RZ ;  /* 0x000000011010b810 */ /* 0x000fe40007ffe0ff */
[----:B0-----:R-:W-:Y:S01]  /*0a90*/  IADD3 R3, R25, 0xffffffe, RZ ;  /* 0x0ffffffe19037810 */ /* 0x001fe20007ffe0ff */
[----:B------:R-:W-:Y:S01]  /*0aa0*/  IMAD.MOV R25, RZ, RZ, -R29 ;  /* 0x000000ffff197224 */ /* 0x000fe200078e0a1d */
[----:B------:R-:W-:Y:S01]  /*0ab0*/  ISETP.GE.U32.AND P1, PT, R17, R0, PT ;  /* 0x000000001100720c */ /* 0x000fe20003f26070 */
[----:B------:R-:W-:Y:S01]  /*0ac0*/  IMAD.MOV R0, RZ, RZ, -R12 ;  /* 0x000000ffff007224 */ /* 0x000fe200078e0a0c */
[----:B------:R-:W-:Y:S01]  /*0ad0*/  IADD3 R17, -R2, RZ, RZ ;  /* 0x000000ff02117210 */ /* 0x000fe20007ffe1ff */
[C---:B------:R-:W-:Y:S01]  /*0ae0*/  IMAD R25, R8.reuse, R25, R11 ;  /* 0x0000001908197224 */ /* 0x040fe200078e020b */
[----:B------:R-:W0:Y:S01]  /*0af0*/  F2I.FTZ.U32.TRUNC.NTZ R3, R3 ;  /* 0x0000000300037305 */ /* 0x000e22000021f000 */
[----:B------:R-:W-:Y:S01]  /*0b00*/  IMAD R0, R8, R0, R13 ;  /* 0x0000000008007224 */ /* 0x000fe200078e020d */
[----:B------:R-:W-:Y:S01]  /*0b10*/  @P5 IADD3 R22, R22, 0x1, RZ ;  /* 0x0000000116165810 */ /* 0x000fe20007ffe0ff */
[----:B------:R-:W-:Y:S01]  /*0b20*/  IMAD R17, R8, R17, R19 ;  /* 0x0000001108117224 */ /* 0x000fe200078e0213 */
[----:B------:R-:W-:Y:S01]  /*0b30*/  @P4 IADD3 R21, R21, 0x1, RZ ;  /* 0x0000000115154810 */ /* 0x000fe20007ffe0ff */
[----:B------:R-:W-:-:S02]  /*0b40*/  IMAD R15, R0, UR5, RZ ;  /* 0x00000005000f7c24 */ /* 0x000fc4000f8e02ff */
[----:B------:R-:W-:Y:S02]  /*0b50*/  IMAD R17, R17, UR5, RZ ;  /* 0x0000000511117c24 */ /* 0x000fe4000f8e02ff */
[----:B------:R-:W-:Y:S02]  /*0b60*/  IMAD R0, R12, UR8, R15 ;  /* 0x000000080c007c24 */ /* 0x000fe4000f8e020f */
[----:B------:R-:W-:Y:S02]  /*0b70*/  IMAD R15, R2, UR8, R17 ;  /* 0x00000008020f7c24 */ /* 0x000fe4000f8e0211 */
[----:B------:R-:W-:Y:S02]  /*0b80*/  IMAD.MOV.U32 R2, RZ, RZ, RZ ;  /* 0x000000ffff027224 */ /* 0x000fe400078e00ff */
[----:B0-----:R-:W-:Y:S02]  /*0b90*/  IMAD.MOV R23, RZ, RZ, -R3 ;  /* 0x000000ffff177224 */ /* 0x001fe400078e0a03 */
[----:B------:R-:W-:Y:S01]  /*0ba0*/  @P1 VIADD R16, R16, 0x1 ;  /* 0x0000000110101836 */ /* 0x000fe20000000000 */
[----:B------:R-:W-:-:S02]  /*0bb0*/  ISETP.NE.AND P1, PT, R10, RZ, PT ;  /* 0x000000ff0a00720c */ /* 0x000fc40003f25270 */
[----:B------:R-:W-:Y:S02]  /*0bc0*/  MOV R17, R23 ;  /* 0x0000001700117202 */ /* 0x000fe40000000f00 */
[----:B------:R-:W-:-:S03]  /*0bd0*/  IADD3 R23, -R27, RZ, RZ ;  /* 0x000000ff1b177210 */ /* 0x000fc60007ffe1ff */
[----:B------:R-:W-:Y:S02]  /*0be0*/  IMAD R17, R17, R24, RZ ;  /* 0x0000001811117224 */ /* 0x000fe400078e02ff */
[----:B------:R-:W-:Y:S02]  /*0bf0*/  IMAD R23, R8, R23, R18 ;  /* 0x0000001708177224 */ /* 0x000fe400078e0212 */
[----:B------:R-:W0:Y:S01]  /*0c00*/  LDC R8, c[0x0][0x4a4] ;  /* 0x00012900ff087b82 */ /* 0x000e220000000800 */
[----:B------:R-:W-:-:S06]  /*0c10*/  IMAD.HI.U32 R2, R3, R17, R2 ;  /* 0x0000001103027227 */ /* 0x000fcc00078e0002 */
[----:B------:R-:W-:-:S04]  /*0c20*/  IMAD.HI.U32 R17, R2, R9, RZ ;  /* 0x0000000902117227 */ /* 0x000fc800078e00ff */
[----:B------:R-:W-:Y:S01]  /*0c30*/  IMAD R2, R25, UR5, RZ ;  /* 0x0000000519027c24 */ /* 0x000fe2000f8e02ff */
[----:B------:R-:W-:-:S03]  /*0c40*/  IADD3 R3, -R17, RZ, RZ ;  /* 0x000000ff11037210 */ /* 0x000fc60007ffe1ff */
[----:B------:R-:W-:Y:S01]  /*0c50*/  IMAD R29, R29, UR8, R2 ;  /* 0x000000081d1d7c24 */ /* 0x000fe2000f8e0202 */
[----:B------:R-:W-:Y:S01]  /*0c60*/  LOP3.LUT R2, R13, R20, RZ, 0x3c, !PT ;  /* 0x000000140d027212 */ /* 0x000fe200078e3cff */
[----:B------:R-:W-:-:S03]  /*0c70*/  IMAD R3, R24, R3, R9 ;  /* 0x0000000318037224 */ /* 0x000fc600078e0209 */
[----:B------:R-:W-:Y:S02]  /*0c80*/  ISETP.GE.AND P5, PT, R2, RZ, PT ;  /* 0x000000ff0200720c */ /* 0x000fe40003fa6270 */
[----:B------:R-:W-:Y:S02]  /*0c90*/  ISETP.GT.U32.AND P0, PT, R24, R3, PT ;  /* 0x000000031800720c */ /* 0x000fe40003f04070 */
[----:B0-----:R-:W-:Y:S02]  /*0ca0*/  IABS R12, R8 ;  /* 0x00000008000c7213 */ /* 0x001fe40000000000 */
[----:B------:R-:W-:Y:S02]  /*0cb0*/  LOP3.LUT R2, R5, R10, RZ, 0x3c, !PT ;  /* 0x0000000a05027212 */ /* 0x000fe400078e3cff */
[----:B------:R-:W0:Y:S02]  /*0cc0*/  I2F.RP R26, R12 ;  /* 0x0000000c001a7306 */ /* 0x000e240000209400 */
[----:B------:R-:W-:-:S02]  /*0cd0*/  ISETP.GE.AND P3, PT, R2, RZ, PT ;  /* 0x000000ff0200720c */ /* 0x000fc40003f66270 */
[----:B------:R-:W-:Y:S01]  /*0ce0*/  LOP3.LUT R2, R11, R20, RZ, 0x3c, !PT ;  /* 0x000000140b027212 */ /* 0x000fe200078e3cff */
[----:B------:R-:W-:Y:S02]  /*0cf0*/  @!P5 IMAD.MOV R14, RZ, RZ, -R14 ;  /* 0x000000ffff0ed224 */ /* 0x000fe400078e0a0e */
[-C--:B------:R-:W-:Y:S01]  /*0d00*/  @!P0 IADD3 R3, R3, -R24.reuse, RZ ;  /* 0x8000001803038210 */ /* 0x080fe20007ffe0ff */
[----:B------:R-:W-:Y:S01]  /*0d10*/  @!P0 VIADD R17, R17, 0x1 ;  /* 0x0000000111118836 */ /* 0x000fe20000000000 */
[----:B------:R-:W-:Y:S02]  /*0d20*/  ISETP.GE.AND P4, PT, R2, RZ, PT ;  /* 0x000000ff0200720c */ /* 0x000fe40003f86270 */
[----:B------:R-:W-:Y:S01]  /*0d30*/  ISETP.GE.U32.AND P6, PT, R3, R24, PT ;  /* 0x000000180300720c */ /* 0x000fe20003fc6070 */
[----:B------:R-:W-:Y:S01]  /*0d40*/  IMAD R24, R23, UR5, RZ ;  /* 0x0000000517187c24 */ /* 0x000fe2000f8e02ff */
[-C--:B------:R-:W-:Y:S01]  /*0d50*/  LOP3.LUT R3, R19, R20.reuse, RZ, 0x3c, !PT ;  /* 0x0000001413037212 */ /* 0x080fe200078e3cff */
[----:B0-----:R-:W0:Y:S01]  /*0d60*/  MUFU.RCP R26, R26 ;  /* 0x0000001a001a7308 */ /* 0x001e220000001000 */
[----:B------:R-:W-:Y:S01]  /*0d70*/  LOP3.LUT R2, RZ, R20, RZ, 0x33, !PT ;  /* 0x00000014ff027212 */ /* 0x000fe200078e33ff */
[----:B------:R-:W-:Y:S01]  /*0d80*/  IMAD R27, R27, UR8, R24 ;  /* 0x000000081b1b7c24 */ /* 0x000fe2000f8e0218 */
[----:B------:R-:W-:-:S02]  /*0d90*/  ISETP.GE.AND P2, PT, R3, RZ, PT ;  /* 0x000000ff0300720c */ /* 0x000fc40003f46270 */
[----:B------:R-:W-:-:S03]  /*0da0*/  LOP3.LUT R3, R18, R20, RZ, 0x3c, !PT ;  /* 0x0000001412037212 */ /* 0x000fc600078e3cff */
[----:B------:R-:W-:Y:S01]  /*0db0*/  @!P4 IMAD.MOV R21, RZ, RZ, -R21 ;  /* 0x000000ffff15c224 */ /* 0x000fe200078e0a15 */
[----:B------:R-:W-:Y:S01]  /*0dc0*/  ISETP.GE.AND P0, PT, R3, RZ, PT ;  /* 0x000000ff0300720c */ /* 0x000fe20003f06270 */
[----:B------:R-:W-:Y:S01]  /*0dd0*/  @P6 VIADD R17, R17, 0x1 ;  /* 0x0000000111116836 */ /* 0x000fe20000000000 */
[----:B------:R-:W-:-:S04]  /*0de0*/  ISETP.NE.AND P6, PT, R20, RZ, PT ;  /* 0x000000ff1400720c */ /* 0x000fc80003fc5270 */
[----:B------:R-:W-:Y:S02]  /*0df0*/  @!P3 IADD3 R17, -R17, RZ, RZ ;  /* 0x000000ff1111b210 */ /* 0x000fe40007ffe1ff */
[----:B0-----:R-:W-:Y:S02]  /*0e00*/  IADD3 R26, R26, 0xffffffe, RZ ;  /* 0x0ffffffe1a1a7810 */ /* 0x001fe40007ffe0ff */
[----:B------:R-:W-:Y:S02]  /*0e10*/  @!P2 IADD3 R22, -R22, RZ, RZ ;  /* 0x000000ff1616a210 */ /* 0x000fe40007ffe1ff */
[----:B------:R0:W1:Y:S01]  /*0e20*/  F2I.FTZ.U32.TRUNC.NTZ R3, R26 ;  /* 0x0000001a00037305 */ /* 0x000062000021f000 */
[----:B------:R-:W-:Y:S02]  /*0e30*/  @!P0 IADD3 R16, -R16, RZ, RZ ;  /* 0x000000ff10108210 */ /* 0x000fe40007ffe1ff */
[----:B------:R-:W-:Y:S02]  /*0e40*/  @!P1 LOP3.LUT R17, RZ, R10, RZ, 0x33, !PT ;  /* 0x0000000aff119212 */ /* 0x000fe400078e33ff */
[----:B------:R-:W-:-:S02]  /*0e50*/  SEL R24, R2, R22, !P6 ;  /* 0x0000001602187207 */ /* 0x000fc40007000000 */
[C---:B------:R-:W-:Y:S02]  /*0e60*/  SEL R25, R2.reuse, R14, !P6 ;  /* 0x0000000e02197207 */ /* 0x040fe40007000000 */
[C---:B------:R-:W-:Y:S01]  /*0e70*/  SEL R23, R2.reuse, R21, !P6 ;  /* 0x0000001502177207 */ /* 0x040fe20007000000 */
[----:B0-----:R-:W0:Y:S01]  /*0e80*/  LDC R26, c[0x0][0x72c] ;  /* 0x0001cb00ff1a7b82 */ /* 0x001e220000000800 */
[----:B------:R-:W-:Y:S02]  /*0e90*/  SEL R22, R2, R16, !P6 ;  /* 0x0000001002167207 */ /* 0x000fe40007000000 */
[----:B------:R-:W-:Y:S01]  /*0ea0*/  IADD3 R2, -R17, RZ, RZ ;  /* 0x000000ff11027210 */ /* 0x000fe20007ffe1ff */
[----:B-1----:R-:W-:-:S04]  /*0eb0*/  IMAD.MOV R21, RZ, RZ, -R3 ;  /* 0x000000ffff157224 */ /* 0x002fc800078e0a03 */
[----:B------:R-:W-:Y:S02]  /*0ec0*/  IMAD R10, R10, R2, R5 ;  /* 0x000000020a0a7224 */ /* 0x000fe400078e0205 */
[----:B------:R-:W-:Y:S02]  /*0ed0*/  IMAD R21, R21, R12, RZ ;  /* 0x0000000c15157224 */ /* 0x000fe400078e02ff */
[----:B------:R-:W-:Y:S02]  /*0ee0*/  IMAD.MOV.U32 R2, RZ, RZ, RZ ;  /* 0x000000ffff027224 */ /* 0x000fe400078e00ff */
[----:B------:R-:W-:Y:S02]  /*0ef0*/  IMAD R10, R10, UR11, RZ ;  /* 0x0000000b0a0a7c24 */ /* 0x000fe4000f8e02ff */
[----:B------:R-:W-:-:S04]  /*0f00*/  IMAD.HI.U32 R2, R3, R21, R2 ;  /* 0x0000001503027227 */ /* 0x000fc800078e0002 */
[----:B------:R-:W-:Y:S01]  /*0f10*/  IMAD R17, R17, UR12, R10 ;  /* 0x0000000c11117c24 */ /* 0x000fe2000f8e020a */
[----:B------:R-:W-:Y:S01]  /*0f20*/  IADD3 R10, -R25, RZ, RZ ;  /* 0x000000ff190a7210 */ /* 0x000fe20007ffe1ff */
[----:B------:R-:W-:Y:S01]  /*0f30*/  IMAD.HI.U32 R2, R2, R9, RZ ;  /* 0x0000000902027227 */ /* 0x000fe200078e00ff */
[----:B0-----:R-:W-:-:S03]  /*0f40*/  IABS R14, R26 ;  /* 0x0000001a000e7213 */ /* 0x001fc60000000000 */
[----:B------:R-:W-:Y:S01]  /*0f50*/  IMAD R10, R20, R10, R13 ;  /* 0x0000000a140a7224 */ /* 0x000fe200078e020d */
[----:B------:R-:W-:-:S05]  /*0f60*/  IADD3 R3, -R2, RZ, RZ ;  /* 0x000000ff02037210 */ /* 0x000fca0007ffe1ff */
[----:B------:R-:W-:-:S05]  /*0f70*/  IMAD R3, R12, R3, R9 ;  /* 0x000000030c037224 */ /* 0x000fca00078e0209 */
[----:B------:R-:W-:-:S13]  /*0f80*/  ISETP.GT.U32.AND P1, PT, R12, R3, PT ;  /* 0x000000030c00720c */ /* 0x000fda0003f24070 */
[----:B------:R-:W-:Y:S01]  /*0f90*/  @!P1 IMAD.IADD R3, R3, 0x1, -R12 ;  /* 0x0000000103039824 */ /* 0x000fe200078e0a0c */
[----:B------:R-:W-:Y:S02]  /*0fa0*/  @!P1 IADD3 R2, R2, 0x1, RZ ;  /* 0x0000000102029810 */ /* 0x000fe40007ffe0ff */
[----:B------:R-:W-:Y:S02]  /*0fb0*/  ISETP.NE.AND P1, PT, R8, RZ, PT ;  /* 0x000000ff0800720c */ /* 0x000fe40003f25270 */
[----:B------:R-:W-:Y:S02]  /*0fc0*/  ISETP.GE.U32.AND P0, PT, R3, R12, PT ;  /* 0x0000000c0300720c */ /* 0x000fe40003f06070 */
[----:B------:R-:W0:Y:S01]  /*0fd0*/  I2F.RP R12, R14 ;  /* 0x0000000e000c7306 */ /* 0x000e220000209400 */
[----:B------:R-:W-:-:S04]  /*0fe0*/  LOP3.LUT R3, R5, R8, RZ, 0x3c, !PT ;  /* 0x0000000805037212 */ /* 0x000fc800078e3cff */
[----:B------:R-:W-:-:S06]  /*0ff0*/  ISETP.GE.AND P2, PT, R3, RZ, PT ;  /* 0x000000ff0300720c */ /* 0x000fcc0003f46270 */
[----:B------:R-:W-:Y:S01]  /*1000*/  @P0 VIADD R2, R2, 0x1 ;  /* 0x0000000102020836 */ /* 0x000fe20000000000 */
[----:B0-----:R-:W0:Y:S06]  /*1010*/  MUFU.RCP R12, R12 ;  /* 0x0000000c000c7308 */ /* 0x001e2c0000001000 */
[----:B------:R-:W-:Y:S02]  /*1020*/  @!P2 IADD3 R2, -R2, RZ, RZ ;  /* 0x000000ff0202a210 */ /* 0x000fe40007ffe1ff */
[----:B------:R-:W-:-:S04]  /*1030*/  @!P1 LOP3.LUT R2, RZ, R8, RZ, 0x33, !PT ;  /* 0x00000008ff029212 */ /* 0x000fc800078e33ff */
[----:B------:R-:W-:-:S05]  /*1040*/  IADD3 R16, -R2, RZ, RZ ;  /* 0x000000ff02107210 */ /* 0x000fca0007ffe1ff */
[----:B------:R-:W-:Y:S02]  /*1050*/  IMAD R8, R8, R16, R5 ;  /* 0x0000001008087224 */ /* 0x000fe400078e0205 */
[----:B0-----:R-:W-:Y:S02]  /*1060*/  VIADD R3, R12, 0xffffffe ;  /* 0x0ffffffe0c037836 */ /* 0x001fe40000000000 */
[----:B------:R-:W-:-:S04]  /*1070*/  IMAD R21, R8, UR13, RZ ;  /* 0x0000000d08157c24 */ /* 0x000fc8000f8e02ff */
[----:B------:R-:W0:Y:S01]  /*1080*/  F2I.FTZ.U32.TRUNC.NTZ R3, R3 ;  /* 0x0000000300037305 */ /* 0x000e22000021f000 */
[----:B------:R-:W-:Y:S02]  /*1090*/  IMAD R8, R2, UR14, R21 ;  /* 0x0000000e02087c24 */ /* 0x000fe4000f8e0215 */
[----:B------:R-:W-:-:S04]  /*10a0*/  IMAD.MOV R2, RZ, RZ, -R24 ;  /* 0x000000ffff027224 */ /* 0x000fc800078e0a18 */
[----:B------:R-:W-:Y:S01]  /*10b0*/  IMAD R19, R20, R2, R19 ;  /* 0x0000000214137224 */ /* 0x000fe200078e0213 */
[----:B------:R-:W-:Y:S01]  /*10c0*/  MOV R2, RZ ;  /* 0x000000ff00027202 */ /* 0x000fe20000000f00 */
[----:B0-----:R-:W-:-:S04]  /*10d0*/  IMAD.MOV R21, RZ, RZ, -R3 ;  /* 0x000000ffff157224 */ /* 0x001fc800078e0a03 */
[----:B------:R-:W-:-:S04]  /*10e0*/  IMAD R13, R21, R14, RZ ;  /* 0x0000000e150d7224 */ /* 0x000fc800078e02ff */
[----:B------:R-:W-:Y:S02]  /*10f0*/  IMAD.HI.U32 R2, R3, R13, R2 ;  /* 0x0000000d03027227 */ /* 0x000fe400078e0002 */
[----:B------:R-:W0:Y:S04]  /*1100*/  LDC.64 R12, c[0x0][0x210] ;  /* 0x00008400ff0c7b82 */ /* 0x000e280000000a00 */
[----:B------:R-:W-:-:S04]  /*1110*/  IMAD.HI.U32 R21, R2, R9, RZ ;  /* 0x0000000902157227 */ /* 0x000fc800078e00ff */
[----:B------:R-:W-:-:S04]  /*1120*/  IMAD.MOV R3, RZ, RZ, -R21 ;  /* 0x000000ffff037224 */ /* 0x000fc800078e0a15 */
[----:B------:R-:W-:-:S05]  /*1130*/  IMAD R3, R14, R3, R9 ;  /* 0x000000030e037224 */ /* 0x000fca00078e0209 */
[----:B------:R-:W-:Y:S01]  /*1140*/  ISETP.GT.U32.AND P1, PT, R14, R3, PT ;  /* 0x000000030e00720c */ /* 0x000fe20003f24070 */
[----:B0-----:R-:W-:-:S12]  /*1150*/  IMAD.WIDE R28, R29, 0x2, R12 ;  /* 0x000000021d1c7825 */ /* 0x001fd800078e020c */
[----:B------:R-:W-:-:S04]  /*1160*/  @!P1 IADD3 R3, R3, -R14, RZ ;  /* 0x8000000e03039210 */ /* 0x000fc80007ffe0ff */
        /* <DEDUP_REMOVED lines=8> */
[----:B------:R-:W-:-:S03]  /*11f0*/  LOP3.LUT R27, R5, R26, RZ, 0x3c, !PT ;  /* 0x0000001a051b7212 */ /* 0x000fc600078e3cff */
[----:B------:R-:W-:Y:S01]  /*1200*/  @!P1 VIADD R21, R21, 0x1 ;  /* 0x0000000115159836 */ /* 0x000fe20000000000 */
[----:B------:R-:W-:Y:S01]  /*1210*/  ISETP.GE.AND P2, PT, R27, RZ, PT ;  /* 0x000000ff1b00720c */ /* 0x000fe20003f46270 */
[----:B------:R-:W-:Y:S01]  /*1220*/  IMAD R10, R10, UR9, RZ ;  /* 0x000000090a0a7c24 */ /* 0x000fe2000f8e02ff */
[----:B------:R-:W-:Y:S01]  /*1230*/  ISETP.NE.AND P1, PT, R26, RZ, PT ;  /* 0x000000ff1a00720c */ /* 0x000fe20003f25270 */
[----:B------:R1:W5:Y:S01]  /*1240*/  LDG.E.U16 R12, desc[UR6][R12.64] ;  /* 0x000000060c0c7981 */ /* 0x000362000c1e1500 */
[----:B------:R-:W-:Y:S01]  /*1250*/  @P0 IADD3 R21, R21, 0x1, RZ ;  /* 0x0000000115150810 */ /* 0x000fe20007ffe0ff */
[----:B------:R-:W-:Y:S01]  /*1260*/  IMAD R25, R25, UR10, R10 ;  /* 0x0000000a19197c24 */ /* 0x000fe2000f8e020a */
[----:B------:R-:W-:Y:S01]  /*1270*/  IADD3 R10, -R23, RZ, RZ ;  /* 0x000000ff170a7210 */ /* 0x000fe20007ffe1ff */
[----:B0-----:R-:W-:Y:S02]  /*1280*/  IMAD.WIDE R14, R17, 0x2, R14 ;  /* 0x00000002110e7825 */ /* 0x001fe400078e020e */
[----:B------:R-:W0:Y:S01]  /*1290*/  LDC.64 R16, c[0x0][0x498] ;  /* 0x00012600ff107b82 */ /* 0x000e220000000a00 */
[----:B------:R-:W-:-:S03]  /*12a0*/  ISETP.NE.U32.AND P0, PT, RZ, UR18, PT ;  /* 0x00000012ff007c0c */ /* 0x000fc6000bf05070 */
[----:B------:R-:W-:Y:S02]  /*12b0*/  @!P2 IMAD.MOV R21, RZ, RZ, -R21 ;  /* 0x000000ffff15a224 */ /* 0x000fe400078e0a15 */
[----:B------:R-:W-:Y:S01]  /*12c0*/  @!P1 LOP3.LUT R21, RZ, R26, RZ, 0x33, !PT ;  /* 0x0000001aff159212 */ /* 0x000fe200078e33ff */
[----:B------:R-:W-:Y:S01]  /*12d0*/  IMAD R11, R20, R10, R11 ;  /* 0x0000000a140b7224 */ /* 0x000fe200078e020b */
[----:B------:R-:W-:Y:S02]  /*12e0*/  ISETP.NE.AND.EX P0, PT, RZ, UR19, PT, P0 ;  /* 0x00000013ff007c0c */ /* 0x000fe4000bf05300 */
[----:B------:R-:W-:Y:S01]  /*12f0*/  IADD3 R10, -R21, RZ, RZ ;  /* 0x000000ff150a7210 */ /* 0x000fe20007ffe1ff */
[----:B-1----:R-:W-:-:S04]  /*1300*/  IMAD.MOV R13, RZ, RZ, -R22 ;  /* 0x000000ffff0d7224 */ /* 0x002fc800078e0a16 */
[----:B------:R-:W-:Y:S02]  /*1310*/  IMAD R26, R26, R10, R5 ;  /* 0x0000000a1a1a7224 */ /* 0x000fe400078e0205 */
[----:B------:R-:W-:Y:S01]  /*1320*/  IMAD R18, R20, R13, R18 ;  /* 0x0000000d14127224 */ /* 0x000fe200078e0212 */
[----:B------:R-:W-:Y:S01]  /*1330*/  ISETP.NE.U32.AND P1, PT, RZ, UR22, PT ;  /* 0x00000016ff007c0c */ /* 0x000fe2000bf25070 */
[----:B------:R-:W-:Y:S02]  /*1340*/  IMAD R10, R11, UR9, RZ ;  /* 0x000000090b0a7c24 */ /* 0x000fe4000f8e02ff */
[----:B------:R-:W-:Y:S02]  /*1350*/  IMAD R26, R26, UR15, RZ ;  /* 0x0000000f1a1a7c24 */ /* 0x000fe4000f8e02ff */
[----:B------:R-:W-:Y:S02]  /*1360*/  IMAD R19, R19, UR9, RZ ;  /* 0x0000000913137c24 */ /* 0x000fe4000f8e02ff */
[----:B0-----:R-:W-:-:S02]  /*1370*/  IMAD.WIDE R16, R8, 0x2, R16 ;  /* 0x0000000208107825 */ /* 0x001fc400078e0210 */
[----:B------:R0:W5:Y:S02]  /*1380*/  LDG.E.U16 R8, desc[UR6][R14.64] ;  /* 0x000000060e087981 */ /* 0x000164000c1e1500 */
[----:B------:R-:W-:Y:S01]  /*1390*/  IMAD R11, R18, UR9, RZ ;  /* 0x00000009120b7c24 */ /* 0x000fe2000f8e02ff */
[----:B------:R-:W-:Y:S01]  /*13a0*/  ISETP.NE.AND.EX P1, PT, RZ, UR23, PT, P1 ;  /* 0x00000017ff007c0c */ /* 0x000fe2000bf25310 */
[----:B------:R1:W5:Y:S01]  /*13b0*/  LDG.E.U16 R16, desc[UR6][R16.64] ;  /* 0x0000000610107981 */ /* 0x000362000c1e1500 */
[----:B------:R-:W-:Y:S02]  /*13c0*/  IMAD R24, R24, UR10, R19 ;  /* 0x0000000a18187c24 */ /* 0x000fe4000f8e0213 */
[----:B------:R-:W-:Y:S02]  /*13d0*/  IMAD R23, R23, UR10, R10 ;  /* 0x0000000a17177c24 */ /* 0x000fe4000f8e020a */
[----:B------:R-:W-:Y:S02]  /*13e0*/  IMAD R22, R22, UR10, R11 ;  /* 0x0000000a16167c24 */ /* 0x000fe4000f8e020b */
[----:B0-----:R-:W-:-:S02]  /*13f0*/  IMAD R15, R21, UR16, R26 ;  /* 0x00000010150f7c24 */ /* 0x001fc4000f8e021a */
[----:B------:R-:W-:Y:S01]  /*1400*/  IMAD.MOV.U32 R26, RZ, RZ, RZ ;  /* 0x000000ffff1a7224 */ /* 0x000fe200078e00ff */
[----:B-1----:R-:W-:Y:S01]  /*1410*/  MOV R17, RZ ;  /* 0x000000ff00117202 */ /* 0x002fe20000000f00 */
[----:B------:R-:W-:Y:S06]  /*1420*/  @!P0 BRA `(.L_x_684) ;  /* 0x00000000007c8947 */ /* 0x000fec0003800000 */
[----:B------:R-:W0:Y:S02]  /*1430*/  LDC R14, c[0x0][0x57c] ;  /* 0x00015f00ff0e7b82 */ /* 0x000e240000000800 */
[----:B0-----:R-:W-:-:S04]  /*1440*/  IABS R18, R14 ;  /* 0x0000000e00127213 */ /* 0x001fc80000000000 */
[----:B------:R-:W0:Y:S08]  /*1450*/  I2F.RP R13, R18 ;  /* 0x00000012000d7306 */ /* 0x000e300000209400 */
[----:B0-----:R-:W0:Y:S02]  /*1460*/  MUFU.RCP R13, R13 ;  /* 0x0000000d000d7308 */ /* 0x001e240000001000 */
[----:B0-----:R-:W-:-:S06]  /*1470*/  VIADD R10, R13, 0xffffffe ;  /* 0x0ffffffe0d0a7836 */ /* 0x001fcc0000000000 */
[----:B------:R0:W1:Y:S02]  /*1480*/  F2I.FTZ.U32.TRUNC.NTZ R11, R10 ;  /* 0x0000000a000b7305 */ /* 0x000064000021f000 */
[----:B0-----:R-:W-:Y:S02]  /*1490*/  MOV R10, RZ ;  /* 0x000000ff000a7202 */ /* 0x001fe40000000f00 */
[----:B-1----:R-:W-:-:S05]  /*14a0*/  IADD3 R17, RZ, -R11, RZ ;  /* 0x8000000bff117210 */ /* 0x002fca0007ffe0ff */
        /* <DEDUP_REMOVED lines=8> */
[-C--:B------:R-:W-:Y:S02]  /*1530*/  @!P2 IADD3 R11, R11, -R18.reuse, RZ ;  /* 0x800000120b0ba210 */ /* 0x080fe40007ffe0ff */
[----:B------:R-:W-:Y:S02]  /*1540*/  @!P2 IADD3 R20, R20, 0x1, RZ ;  /* 0x000000011414a810 */ /* 0x000fe40007ffe0ff */
[----:B------:R-:W-:Y:S02]  /*1550*/  ISETP.GE.U32.AND P0, PT, R11, R18, PT ;  /* 0x000000120b00720c */ /* 0x000fe40003f06070 */
[----:B------:R-:W-:Y:S01]  /*1560*/  ISETP.NE.AND P2, PT, R14, RZ, PT ;  /* 0x000000ff0e00720c */ /* 0x000fe20003f45270 */
[----:B------:R-:W0:Y:S10]  /*1570*/  LDC.64 R10, c[0x0][0x570] ;  /* 0x00015c00ff0a7b82 */ /* 0x000e340000000a00 */
[----:B------:R-:W-:-:S05]  /*1580*/  @P0 VIADD R20, R20, 0x1 ;  /* 0x0000000114140836 */ /* 0x000fca0000000000 */
[----:B------:R-:W-:Y:S02]  /*1590*/  @!P3 IADD3 R20, -R20, RZ, RZ ;  /* 0x000000ff1414b210 */ /* 0x000fe40007ffe1ff */
[----:B------:R-:W-:-:S04]  /*15a0*/  @!P2 LOP3.LUT R20, RZ, R14, RZ, 0x33, !PT ;  /* 0x0000000eff14a212 */ /* 0x000fc800078e33ff */
[----:B------:R-:W-:-:S05]  /*15b0*/  IADD3 R13, -R20, RZ, RZ ;  /* 0x000000ff140d7210 */ /* 0x000fca0007ffe1ff */
[----:B------:R-:W-:-:S04]  /*15c0*/  IMAD R14, R14, R13, R5 ;  /* 0x0000000d0e0e7224 */ /* 0x000fc800078e0205 */
[----:B------:R-:W-:-:S04]  /*15d0*/  IMAD R13, R14, UR17, RZ ;  /* 0x000000110e0d7c24 */ /* 0x000fc8000f8e02ff */
[----:B------:R-:W-:-:S04]  /*15e0*/  IMAD R13, R20, UR20, R13 ;  /* 0x00000014140d7c24 */ /* 0x000fc8000f8e020d */
[----:B0-----:R-:W-:-:S06]  /*15f0*/  IMAD.WIDE R10, R13, 0x2, R10 ;  /* 0x000000020d0a7825 */ /* 0x001fcc00078e020a */
[----:B------:R-:W2:Y:S02]  /*1600*/  LDG.E.U16 R10, desc[UR6][R10.64] ;  /* 0x000000060a0a7981 */ /* 0x000ea4000c1e1500 */
[----:B--2---:R-:W-:-:S07]  /*1610*/  HADD2.F32 R17, -RZ, R10.H0_H0 ;  /* 0x2000000aff117230 */ /* 0x004fce0000004100 */
.L_x_684:
        /* <DEDUP_REMOVED lines=9> */
[----:B0-----:R-:W-:-:S06]  /*16b0*/  VIADD R10, R21, 0xffffffe ;  /* 0x0ffffffe150a7836 */ /* 0x001fcc0000000000 */
[----:B------:R0:W1:Y:S02]  /*16c0*/  F2I.FTZ.U32.TRUNC.NTZ R11, R10 ;  /* 0x0000000a000b7305 */ /* 0x000064000021f000 */
[----:B0-----:R-:W-:Y:S01]  /*16d0*/  HFMA2.MMA R10, -RZ, RZ, 0, 0 ;  /* 0x00000000ff0a7435 */ /* 0x001fe200000001ff */
[----:B-1----:R-:W-:-:S05]  /*16e0*/  IADD3 R27, RZ, -R11, RZ ;  /* 0x8000000bff1b7210 */ /* 0x002fca0007ffe0ff */
[----:B------:R-:W-:-:S04]  /*16f0*/  IMAD R27, R27, R26, RZ ;  /* 0x0000001a1b1b7224 */ /* 0x000fc800078e02ff */
[----:B------:R-:W-:-:S06]  /*1700*/  IMAD.HI.U32 R28, R11, R27, R10 ;  /* 0x0000001b0b1c7227 */ /* 0x000fcc00078e000a */
[----:B------:R-:W-:-:S04]  /*1710*/  IMAD.HI.U32 R28, R28, R9, RZ ;  /* 0x000000091c1c7227 */ /* 0x000fc800078e00ff */
[----:B------:R-:W-:-:S04]  /*1720*/  IMAD.MOV R11, RZ, RZ, -R28 ;  /* 0x000000ffff0b7224 */ /* 0x000fc800078e0a1c */
[C---:B------:R-:W-:Y:S02]  /*1730*/  IMAD R9, R26.reuse, R11, R9 ;  /* 0x0000000b1a097224 */ /* 0x040fe400078e0209 */
[----:B------:R-:W0:Y:S03]  /*1740*/  LDC.64 R10, c[0x0][0x648] ;  /* 0x00019200ff0a7b82 */ /* 0x000e260000000a00 */
[----:B------:R-:W-:-:S13]  /*1750*/  ISETP.GT.U32.AND P1, PT, R26, R9, PT ;  /* 0x000000091a00720c */ /* 0x000fda0003f24070 */
[-C--:B------:R-:W-:Y:S02]  /*1760*/  @!P1 IADD3 R9, R9, -R26.reuse, RZ ;  /* 0x8000001a09099210 */ /* 0x080fe40007ffe0ff */
[----:B------:R-:W-:Y:S02]  /*1770*/  @!P1 IADD3 R28, R28, 0x1, RZ ;  /* 0x000000011c1c9810 */ /* 0x000fe40007ffe0ff */
[----:B------:R-:W-:Y:S02]  /*1780*/  ISETP.GE.U32.AND P0, PT, R9, R26, PT ;  /* 0x0000001a0900720c */ /* 0x000fe40003f06070 */
[----:B------:R-:W-:Y:S02]  /*1790*/  LOP3.LUT R9, R5, R20, RZ, 0x3c, !PT ;  /* 0x0000001405097212 */ /* 0x000fe400078e3cff */
[----:B------:R-:W-:Y:S02]  /*17a0*/  ISETP.NE.AND P1, PT, R20, RZ, PT ;  /* 0x000000ff1400720c */ /* 0x000fe40003f25270 */
[----:B------:R-:W-:-:S07]  /*17b0*/  ISETP.GE.AND P2, PT, R9, RZ, PT ;  /* 0x000000ff0900720c */ /* 0x000fce0003f46270 */
[----:B------:R-:W-:-:S06]  /*17c0*/  @P0 VIADD R28, R28, 0x1 ;  /* 0x000000011c1c0836 */ /* 0x000fcc0000000000 */
        /* <DEDUP_REMOVED lines=9> */
.L_x_685:
[----:B-----5:R-:W-:Y:S01]  /*1860*/  HADD2.F32 R16, -RZ, R16.H0_H0 ;  /* 0x20000010ff107230 */ /* 0x020fe20000004100 */
[C---:B------:R-:W-:Y:S01]  /*1870*/  LEA R20, P0, R25.reuse, UR26, 0x1 ;  /* 0x0000001a19147c11 */ /* 0x040fe2000f8008ff */
[----:B------:R-:W-:Y:S01]  /*1880*/  HADD2.F32 R12, -RZ, R12.H0_H0 ;  /* 0x2000000cff0c7230 */ /* 0x000fe20000004100 */
[----:B------:R-:W-:Y:S02]  /*1890*/  LEA R10, P1, R24, UR26, 0x1 ;  /* 0x0000001a180a7c11 */ /* 0x000fe4000f8208ff */
[----:B------:R-:W-:Y:S01]  /*18a0*/  LEA.HI.X R21, R25, UR27, R18, 0x1, P0 ;  /* 0x0000001b19157c11 */ /* 0x000fe200080f0c12 */
[----:B------:R-:W0:Y:S01]  /*18b0*/  MUFU.TANH R16, R16 ;  /* 0x0000001000107308 */ /* 0x000e220000002400 */
[----:B------:R-:W-:Y:S01]  /*18c0*/  FMUL.FTZ R9, R12, R17 ;  /* 0x000000110c097220 */ /* 0x000fe20000410000 */
[----:B------:R-:W-:Y:S01]  /*18d0*/  LEA.HI.X R11, R24, UR27, R19, 0x1, P1 ;  /* 0x0000001b180b7c11 */ /* 0x000fe200088f0c13 */
[----:B------:R-:W-:Y:S02]  /*18e0*/  HADD2.F32 R19, -RZ, R3.H0_H0 ;  /* 0x20000003ff137230 */ /* 0x000fe40000004100 */
[----:B------:R-:W-:-:S02]  /*18f0*/  HADD2.F32 R25, -RZ, R0.H0_H0 ;  /* 0x20000000ff197230 */ /* 0x000fc40000004100 */
[----:B------:R-:W-:Y:S02]  /*1900*/  HADD2.F32 R3, -RZ, R8.H0_H0 ;  /* 0x20000008ff037230 */ /* 0x000fe40000004100 */
[----:B------:R-:W-:Y:S01]  /*1910*/  FADD.FTZ R29, -R19, 1 ;  /* 0x3f800000131d7421 */ /* 0x000fe20000010100 */
[C---:B0-----:R-:W-:Y:S01]  /*1920*/  FFMA.FTZ R27, -R16.reuse, R16, 1 ;  /* 0x3f800000101b7423 */ /* 0x041fe20000010110 */
[----:B------:R-:W-:Y:S02]  /*1930*/  FMUL.FTZ R0, R16, R17 ;  /* 0x0000001110007220 */ /* 0x000fe40000410000 */
[----:B------:R-:W0:Y:S01]  /*1940*/  LDC.64 R16, c[0x0][0x720] ;  /* 0x0001c800ff107b82 */ /* 0x000e220000000a00 */
[----:B------:R-:W-:Y:S01]  /*1950*/  FFMA.FTZ R26, R9, R27, R26 ;  /* 0x0000001b091a7223 */ /* 0x000fe2000001001a */
[----:B------:R-:W-:Y:S01]  /*1960*/  HADD2.F32 R27, -RZ, R2.H0_H0 ;  /* 0x20000002ff1b7230 */ /* 0x000fe20000004100 */
        /* <DEDUP_REMOVED lines=16> */
[----:B------:R-:W-:Y:S01]  /*1a70*/  F2FP.F16.F32.PACK_AB R23, R23, R14 ;  /* 0x0000000e1717723e */ /* 0x000fe200000000ff */
[----:B------:R-:W-:Y:S01]  /*1a80*/  FFMA.FTZ R14, -R25, R25, 1 ;  /* 0x3f800000190e7423 */ /* 0x000fe20000010119 */
[----:B------:R-:W-:-:S02]  /*1a90*/  LEA.HI.X R9, R22, UR27, R13, 0x1, P0 ;  /* 0x0000001b16097c11 */ /* 0x000fc400080f0c0d */
[----:B------:R-:W-:Y:S01]  /*1aa0*/  PRMT R12, R23, 0x7632, R12 ;  /* 0x00007632170c7816 */ /* 0x000fe2000000000c */
[----:B------:R-:W-:Y:S01]  /*1ab0*/  FMUL.FTZ R14, R19, R14 ;  /* 0x0000000e130e7220 */ /* 0x000fe20000410000 */
[----:B------:R-:W-:Y:S01]  /*1ac0*/  STG.E.U16 desc[UR6][R20.64], R23 ;  /* 0x0000001714007986 */ /* 0x000fe2000c101506 */
[----:B------:R-:W-:Y:S01]  /*1ad0*/  F2FP.F16.F32.PACK_AB R26, RZ, R26 ;  /* 0x0000001aff1a723e */ /* 0x000fe200000000ff */
[----:B0-----:R-:W-:Y:S02]  /*1ae0*/  IMAD.WIDE R16, R15, 0x2, R16 ;  /* 0x000000020f107825 */ /* 0x001fe400078e0210 */
[----:B------:R-:W-:Y:S01]  /*1af0*/  F2FP.F16.F32.PACK_AB R14, R29, R14 ;  /* 0x0000000e1d0e723e */ /* 0x000fe200000000ff */
        /* <DEDUP_REMOVED lines=9> */
.L_x_683:
[----:B------:R-:W-:Y:S05]  /*1b90*/  EXIT ;  /* 0x000000000000794d */ /* 0x000fea0003800000 */
.L_x_687:
        /* <DEDUP_REMOVED lines=14> */
.L_x_1309:


//--------------------- .text._ZN2at6native38_GLOBAL__N__9a469cfd_6_RNN_cu_eca79a6d6kernel18lstm_cell_backwardIN3c104HalfEfiLi1EEEvNS_4cuda6detail10TensorInfoIT_T1_EESB_SB_SB_SB_SB_SB_SA_SA_ --------------------------
	.section	.text._ZN2at6native38_GLOBAL__N__9a469cfd_6_RNN_cu_eca79a6d6kernel18lstm_cell_backwardIN3c104HalfEfiLi1EEEvNS_4cuda6detail10TensorInfoIT_T1_EESB_SB_SB_SB_SB_SB_SA_SA_,"ax",@progbits
	.align	128
.text._ZN2at6native38_GLOBAL__N__9a469cfd_6_RNN_cu_eca79a6d6kernel18lstm_cell_backwardIN3c104HalfEfiLi1EEEvNS_4cuda6detail10TensorInfoIT_T1_EESB_SB_SB_SB_SB_SB_SA_SA_:
        .type           _ZN2at6native38_GLOBAL__N__9a469cfd_6_RNN_cu_eca79a6d6kernel18lstm_cell_backwardIN3c104HalfEfiLi1EEEvNS_4cuda6detail10TensorInfoIT_T1_EESB_SB_SB_SB_SB_SB_SA_SA_,@function
        .size           _ZN2at6native38_GLOBAL__N__9a469cfd_6_RNN_cu_eca79a6d6kernel18lstm_cell_backwardIN3c104HalfEfiLi1EEEvNS_4cuda6detail10TensorInfoIT_T1_EESB_SB_SB_SB_SB_SB_SA_SA_,(.L_x_1310 - _ZN2at6native38_GLOBAL__N__9a469cfd_6_RNN_cu_eca79a6d6kernel18lstm_cell_backwardIN3c104HalfEfiLi1EEEvNS_4cuda6detail10TensorInfoIT_T1_EESB_SB_SB_SB_SB_SB_SA_SA_)
        .other          _ZN2at6native38_GLOBAL__N__9a469cfd_6_RNN_cu_eca79a6d6kernel18lstm_cell_backwardIN3c104HalfEfiLi1EEEvNS_4cuda6detail10TensorInfoIT_T1_EESB_SB_SB_SB_SB_SB_SA_SA_,@"STO_CUDA_ENTRY STV_DEFAULT"
_ZN2at6native38_GLOBAL__N__9a469cfd_6_RNN_cu_eca79a6d6kernel18lstm_cell_backwardIN3c104HalfEfiLi1EEEvNS_4cuda6detail10TensorInfoIT_T1_EESB_SB_SB_SB_SB_SB_SA_SA_:
        /* <DEDUP_REMOVED lines=39> */
.L_x_689:
        /* <DEDUP_REMOVED lines=49> */
[----:B------:R-:W-:Y:S02]  /*0580*/  IMAD R6, R6, UR18, RZ ;  /* 0x0000001206067c24 */ /* 0x000fe4000f8e02ff */
[----:B---3--:R-:W-:Y:S02]  /*0590*/  HADD2.F32 R25, -RZ, R25.H0_H0 ;  /* 0x20000019ff197230 */ /* 0x008fe40000004100 */
[----:B-----5:R-:W-:Y:S02]  /*05a0*/  @P0 HADD2.F32 R16, -RZ, R26.H0_H0 ;  /* 0x2000001aff100230 */ /* 0x020fe40000004100 */
[----:B--2---:R-:W-:-:S06]  /*05b0*/  HADD2.F32 R27, -RZ, R22.H0_H0 ;  /* 0x20000016ff1b7230 */ /* 0x004fcc0000004100 */
[----:B------:R-:W0:Y:S01]  /*05c0*/  MUFU.TANH R27, R27 ;  /* 0x0000001b001b7308 */ /* 0x000e220000002400 */
[----:B------:R-:W-:Y:S01]  /*05d0*/  HADD2.F32 R24, -RZ, R24.H0_H0 ;  /* 0x20000018ff187230 */ /* 0x000fe20000004100 */
[----:B------:R-:W-:Y:S01]  /*05e0*/  MOV R22, RZ ;  /* 0x000000ff00167202 */ /* 0x000fe20000000f00 */
[----:B----4-:R-:W-:-:S03]  /*05f0*/  @P1 HADD2.F32 R22, -RZ, R20.H0_H0 ;  /* 0x20000014ff161230 */ /* 0x010fc60000004100 */
[----:B------:R-:W-:Y:S01]  /*0600*/  FMUL.FTZ R21, R24, R16 ;  /* 0x0000001018157220 */ /* 0x000fe20000410000 */
[----:B------:R-:W-:Y:S02]  /*0610*/  HADD2.F32 R23, -RZ, R18.H0_H0 ;  /* 0x20000012ff177230 */ /* 0x000fe40000004100 */
[----:B------:R-:W-:Y:S02]  /*0620*/  HADD2.F32 R19, -RZ, R28.H0_H0 ;  /* 0x2000001cff137230 */ /* 0x000fe40000004100 */
[----:B0-----:R-:W-:-:S04]  /*0630*/  FFMA.FTZ R20, -R27, R27, 1 ;  /* 0x3f8000001b147423 */ /* 0x001fc8000001011b */
[----:B------:R-:W-:Y:S01]  /*0640*/  FFMA.FTZ R20, R21, R20, R22 ;  /* 0x0000001415147223 */ /* 0x000fe20000010016 */
[----:B------:R-:W-:Y:S02]  /*0650*/  HADD2.F32 R21, -RZ, R17.H0_H0 ;  /* 0x20000011ff157230 */ /* 0x000fe40000004100 */
[----:B------:R-:W-:Y:S01]  /*0660*/  FADD.FTZ R18, -R25, 1 ;  /* 0x3f80000019127421 */ /* 0x000fe20000010100 */
        /* <DEDUP_REMOVED lines=15> */
[----:B------:R-:W-:Y:S01]  /*0760*/  F2FP.F16.F32.PACK_AB R6, R17, R6 ;  /* 0x000000061106723e */ /* 0x000fe200000000ff */
[----:B------:R-:W-:-:S04]  /*0770*/  IMAD.WIDE R16, R4, 0x2, R18 ;  /* 0x0000000204107825 */ /* 0x000fc800078e0212 */
[----:B------:R-:W-:Y:S01]  /*0780*/  FMUL.FTZ R24, R24, R27 ;  /* 0x0000001b18187220 */ /* 0x000fe20000410000 */
[----:B------:R-:W-:Y:S01]  /*0790*/  FMUL.FTZ R25, R25, R26 ;  /* 0x0000001a19197220 */ /* 0x000fe20000410000 */
[----:B------:R-:W-:Y:S01]  /*07a0*/  FMUL.FTZ R22, R20, R21 ;  /* 0x0000001514167220 */ /* 0x000fe20000410000 */
[----:B------:R-:W-:-:S03]  /*07b0*/  IMAD.WIDE R20, R4, 0x2, R16 ;  /* 0x0000000204147825 */ /* 0x000fc600078e0210 */
[----:B------:R-:W-:Y:S01]  /*07c0*/  F2FP.F16.F32.PACK_AB R26, R24, R25 ;  /* 0x00000019181a723e */ /* 0x000fe200000000ff */
[----:B------:R0:W-:Y:S01]  /*07d0*/  STG.E.U16 desc[UR6][R18.64], R6 ;  /* 0x0000000612007986 */ /* 0x0001e2000c101506 */
[----:B------:R-:W-:Y:S01]  /*07e0*/  PRMT R27, R6, 0x7632, R27 ;  /* 0x00007632061b7816 */ /* 0x000fe2000000001b */
[----:B------:R-:W-:Y:S01]  /*07f0*/  IMAD R23, R7, UR11, RZ ;  /* 0x0000000b07177c24 */ /* 0x000fe2000f8e02ff */
[----:B------:R-:W-:Y:S01]  /*0800*/  PRMT R28, R26, 0x7632, R28 ;  /* 0x000076321a1c7816 */ /* 0x000fe2000000001c */
[----:B------:R-:W-:Y:S02]  /*0810*/  IMAD.WIDE R24, R4, 0x2, R20 ;  /* 0x0000000204187825 */ /* 0x000fe400078e0214 */
[----:B------:R1:W-:Y:S01]  /*0820*/  STG.E.U16 desc[UR6][R16.64], R27 ;  /* 0x0000001b10007986 */ /* 0x0003e2000c101506 */
[----:B0-----:R-:W-:Y:S01]  /*0830*/  F2FP.F16.F32.PACK_AB R19, RZ, R22 ;  /* 0x00000016ff13723e */ /* 0x001fe200000000ff */
        /* <DEDUP_REMOVED lines=8> */
.L_x_688:
[----:B------:R-:W-:Y:S05]  /*08c0*/  EXIT ;  /* 0x000000000000794d */ /* 0x000fea0003800000 */
.L_x_690:
        /* <DEDUP_REMOVED lines=11> */
.L_x_1310:


//--------------------- .text._ZN2at6native38_GLOBAL__N__9a469cfd_6_RNN_cu_eca79a6d6kernel18lstm_cell_backwardIfflLi2EEEvNS_4cuda6detail10TensorInfoIT_T1_EES9_S9_S9_S9_S9_S9_S8_S8_ --------------------------
	.section	.text._ZN2at6native38_GLOBAL__N__9a469cfd_6_RNN_cu_eca79a6d6kernel18lstm_cell_backwardIfflLi2EEEvNS_4cuda6detail10TensorInfoIT_T1_EES9_S9_S9_S9_S9_S9_S8_S8_,"ax",@progbits
	.align	128
.text._ZN2at6native38_GLOBAL__N__9a469cfd_6_RNN_cu_eca79a6d6kernel18lstm_cell_backwardIfflLi2EEEvNS_4cuda6detail10TensorInfoIT_T1_EES9_S9_S9_S9_S9_S9_S8_S8_:
        .type           _ZN2at6native38_GLOBAL__N__9a469cfd_6_RNN_cu_eca79a6d6kernel18lstm_cell_backwardIfflLi2EEEvNS_4cuda6detail10TensorInfoIT_T1_EES9_S9_S9_S9_S9_S9_S8_S8_,@function
        .size           _ZN2at6native38_GLOBAL__N__9a469cfd_6_RNN_cu_eca79a6d6kernel18lstm_cell_backwardIfflLi2EEEvNS_4cuda6detail10TensorInfoIT_T1_EES9_S9_S9_S9_S9_S9_S8_S8_,(.L_x_1311 - _ZN2at6native38_GLOBAL__N__9a469cfd_6_RNN_cu_eca79a6d6kernel18lstm_cell_backwardIfflLi2EEEvNS_4cuda6detail10TensorInfoIT_T1_EES9_S9_S9_S9_S9_S9_S8_S8_)
        .other          _ZN2at6native38_GLOBAL__N__9a469cfd_6_RNN_cu_eca79a6d6kernel18lstm_cell_backwardIfflLi2EEEvNS_4cuda6detail10TensorInfoIT_T1_EES9_S9_S9_S9_S9_S9_S8_S8_,@"STO_CUDA_ENTRY STV_DEFAULT"
_ZN2at6native38_GLOBAL__N__9a469cfd_6_RNN_cu_eca79a6d6kernel18lstm_cell_backwardIfflLi2EEEvNS_4cuda6detail10TensorInfoIT_T1_EES9_S9_S9_S9_S9_S9_S8_S8_:
        /* <DEDUP_REMOVED lines=47> */
.L_x_736:
[----:B0-----:R-:W-:Y:S01]  /*02f0*/  MOV R3, UR4 ;  /* 0x0000000400037c02 */ /* 0x001fe20008000f00 */
        /* <DEDUP_REMOVED lines=10> */
[----:B------:R-:W-:Y:S05]  /*03a0*/  CALL.REL.NOINC `($__internal_27_$__cuda_sm20_div_s64) ;  /* 0x0000003400007944 */ /* 0x000fea0003c00000 */
[----:B------:R-:W-:Y:S01]  /*03b0*/  IADD3 R9, P0, RZ, -R10, RZ ;  /* 0x8000000aff097210 */ /* 0x000fe20007f1e0ff */
[----:B------:R-:W-:Y:S01]  /*03c0*/  IMAD.U32 R2, RZ, RZ, UR14 ;  /* 0x0000000eff027e24 */ /* 0x000fe2000f8e00ff */
[----:B------:R-:W-:Y:S01]  /*03d0*/  MOV R6, R5 ;  /* 0x0000000500067202 */ /* 0x000fe20000000f00 */
[----:B------:R-:W-:Y:S01]  /*03e0*/  IMAD.U32 R3, RZ, RZ, UR15 ;  /* 0x0000000fff037e24 */ /* 0x000fe2000f8e00ff */
[-C--:B------:R-:W-:Y:S02]  /*03f0*/  IADD3.X R7, RZ, ~R0.reuse, RZ, P0, !PT ;  /* 0x80000000ff077210 */ /* 0x080fe400007fe4ff */
[----:B------:R-:W-:-:S03]  /*0400*/  MOV R11, R0 ;  /* 0x00000000000b7202 */ /* 0x000fc60000000f00 */
[-C--:B------:R-:W-:Y:S02]  /*0410*/  IMAD R8, R7, R2.reuse, RZ ;  /* 0x0000000207087224 */ /* 0x080fe400078e02ff */
[----:B------:R-:W-:Y:S02]  /*0420*/  IMAD.MOV.U32 R7, RZ, RZ, R4 ;  /* 0x000000ffff077224 */ /* 0x000fe400078e0004 */
[----:B------:R-:W-:-:S04]  /*0430*/  IMAD.WIDE.U32 R6, R9, R2, R6 ;  /* 0x0000000209067225 */ /* 0x000fc800078e0006 */
[----:B------:R-:W-:Y:S01]  /*0440*/  IMAD R9, R9, R3, R8 ;  /* 0x0000000309097224 */ /* 0x000fe200078e0208 */
[----:B------:R-:W-:-:S03]  /*0450*/  MOV R15, R6 ;  /* 0x00000006000f7202 */ /* 0x000fc60000000f00 */
[----:B------:R-:W-:Y:S01]  /*0460*/  IMAD.IADD R8, R7, 0x1, R9 ;  /* 0x0000000107087824 */ /* 0x000fe200078e0209 */
[----:B------:R-:W-:Y:S06]  /*0470*/  BRA `(.L_x_694) ;  /* 0x00000000005c7947 */ /* 0x000fec0003800000 */
.L_x_693:
[----:B------:R-:W-:Y:S02]  /*0480*/  IMAD.U32 R2, RZ, RZ, UR5 ;  /* 0x00000005ff027e24 */ /* 0x000fe4000f8e00ff */
[----:B------:R-:W-:Y:S02]  /*0490*/  IMAD.MOV.U32 R11, RZ, RZ, RZ ;  /* 0x000000ffff0b7224 */ /* 0x000fe400078e00ff */
        /* <DEDUP_REMOVED lines=21> */
.L_x_694:
[----:B------:R-:W-:Y:S05]  /*05f0*/  BSYNC B1 ;  /* 0x0000000000017941 */ /* 0x000fea0003800000 */
.L_x_692:
[-C--:B------:R-:W-:Y:S01]  /*0600*/  IMAD R0, R11, R2.reuse, RZ ;  /* 0x000000020b007224 */ /* 0x080fe200078e02ff */
[----:B------:R-:W-:Y:S01]  /*0610*/  BSSY B1, `(.L_x_695) ;  /* 0x0000033000017945 */ /* 0x000fe20003800000 */
[----:B------:R-:W-:-:S04]  /*0620*/  IMAD.WIDE.U32 R6, R10, R2, RZ ;  /* 0x000000020a067225 */ /* 0x000fc800078e00ff */
[----:B------:R-:W-:Y:S01]  /*0630*/  IMAD R3, R10, R3, R0 ;  /* 0x000000030a037224 */ /* 0x000fe200078e0200 */
[----:B------:R-:W-:-:S04]  /*0640*/  LEA R14, P0, R6, R15, 0x2 ;  /* 0x0000000f060e7211 */ /* 0x000fc800078010ff */
[----:B------:R-:W-:Y:S01]  /*0650*/  IADD3 R7, R7, R3, RZ ;  /* 0x0000000307077210 */ /* 0x000fe20007ffe0ff */
[----:B------:R-:W-:-:S03]  /*0660*/  IMAD.U32 R3, RZ, RZ, UR6 ;  /* 0x00000006ff037e24 */ /* 0x000fc6000f8e00ff */
        /* <DEDUP_REMOVED lines=10> */
[----:B------:R-:W-:Y:S05]  /*0710*/  CALL.REL.NOINC `($__internal_27_$__cuda_sm20_div_s64) ;  /* 0x0000003000247944 */ /* 0x000fea0003c00000 */
[----:B------:R-:W-:Y:S02]  /*0720*/  IADD3 R11, P0, RZ, -R10, RZ ;  /* 0x8000000aff0b7210 */ /* 0x000fe40007f1e0ff */
[----:B------:R-:W-:Y:S02]  /*0730*/  MOV R7, UR16 ;  /* 0x0000001000077c02 */ /* 0x000fe40008000f00 */
[----:B------:R-:W-:Y:S01]  /*0740*/  MOV R3, UR17 ;  /* 0x0000001100037c02 */ /* 0x000fe20008000f00 */
[----:B------:R-:W-:Y:S02]  /*0750*/  IMAD.X R2, RZ, RZ, ~R0, P0 ;  /* 0x000000ffff027224 */ /* 0x000fe400000e0e00 */
[----:B------:R-:W-:-:S04]  /*0760*/  IMAD.WIDE.U32 R8, R11, R7, R14 ;  /* 0x000000070b087225 */ /* 0x000fc800078e000e */
[----:B------:R-:W-:-:S04]  /*0770*/  IMAD R2, R2, R7, RZ ;  /* 0x0000000702027224 */ /* 0x000fc800078e02ff */
[----:B------:R-:W-:Y:S02]  /*0780*/  IMAD R11, R11, R3, R2 ;  /* 0x000000030b0b7224 */ /* 0x000fe400078e0202 */
[----:B------:R-:W-:-:S03]  /*0790*/  IMAD.MOV.U32 R2, RZ, RZ, R8 ;  /* 0x000000ffff027224 */ /* 0x000fc600078e0008 */
[----:B------:R-:W-:Y:S01]  /*07a0*/  IADD3 R6, R9, R11, RZ ;  /* 0x0000000b09067210 */ /* 0x000fe20007ffe0ff */
[----:B------:R-:W-:Y:S01]  /*07b0*/  IMAD.MOV.U32 R11, RZ, RZ, R0 ;  /* 0x000000ffff0b7224 */ /* 0x000fe200078e0000 */
[----:B------:R-:W-:Y:S06]  /*07c0*/  BRA `(.L_x_697) ;  /* 0x00000000005c7947 */ /* 0x000fec0003800000 */
.L_x_696:
        /* <DEDUP_REMOVED lines=23> */
.L_x_697:
[----:B------:R-:W-:Y:S05]  /*0940*/  BSYNC B1 ;  /* 0x0000000000017941 */ /* 0x000fea0003800000 */
.L_x_695:
        /* <DEDUP_REMOVED lines=24> */
[----:B------:R-:W-:Y:S05]  /*0ad0*/  CALL.REL.NOINC `($__internal_27_$__cuda_sm20_div_s64) ;  /* 0x0000002c00347944 */ /* 0x000fea0003c00000 */
[----:B------:R-:W-:Y:S01]  /*0ae0*/  IADD3 R2, P0, RZ, -R10, RZ ;  /* 0x8000000aff027210 */ /* 0x000fe20007f1e0ff */
[----:B------:R-:W-:Y:S02]  /*0af0*/  IMAD.U32 R7, RZ, RZ, UR16 ;  /* 0x00000010ff077e24 */ /* 0x000fe4000f8e00ff */
[----:B------:R-:W-:Y:S01]  /*0b00*/  IMAD.U32 R3, RZ, RZ, UR17 ;  /* 0x00000011ff037e24 */ /* 0x000fe2000f8e00ff */
[----:B------:R-:W-:Y:S01]  /*0b10*/  IADD3.X R6, RZ, ~R0, RZ, P0, !PT ;  /* 0x80000000ff067210 */ /* 0x000fe200007fe4ff */
[----:B------:R-:W-:-:S04]  /*0b20*/  IMAD.WIDE.U32 R8, R2, R7, R8 ;  /* 0x0000000702087225 */ /* 0x000fc800078e0008 */
[----:B------:R-:W-:-:S04]  /*0b30*/  IMAD R6, R6, R7, RZ ;  /* 0x0000000706067224 */ /* 0x000fc800078e02ff */
[----:B------:R-:W-:Y:S01]  /*0b40*/  IMAD R11, R2, R3, R6 ;  /* 0x00000003020b7224 */ /* 0x000fe200078e0206 */
[----:B------:R-:W-:-:S03]  /*0b50*/  MOV R2, R8 ;  /* 0x0000000800027202 */ /* 0x000fc60000000f00 */
[----:B------:R-:W-:Y:S01]  /*0b60*/  IMAD.IADD R6, R11, 0x1, R9 ;  /* 0x000000010b067824 */ /* 0x000fe200078e0209 */
[----:B------:R-:W-:Y:S01]  /*0b70*/  MOV R11, R0 ;  /* 0x00000000000b7202 */ /* 0x000fe20000000f00 */
[----:B------:R-:W-:Y:S06]  /*0b80*/  BRA `(.L_x_700) ;  /* 0x0000000000587947 */ /* 0x000fec0003800000 */
.L_x_699:
[----:B0-----:R-:W0:Y:S01]  /*0b90*/  I2F.U32.RP R2, R7 ;  /* 0x0000000700027306 */ /* 0x001e220000209000 */
        /* <DEDUP_REMOVED lines=21> */
.L_x_700:
[----:B------:R-:W-:Y:S05]  /*0cf0*/  BSYNC B1 ;  /* 0x0000000000017941 */ /* 0x000fea0003800000 */
.L_x_698:
        /* <DEDUP_REMOVED lines=8> */
[C---:B------:R-:W-:Y:S01]  /*0d80*/  LEA R8, P0, R10.reuse, UR22, 0x2 ;  /* 0x000000160a087c11 */ /* 0x040fe2000f8010ff */
[----:B------:R-:W0:Y:S03]  /*0d90*/  LDC.64 R12, c[0x0][0xd70] ;  /* 0x00035c00ff0c7b82 */ /* 0x000e260000000a00 */
[----:B------:R-:W-:-:S05]  /*0da0*/  LEA.HI.X R9, R10, UR23, R9, 0x2, P0 ;  /* 0x000000170a097c11 */ /* 0x000fca00080f1409 */
[----:B------:R1:W5:Y:S01]  /*0db0*/  LDG.E R25, desc[UR60][R8.64] ;  /* 0x0000003c08197981 */ /* 0x000362000c1e1900 */
[----:B------:R-:W-:Y:S01]  /*0dc0*/  BSSY B1, `(.L_x_701) ;  /* 0x000002f000017945 */ /* 0x000fe20003800000 */
[----:B0-----:R-:W-:-:S04]  /*0dd0*/  IADD3 R11, P1, R14, R12, RZ ;  /* 0x0000000c0e0b7210 */ /* 0x001fc80007f3e0ff */
[----:B------:R-:W-:-:S04]  /*0de0*/  IADD3 R12, P0, R12, R11, RZ ;  /* 0x0000000b0c0c7210 */ /* 0x000fc80007f1e0ff */
[----:B------:R-:W-:-:S04]  /*0df0*/  IADD3.X R13, R13, R15, R13, P0, P1 ;  /* 0x0000000f0d0d7210 */ /* 0x000fc800007e240d */
        /* <DEDUP_REMOVED lines=9> */
[----:B-----5:R-:W-:Y:S05]  /*0e90*/  CALL.REL.NOINC `($__internal_27_$__cuda_sm20_div_s64) ;  /* 0x0000002800447944 */ /* 0x020fea0003c00000 */
        /* <DEDUP_REMOVED lines=11> */
.L_x_702:
        /* <DEDUP_REMOVED lines=22> */
.L_x_703:
[----:B------:R-:W-:Y:S05]  /*10b0*/  BSYNC B1 ;  /* 0x0000000000017941 */ /* 0x000fea0003800000 */
.L_x_701:
        /* <DEDUP_REMOVED lines=24> */
[----:B-----5:R-:W-:Y:S05]  /*1240*/  CALL.REL.NOINC `($__internal_27_$__cuda_sm20_div_s64) ;  /* 0x0000002400587944 */ /* 0x020fea0003c00000 */
[----:B------:R-:W-:-:S05]  /*1250*/  IADD3 R7, P0, RZ, -R10, RZ ;  /* 0x8000000aff077210 */ /* 0x000fca0007f1e0ff */
[----:B------:R-:W-:-:S04]  /*1260*/  IMAD.X R2, RZ, RZ, ~R0, P0 ;  /* 0x000000ffff027224 */ /* 0x000fc800000e0e00 */
[----:B------:R-:W-:Y:S02]  /*1270*/  IMAD R6, R2, UR16, RZ ;  /* 0x0000001002067c24 */ /* 0x000fe4000f8e02ff */
[----:B------:R-:W-:-:S04]  /*1280*/  IMAD.WIDE.U32 R2, R7, UR16, R8 ;  /* 0x0000001007027c25 */ /* 0x000fc8000f8e0008 */
[----:B------:R-:W-:Y:S01]  /*1290*/  IMAD R11, R7, UR17, R6 ;  /* 0x00000011070b7c24 */ /* 0x000fe2000f8e0206 */
[----:B------:R-:W-:-:S03]  /*12a0*/  MOV R7, R2 ;  /* 0x0000000200077202 */ /* 0x000fc60000000f00 */
[----:B------:R-:W-:Y:S01]  /*12b0*/  IMAD.IADD R2, R11, 0x1, R3 ;  /* 0x000000010b027824 */ /* 0x000fe200078e0203 */
[----:B------:R-:W-:Y:S01]  /*12c0*/  MOV R11, R0 ;  /* 0x00000000000b7202 */ /* 0x000fe20000000f00 */
[----:B------:R-:W-:Y:S06]  /*12d0*/  BRA `(.L_x_706) ;  /* 0x0000000000547947 */ /* 0x000fec0003800000 */
.L_x_705:
        /* <DEDUP_REMOVED lines=21> */
.L_x_706:
[----:B------:R-:W-:Y:S05]  /*1430*/  BSYNC B1 ;  /* 0x0000000000017941 */ /* 0x000fea0003800000 */
.L_x_704:
        /* <DEDUP_REMOVED lines=24> */
[----:B------:R-:W-:Y:S01]  /*15c0*/  IMAD.U32 R2, RZ, RZ, UR24 ;  /* 0x00000018ff027e24 */ /* 0x000fe2000f8e00ff */
[----:B------:R-:W-:Y:S01]  /*15d0*/  MOV R6, R14 ;  /* 0x0000000e00067202 */ /* 0x000fe20000000f00 */
[----:B------:R-:W-:Y:S01]  /*15e0*/  IMAD.U32 R3, RZ, RZ, UR25 ;  /* 0x00000019ff037e24 */ /* 0x000fe2000f8e00ff */
[----:B------:R-:W-:-:S05]  /*15f0*/  IADD3.X R7, RZ, ~R0, RZ, P0, !PT ;  /* 0x80000000ff077210 */ /* 0x000fca00007fe4ff */
[-C--:B------:R-:W-:Y:S02]  /*1600*/  IMAD R16, R7, R2.reuse, RZ ;  /* 0x0000000207107224 */ /* 0x080fe400078e02ff */
[----:B------:R-:W-:Y:S02]  /*1610*/  IMAD.MOV.U32 R7, RZ, RZ, R15 ;  /* 0x000000ffff077224 */ /* 0x000fe400078e000f */
[----:B------:R-:W-:-:S04]  /*1620*/  IMAD.WIDE.U32 R6, R11, R2, R6 ;  /* 0x000000020b067225 */ /* 0x000fc800078e0006 */
[----:B------:R-:W-:Y:S01]  /*1630*/  IMAD R11, R11, R3, R16 ;  /* 0x000000030b0b7224 */ /* 0x000fe200078e0210 */
[----:B------:R-:W-:-:S03]  /*1640*/  MOV R16, R6 ;  /* 0x0000000600107202 */ /* 0x000fc60000000f00 */
[----:B------:R-:W-:Y:S01]  /*1650*/  IMAD.IADD R6, R7, 0x1, R11 ;  /* 0x0000000107067824 */ /* 0x000fe200078e020b */
[----:B------:R-:W-:Y:S01]  /*1660*/  MOV R11, R0 ;  /* 0x00000000000b7202 */ /* 0x000fe20000000f00 */
[----:B------:R-:W-:Y:S06]  /*1670*/  BRA `(.L_x_709) ;  /* 0x0000000000587947 */ /* 0x000fec0003800000 */
.L_x_708:
        /* <DEDUP_REMOVED lines=22> */
.L_x_709:
[----:B------:R-:W-:Y:S05]  /*17e0*/  BSYNC B1 ;  /* 0x0000000000017941 */ /* 0x000fea0003800000 */
.L_x_707:
[----:B------:R-:W-:Y:S01]  /*17f0*/  IADD3 R14, P0, R14, UR14, RZ ;  /* 0x0000000e0e0e7c10 */ /* 0x000fe2000ff1e0ff */
[----:B------:R-:W-:Y:S01]  /*1800*/  IMAD R17, R6, UR26, RZ ;  /* 0x0000001a06117c24 */ /* 0x000fe2000f8e02ff */
[----:B------:R-:W-:Y:S01]  /*1810*/  BSSY B1, `(.L_x_710) ;  /* 0x0000032000017945 */ /* 0x000fe20003800000 */
[----:B------:R-:W-:Y:S01]  /*1820*/  IMAD.WIDE.U32 R6, R16, UR26, RZ ;  /* 0x0000001a10067c25 */ /* 0x000fe2000f8e00ff */
[----:B------:R-:W-:-:S03]  /*1830*/  IADD3.X R15, R15, UR15, RZ, P0, !PT ;  /* 0x0000000f0f0f7c10 */ /* 0x000fc600087fe4ff */
[----:B------:R-:W-:Y:S01]  /*1840*/  IMAD R17, R16, UR27, R17 ;  /* 0x0000001b10117c24 */ /* 0x000fe2000f8e0211 */
[----:B------:R-:W-:Y:S01]  /*1850*/  LOP3.LUT R0, R15, R3, RZ, 0xfc, !PT ;  /* 0x000000030f007212 */ /* 0x000fe200078efcff */
[----:B------:R-:W-:Y:S02]  /*1860*/  IMAD R11, R11, UR28, RZ ;  /* 0x0000001c0b0b7c24 */ /* 0x000fe4000f8e02ff */
[----:B------:R-:W-:Y:S01]  /*1870*/  IMAD.IADD R7, R7, 0x1, R17 ;  /* 0x0000000107077824 */ /* 0x000fe200078e0211 */
[----:B------:R-:W-:Y:S01]  /*1880*/  ISETP.NE.U32.AND P0, PT, R0, RZ, PT ;  /* 0x000000ff0000720c */ /* 0x000fe20003f05070 */
[C---:B------:R-:W-:Y:S02]  /*1890*/  IMAD R11, R10.reuse, UR29, R11 ;  /* 0x0000001d0a0b7c24 */ /* 0x040fe4000f8e020b */
[----:B------:R-:W-:-:S05]  /*18a0*/  IMAD.WIDE.U32 R22, R10, UR28, R6 ;  /* 0x0000001c0a167c25 */ /* 0x000fca000f8e0006 */
[----:B------:R-:W-:-:S05]  /*18b0*/  IADD3 R28, R23, R11, RZ ;  /* 0x0000000b171c7210 */ /* 0x000fca0007ffe0ff */
[----:B------:R-:W-:Y:S05]  /*18c0*/  @!P0 BRA `(.L_x_711) ;  /* 0x0000000000448947 */ /* 0x000fea0003800000 */
        /* <DEDUP_REMOVED lines=12> */
[----:B------:R-:W-:Y:S02]  /*1990*/  IMAD R6, R11, R2, RZ ;  /* 0x000000020b067224 */ /* 0x000fe400078e02ff */
[----:B------:R-:W-:Y:S02]  /*19a0*/  IMAD.MOV.U32 R11, RZ, RZ, R0 ;  /* 0x000000ffff0b7224 */ /* 0x000fe400078e0000 */
[----:B------:R-:W-:-:S05]  /*19b0*/  IMAD R7, R7, R3, R6 ;  /* 0x0000000307077224 */ /* 0x000fca00078e0206 */
[----:B------:R-:W-:Y:S01]  /*19c0*/  IADD3 R6, R7, R15, RZ ;  /* 0x0000000f07067210 */ /* 0x000fe20007ffe0ff */
[----:B------:R-:W-:Y:S06]  /*19d0*/  BRA `(.L_x_712) ;  /* 0x0000000000547947 */ /* 0x000fec0003800000 */
.L_x_711:
        /* <DEDUP_REMOVED lines=21> */
.L_x_712:
[----:B------:R-:W-:Y:S05]  /*1b30*/  BSYNC B1 ;  /* 0x0000000000017941 */ /* 0x000fea0003800000 */
.L_x_710:
[----:B------:R-:W-:Y:S01]  /*1b40*/  LOP3.LUT R0, R13, R3, RZ, 0xfc, !PT ;  /* 0x000000030d007212 */ /* 0x000fe200078efcff */
[----:B------:R-:W-:Y:S01]  /*1b50*/  IMAD R15, R6, UR26, RZ ;  /* 0x0000001a060f7c24 */ /* 0x000fe2000f8e02ff */
[----:B------:R-:W-:Y:S01]  /*1b60*/  BSSY B1, `(.L_x_713) ;  /* 0x0000030000017945 */ /* 0x000fe20003800000 */
[----:B------:R-:W-:Y:S01]  /*1b70*/  IMAD.WIDE.U32 R6, R14, UR26, RZ ;  /* 0x0000001a0e067c25 */ /* 0x000fe2000f8e00ff */
[----:B------:R-:W-:-:S03]  /*1b80*/  ISETP.NE.U32.AND P0, PT, R0, RZ, PT ;  /* 0x000000ff0000720c */ /* 0x000fc60003f05070 */
[----:B------:R-:W-:Y:S02]  /*1b90*/  IMAD R15, R14, UR27, R15 ;  /* 0x0000001b0e0f7c24 */ /* 0x000fe4000f8e020f */
[----:B------:R-:W-:Y:S02]  /*1ba0*/  IMAD R11, R11, UR28, RZ ;  /* 0x0000001c0b0b7c24 */ /* 0x000fe4000f8e02ff */
[----:B------:R-:W-:Y:S02]  /*1bb0*/  IMAD.IADD R7, R7, 0x1, R15 ;  /* 0x0000000107077824 */ /* 0x000fe400078e020f */
[C---:B------:R-:W-:Y:S02]  /*1bc0*/  IMAD R11, R10.reuse, UR29, R11 ;  /* 0x0000001d0a0b7c24 */ /* 0x040fe4000f8e020b */
[----:B------:R-:W-:-:S05]  /*1bd0*/  IMAD.WIDE.U32 R14, R10, UR28, R6 ;  /* 0x0000001c0a0e7c25 */ /* 0x000fca000f8e0006 */
[----:B------:R-:W-:Y:S01]  /*1be0*/  IADD3 R26, R15, R11, RZ ;  /* 0x0000000b0f1a7210 */ /* 0x000fe20007ffe0ff */
[----:B------:R-:W-:Y:S06]  /*1bf0*/  @!P0 BRA `(.L_x_714) ;  /* 0x0000000000448947 */ /* 0x000fec0003800000 */
        /* <DEDUP_REMOVED lines=17> */
.L_x_714:
        /* <DEDUP_REMOVED lines=21> */
.L_x_715:
[----:B------:R-:W-:Y:S05]  /*1e60*/  BSYNC B1 ;  /* 0x0000000000017941 */ /* 0x000fea0003800000 */
.L_x_713:
        /* <DEDUP_REMOVED lines=20> */
[----:B------:R-:W-:-:S04]  /*1fb0*/  IMAD.MOV.U32 R11, RZ, RZ, R0 ;  /* 0x000000ffff0b7224 */ /* 0x000fc800078e0000 */
[----:B------:R-:W-:Y:S02]  /*1fc0*/  IMAD.X R2, RZ, RZ, ~R0, P0 ;  /* 0x000000ffff027224 */ /* 0x000fe400000e0e00 */
[----:B------:R-:W-:-:S04]  /*1fd0*/  IMAD.WIDE.U32 R8, R3, UR24, R8 ;  /* 0x0000001803087c25 */ /* 0x000fc8000f8e0008 */
[----:B------:R-:W-:-:S04]  /*1fe0*/  IMAD R2, R2, UR24, RZ ;  /* 0x0000001802027c24 */ /* 0x000fc8000f8e02ff */
[----:B------:R-:W-:-:S05]  /*1ff0*/  IMAD R3, R3, UR25, R2 ;  /* 0x0000001903037c24 */ /* 0x000fca000f8e0202 */
[----:B------:R-:W-:Y:S01]  /*2000*/  IADD3 R3, R3, R9, RZ ;  /* 0x0000000903037210 */ /* 0x000fe20007ffe0ff */
[----:B------:R-:W-:Y:S06]  /*2010*/  BRA `(.L_x_718) ;  /* 0x0000000000587947 */ /* 0x000fec0003800000 */
.L_x_717:
[----:B------:R-:W0:Y:S01]  /*2020*/  I2F.U32.RP R0, R2 ;  /* 0x0000000200007306 */ /* 0x000e220000209000 */
        /* <DEDUP_REMOVED lines=21> */
.L_x_718:
[----:B------:R-:W-:Y:S05]  /*2180*/  BSYNC B1 ;  /* 0x0000000000017941 */ /* 0x000fea0003800000 */
.L_x_716:
[----:B------:R-:W-:Y:S01]  /*2190*/  IMAD R7, R3, UR26, RZ ;  /* 0x0000001a03077c24 */ /* 0x000fe2000f8e02ff */
[----:B------:R-:W-:Y:S01]  /*21a0*/  LOP3.LUT R0, R4, UR59, RZ, 0xfc, !PT ;  /* 0x0000003b04007c12 */ /* 0x000fe2000f8efcff */
[----:B------:R-:W-:Y:S01]  /*21b0*/  IMAD.WIDE.U32 R2, R8, UR26, RZ ;  /* 0x0000001a08027c25 */ /* 0x000fe2000f8e00ff */
[----:B------:R-:W-:Y:S02]  /*21c0*/  BSSY B1, `(.L_x_719) ;  /* 0x0000031000017945 */ /* 0x000fe40003800000 */
[----:B------:R-:W-:Y:S01]  /*21d0*/  ISETP.NE.U32.AND P0, PT, R0, RZ, PT ;  /* 0x000000ff0000720c */ /* 0x000fe20003f05070 */
[----:B------:R-:W-:Y:S02]  /*21e0*/  IMAD R7, R8, UR27, R7 ;  /* 0x0000001b08077c24 */ /* 0x000fe4000f8e0207 */
[----:B------:R-:W-:-:S03]  /*21f0*/  IMAD R9, R11, UR28, RZ ;  /* 0x0000001c0b097c24 */ /* 0x000fc6000f8e02ff */
[----:B------:R-:W-:Y:S01]  /*2200*/  IADD3 R3, R3, R7, RZ ;  /* 0x0000000703037210 */ /* 0x000fe20007ffe0ff */
[C---:B------:R-:W-:Y:S02]  /*2210*/  IMAD R7, R10.reuse, UR29, R9 ;  /* 0x0000001d0a077c24 */ /* 0x040fe4000f8e0209 */
[----:B------:R-:W-:-:S04]  /*2220*/  IMAD.WIDE.U32 R8, R10, UR28, R2 ;  /* 0x0000001c0a087c25 */ /* 0x000fc8000f8e0002 */
[----:B------:R-:W-:-:S05]  /*2230*/  IMAD.IADD R0, R9, 0x1, R7 ;  /* 0x0000000109007824 */ /* 0x000fca00078e0207 */
[----:B------:R0:W-:Y:S01]  /*2240*/  STL [R1+0x10], R0 ;  /* 0x0000100001007387 */ /* 0x0001e20000100800 */
[----:B------:R-:W-:Y:S05]  /*2250*/  @!P0 BRA `(.L_x_720) ;  /* 0x0000000000488947 */ /* 0x000fea0003800000 */
[----:B------:R-:W-:Y:S01]  /*2260*/  ULDC.64 UR50, c[0x0][0x560] ;  /* 0x0001580000327ab9 */ /* 0x000fe20000000a00 */
[----:B------:R-:W-:Y:S01]  /*2270*/  MOV R20, R5 ;  /* 0x0000000500147202 */ /* 0x000fe20000000f00 */
[----:B------:R-:W-:Y:S01]  /*2280*/  IMAD.U32 R3, RZ, RZ, UR50 ;  /* 0x00000032ff037e24 */ /* 0x000fe2000f8e00ff */
[----:B------:R-:W-:Y:S01]  /*2290*/  MOV R2, UR51 ;  /* 0x0000003300027c02 */ /* 0x000fe20008000f00 */
[----:B0-----:R-:W-:Y:S01]  /*22a0*/  IMAD.MOV.U32 R0, RZ, RZ, R4 ;  /* 0x000000ffff007224 */ /* 0x001fe200078e0004 */
[----:B------:R-:W-:-:S07]  /*22b0*/  MOV R6, 0x22d0 ;  /* 0x000022d000067802 */ /* 0x000fce0000000f00 */
[----:B-----5:R-:W-:Y:S05]  /*22c0*/  CALL.REL.NOINC `($__internal_27_$__cuda_sm20_div_s64) ;  /* 0x0000001400387944 */ /* 0x020fea0003c00000 */
[----:B------:R-:W-:Y:S01]  /*22d0*/  IADD3 R7, P0, RZ, -R10, RZ ;  /* 0x8000000aff077210 */ /* 0x000fe20007f1e0ff */
[----:B------:R-:W-:Y:S01]  /*22e0*/  IMAD.MOV.U32 R3, RZ, RZ, R4 ;  /* 0x000000ffff037224 */ /* 0x000fe200078e0004 */
[----:B------:R-:W-:Y:S01]  /*22f0*/  MOV R2, R5 ;  /* 0x0000000500027202 */ /* 0x000fe20000000f00 */
[----:B------:R-:W-:Y:S01]  /*2300*/  IMAD.MOV.U32 R11, RZ, RZ, R0 ;  /* 0x000000ffff0b7224 */ /* 0x000fe200078e0000 */
[----:B------:R-:W-:-:S03]  /*2310*/  IADD3.X R6, RZ, ~R0, RZ, P0, !PT ;  /* 0x80000000ff067210 */ /* 0x000fc600007fe4ff */
[----:B------:R-:W-:-:S04]  /*2320*/  IMAD.WIDE.U32 R2, R7, UR36, R2 ;  /* 0x0000002407027c25 */ /* 0x000fc8000f8e0002 */
[----:B------:R-:W-:-:S04]  /*2330*/  IMAD R6, R6, UR36, RZ ;  /* 0x0000002406067c24 */ /* 0x000fc8000f8e02ff */
[----:B------:R-:W-:Y:S01]  /*2340*/  IMAD R7, R7, UR37, R6 ;  /* 0x0000002507077c24 */ /* 0x000fe2000f8e0206 */
[----:B------:R-:W-:-:S04]  /*2350*/  MOV R6, R2 ;  /* 0x0000000200067202 */ /* 0x000fc80000000f00 */
[----:B------:R-:W-:Y:S01]  /*2360*/  IADD3 R2, R3, R7, RZ ;  /* 0x0000000703027210 */ /* 0x000fe20007ffe0ff */
[----:B------:R-:W-:Y:S06]  /*2370*/  BRA `(.L_x_721) ;  /* 0x0000000000547947 */ /* 0x000fec0003800000 */
.L_x_720:
[----:B0-----:R-:W0:Y:S01]  /*2380*/  I2F.U32.RP R0, UR54 ;  /* 0x0000003600007d06 */ /* 0x001e220008209000 */
[----:B------:R-:W-:Y:S01]  /*2390*/  ISETP.NE.U32.AND P2, PT, RZ, UR54, PT ;  /* 0x00000036ff007c0c */ /* 0x000fe2000bf45070 */
[----:B------:R-:W-:-:S06]  /*23a0*/  IMAD.MOV.U32 R11, RZ, RZ, RZ ;  /* 0x000000ffff0b7224 */ /* 0x000fcc00078e00ff */
[----:B0-----:R-:W0:Y:S02]  /*23b0*/  MUFU.RCP R0, R0 ;  /* 0x0000000000007308 */ /* 0x001e240000001000 */
[----:B0-----:R-:W-:-:S06]  /*23c0*/  IADD3 R2, R0, 0xffffffe, RZ ;  /* 0x0ffffffe00027810 */ /* 0x001fcc0007ffe0ff */
        /* <DEDUP_REMOVED lines=9> */
[----:B------:R-:W-:Y:S01]  /*2460*/  @P0 IADD3 R3, R3, -UR54, RZ ;  /* 0x8000003603030c10 */ /* 0x000fe2000fffe0ff */
[----:B------:R-:W-:-:S03]  /*2470*/  @P0 VIADD R10, R10, 0x1 ;  /* 0x000000010a0a0836 */ /* 0x000fc60000000000 */
[----:B------:R-:W-:-:S13]  /*2480*/  ISETP.GE.U32.AND P1, PT, R3, UR54, PT ;  /* 0x0000003603007c0c */ /* 0x000fda000bf26070 */
[----:B------:R-:W-:Y:S02]  /*2490*/  @P1 IADD3 R10, R10, 0x1, RZ ;  /* 0x000000010a0a1810 */ /* 0x000fe40007ffe0ff */
[----:B------:R-:W-:-:S04]  /*24a0*/  @!P2 LOP3.LUT R10, RZ, UR54, RZ, 0x33, !PT ;  /* 0x00000036ff0aac12 */ /* 0x000fc8000f8e33ff */
[----:B------:R-:W-:-:S05]  /*24b0*/  IADD3 R6, -R10, RZ, RZ ;  /* 0x000000ff0a067210 */ /* 0x000fca0007ffe1ff */
[----:B------:R-:W-:-:S07]  /*24c0*/  IMAD R6, R6, UR54, R5 ;  /* 0x0000003606067c24 */ /* 0x000fce000f8e0205 */
.L_x_721:
[----:B------:R-:W-:Y:S05]  /*24d0*/  BSYNC B1 ;  /* 0x0000000000017941 */ /* 0x000fea0003800000 */
.L_x_719:
[----:B------:R-:W-:Y:S02]  /*24e0*/  IMAD R7, R2, UR38, RZ ;  /* 0x0000002602077c24 */ /* 0x000fe4000f8e02ff */
[----:B------:R-:W-:-:S04]  /*24f0*/  IMAD.WIDE.U32 R2, R6, UR38, RZ ;  /* 0x0000002606027c25 */ /* 0x000fc8000f8e00ff */
[----:B------:R-:W-:Y:S02]  /*2500*/  IMAD R7, R6, UR39, R7 ;  /* 0x0000002706077c24 */ /* 0x000fe4000f8e0207 */
[----:B------:R-:W-:-:S03]  /*2510*/  IMAD R11, R11, UR40, RZ ;  /* 0x000000280b0b7c24 */ /* 0x000fc6000f8e02ff */
[----:B------:R-:W-:Y:S01]  /*2520*/  IADD3 R3, R3, R7, RZ ;  /* 0x0000000703037210 */ /* 0x000fe20007ffe0ff */
        /* <DEDUP_REMOVED lines=14> */
[----:B------:R-:W-:Y:S01]  /*2610*/  IMAD.MOV.U32 R0, RZ, RZ, R4 ;  /* 0x000000ffff007224 */ /* 0x000fe200078e0004 */
[----:B0-----:R-:W-:Y:S02]  /*2620*/  MOV R2, UR51 ;  /* 0x0000003300027c02 */ /* 0x001fe40008000f00 */
[----:B------:R-:W-:-:S07]  /*2630*/  MOV R6, 0x2650 ;  /* 0x0000265000067802 */ /* 0x000fce0000000f00 */
[----:B-----5:R-:W-:Y:S05]  /*2640*/  CALL.REL.NOINC `($__internal_27_$__cuda_sm20_div_s64) ;  /* 0x0000001000587944 */ /* 0x020fea0003c00000 */
[----:B------:R-:W-:Y:S01]  /*2650*/  IADD3 R11, P0, RZ, -R10, RZ ;  /* 0x8000000aff0b7210 */ /* 0x000fe20007f1e0ff */
[----:B------:R-:W-:-:S03]  /*2660*/  IMAD.MOV.U32 R3, RZ, RZ, R4 ;  /* 0x000000ffff037224 */ /* 0x000fc600078e0004 */
[----:B------:R-:W-:-:S05]  /*2670*/  IADD3.X R2, RZ, ~R0, RZ, P0, !PT ;  /* 0x80000000ff027210 */ /* 0x000fca00007fe4ff */
[----:B------:R-:W-:-:S04]  /*2680*/  IMAD R2, R2, UR44, RZ ;  /* 0x0000002c02027c24 */ /* 0x000fc8000f8e02ff */
[----:B------:R-:W-:Y:S01]  /*2690*/  IMAD R7, R11, UR45, R2 ;  /* 0x0000002d0b077c24 */ /* 0x000fe2000f8e0202 */
[----:B------:R-:W-:-:S05]  /*26a0*/  MOV R2, R5 ;  /* 0x0000000500027202 */ /* 0x000fca0000000f00 */
[----:B------:R-:W-:Y:S01]  /*26b0*/  IMAD.WIDE.U32 R2, R11, UR44, R2 ;  /* 0x0000002c0b027c25 */ /* 0x000fe2000f8e0002 */
[----:B------:R-:W-:-:S04]  /*26c0*/  MOV R11, R0 ;  /* 0x00000000000b7202 */ /* 0x000fc80000000f00 */
[----:B------:R-:W-:Y:S01]  /*26d0*/  IADD3 R3, R3, R7, RZ ;  /* 0x0000000703037210 */ /* 0x000fe20007ffe0ff */
[----:B------:R-:W-:Y:S06]  /*26e0*/  BRA `(.L_x_724) ;  /* 0x0000000000587947 */ /* 0x000fec0003800000 */
.L_x_723:
[----:B------:R-:W1:Y:S01]  /*26f0*/  I2F.U32.RP R0, UR10 ;  /* 0x0000000a00007d06 */ /* 0x000e620008209000 */
[----:B------:R-:W-:Y:S01]  /*2700*/  ISETP.NE.U32.AND P2, PT, RZ, UR10, PT ;  /* 0x0000000aff007c0c */ /* 0x000fe2000bf45070 */
[----:B------:R-:W-:-:S06]  /*2710*/  IMAD.MOV.U32 R11, RZ, RZ, RZ ;  /* 0x000000ffff0b7224 */ /* 0x000fcc00078e00ff */
[----:B-1----:R-:W0:Y:S02]  /*2720*/  MUFU.RCP R0, R0 ;  /* 0x0000000000007308 */ /* 0x002e240000001000 */
[----:B0-----:R-:W-:-:S06]  /*2730*/  VIADD R2, R0, 0xffffffe ;  /* 0x0ffffffe00027836 */ /* 0x001fcc0000000000 */
[----:B------:R0:W1:Y:S02]  /*2740*/  F2I.FTZ.U32.TRUNC.NTZ R3, R2 ;  /* 0x0000000200037305 */ /* 0x000064000021f000 */
[----:B0-----:R-:W-:Y:S01]  /*2750*/  HFMA2.MMA R2, -RZ, RZ, 0, 0 ;  /* 0x00000000ff027435 */ /* 0x001fe200000001ff */
[----:B-1----:R-:W-:-:S05]  /*2760*/  IADD3 R7, RZ, -R3, RZ ;  /* 0x80000003ff077210 */ /* 0x002fca0007ffe0ff */
[----:B------:R-:W-:-:S04]  /*2770*/  IMAD R7, R7, UR10, RZ ;  /* 0x0000000a07077c24 */ /* 0x000fc8000f8e02ff */
[----:B------:R-:W-:-:S06]  /*2780*/  IMAD.HI.U32 R6, R3, R7, R2 ;  /* 0x0000000703067227 */ /* 0x000fcc00078e0002 */
[----:B------:R-:W-:-:S04]  /*2790*/  IMAD.HI.U32 R10, R6, R5, RZ ;  /* 0x00000005060a7227 */ /* 0x000fc800078e00ff */
[----:B------:R-:W-:-:S04]  /*27a0*/  IMAD.MOV R6, RZ, RZ, -R10 ;  /* 0x000000ffff067224 */ /* 0x000fc800078e0a0a */
[----:B------:R-:W-:-:S05]  /*27b0*/  IMAD R3, R6, UR10, R5 ;  /* 0x0000000a06037c24 */ /* 0x000fca000f8e0205 */
[----:B------:R-:W-:-:S13]  /*27c0*/  ISETP.GE.U32.AND P0, PT, R3, UR10, PT ;  /* 0x0000000a03007c0c */ /* 0x000fda000bf06070 */
[----:B------:R-:W-:Y:S02]  /*27d0*/  @P0 IADD3 R3, R3, -UR10, RZ ;  /* 0x8000000a03030c10 */ /* 0x000fe4000fffe0ff */
[----:B------:R-:W-:Y:S02]  /*27e0*/  @P0 IADD3 R10, R10, 0x1, RZ ;  /* 0x000000010a0a0810 */ /* 0x000fe40007ffe0ff */
[----:B------:R-:W-:Y:S02]  /*27f0*/  ISETP.GE.U32.AND P1, PT, R3, UR10, PT ;  /* 0x0000000a03007c0c */ /* 0x000fe4000bf26070 */
[----:B------:R-:W-:-:S11]  /*2800*/  MOV R3, RZ ;  /* 0x000000ff00037202 */ /* 0x000fd60000000f00 */
[----:B------:R-:W-:Y:S01]  /*2810*/  @P1 VIADD R10, R10, 0x1 ;  /* 0x000000010a0a1836 */ /* 0x000fe20000000000 */
[----:B------:R-:W-:-:S04]  /*2820*/  @!P2 LOP3.LUT R10, RZ, UR10, RZ, 0x33, !PT ;  /* 0x0000000aff0aac12 */ /* 0x000fc8000f8e33ff */
[----:B------:R-:W-:-:S05]  /*2830*/  IADD3 R2, -R10, RZ, RZ ;  /* 0x000000ff0a027210 */ /* 0x000fca0007ffe1ff */
[----:B------:R-:W-:-:S07]  /*2840*/  IMAD R2, R2, UR10, R5 ;  /* 0x0000000a02027c24 */ /* 0x000fce000f8e0205 */
.L_x_724:
[----:B------:R-:W-:Y:S05]  /*2850*/  BSYNC B1 ;  /* 0x0000000000017941 */ /* 0x000fea0003800000 */
.L_x_722:
[----:B------:R-:W-:Y:S01]  /*2860*/  IMAD R3, R3, UR46, RZ ;  /* 0x0000002e03037c24 */ /* 0x000fe2000f8e02ff */
[----:B------:R-:W-:-:S03]  /*2870*/  ULDC.64 UR50, c[0x0][0x6f0] ;  /* 0x0001bc0000327ab9 */ /* 0x000fc60000000a00 */
[C---:B------:R-:W-:Y:S02]  /*2880*/  IMAD R7, R2.reuse, UR47, R3 ;  /* 0x0000002f02077c24 */ /* 0x040fe4000f8e0203 */
[----:B------:R-:W-:-:S05]  /*2890*/  IMAD.WIDE.U32 R2, R2, UR46, RZ ;  /* 0x0000002e02027c25 */ /* 0x000fca000f8e00ff */
[----:B------:R-:W-:Y:S01]  /*28a0*/  IADD3 R3, R3, R7, RZ ;  /* 0x0000000703037210 */ /* 0x000fe20007ffe0ff */
[----:B------:R-:W-:-:S04]  /*28b0*/  IMAD R7, R11, UR48, RZ ;  /* 0x000000300b077c24 */ /* 0x000fc8000f8e02ff */
        /* <DEDUP_REMOVED lines=19> */
[----:B------:R-:W-:Y:S01]  /*29f0*/  ULDC.64 UR50, c[0x0][0xbe0] ;  /* 0x0002f80000327ab9 */ /* 0x000fe20000000a00 */
[----:B------:R-:W-:Y:S02]  /*2a00*/  IMAD.MOV.U32 R3, RZ, RZ, R4 ;  /* 0x000000ffff037224 */ /* 0x000fe400078e0004 */
        /* <DEDUP_REMOVED lines=8> */
.L_x_726:
        /* <DEDUP_REMOVED lines=22> */
.L_x_727:
[----:B------:R-:W-:Y:S05]  /*2bf0*/  BSYNC B1 ;  /* 0x0000000000017941 */ /* 0x000fea0003800000 */
.L_x_725:
[----:B------:R-:W2:Y:S01]  /*2c00*/  LDL.LU R0, [R1+0x10] ;  /* 0x0000100001007983 */ /* 0x000ea20000300800 */
[----:B------:R-:W-:Y:S01]  /*2c10*/  ULDC.64 UR50, c[0x0][0x3b0] ;  /* 0x0000ec0000327ab9 */ /* 0x000fe20000000a00 */
[----:B------:R-:W-:Y:S01]  /*2c20*/  ULDC.64 UR52, c[0x0][0xca8] ;  /* 0x00032a0000347ab9 */ /* 0x000fe20000000a00 */
[----:B------:R-:W-:Y:S01]  /*2c30*/  LEA R6, P0, R22, UR50, 0x2 ;  /* 0x0000003216067c11 */ /* 0x000fe2000f8010ff */
[----:B------:R-:W-:-:S03]  /*2c40*/  IMAD R3, R3, UR52, RZ ;  /* 0x0000003403037c24 */ /* 0x000fc6000f8e02ff */
[----:B------:R-:W-:Y:S02]  /*2c50*/  LEA.HI.X R7, R22, UR51, R28, 0x2, P0 ;  /* 0x0000003316077c11 */ /* 0x000fe400080f141c */
[----:B------:R-:W-:Y:S02]  /*2c60*/  LEA R28, P0, R14, UR50, 0x2 ;  /* 0x000000320e1c7c11 */ /* 0x000fe4000f8010ff */
[----:B------:R-:W-:Y:S01]  /*2c70*/  LEA R22, P2, R8, UR50, 0x2 ;  /* 0x0000003208167c11 */ /* 0x000fe2000f8410ff */
[----:B------:R0:W-:Y:S01]  /*2c80*/  STL.64 [R1+0x8], R6 ;  /* 0x0000080601007387 */ /* 0x0001e20000100a00 */
[----:B------:R-:W-:Y:S02]  /*2c90*/  LEA.HI.X R29, R14, UR51, R26, 0x2, P0 ;  /* 0x000000330e1d7c11 */ /* 0x000fe400080f141a */
[----:B------:R-:W-:Y:S02]  /*2ca0*/  ISETP.NE.U32.AND P0, PT, RZ, UR30, PT ;  /* 0x0000001eff007c0c */ /* 0x000fe4000bf05070 */
[----:B------:R-:W-:-:S02]  /*2cb0*/  LEA R26, P1, R12, UR50, 0x2 ;  /* 0x000000320c1a7c11 */ /* 0x000fc4000f8210ff */
[----:B------:R-:W-:Y:S02]  /*2cc0*/  ISETP.NE.AND.EX P0, PT, RZ, UR31, PT, P0 ;  /* 0x0000001fff007c0c */ /* 0x000fe4000bf05300 */
[----:B------:R-:W-:Y:S01]  /*2cd0*/  LEA.HI.X R27, R12, UR51, R27, 0x2, P1 ;  /* 0x000000330c1b7c11 */ /* 0x000fe200088f141b */
[C---:B0-----:R-:W-:Y:S02]  /*2ce0*/  IMAD R7, R2.reuse, UR53, R3 ;  /* 0x0000003502077c24 */ /* 0x041fe4000f8e0203 */
[----:B------:R-:W-:Y:S01]  /*2cf0*/  IMAD.WIDE.U32 R2, R2, UR52, RZ ;  /* 0x0000003402027c25 */ /* 0x000fe2000f8e00ff */
[----:B------:R-:W-:-:S04]  /*2d00*/  ULDC.64 UR52, c[0x0][0xca0] ;  /* 0x0003280000347ab9 */ /* 0x000fc80000000a00 */
[----:B------:R-:W-:Y:S01]  /*2d10*/  IADD3 R3, R3, R7, RZ ;  /* 0x0000000703037210 */ /* 0x000fe20007ffe0ff */
[----:B------:R-:W-:-:S04]  /*2d20*/  IMAD R7, R11, UR52, RZ ;  /* 0x000000340b077c24 */ /* 0x000fc8000f8e02ff */
[C---:B------:R-:W-:Y:S02]  /*2d30*/  IMAD R7, R10.reuse, UR53, R7 ;  /* 0x000000350a077c24 */ /* 0x040fe4000f8e0207 */
[----:B------:R-:W-:Y:S01]  /*2d40*/  IMAD.WIDE.U32 R10, R10, UR52, R2 ;  /* 0x000000340a0a7c25 */ /* 0x000fe2000f8e0002 */
[----:B------:R-:W-:-:S04]  /*2d50*/  ULDC.64 UR52, c[0x0][0xbd0] ;  /* 0x0002f40000347ab9 */ /* 0x000fc80000000a00 */
[----:B------:R-:W-:Y:S02]  /*2d60*/  IADD3 R3, R11, R7, RZ ;  /* 0x000000070b037210 */ /* 0x000fe40007ffe0ff */
[----:B------:R-:W-:-:S04]  /*2d70*/  LEA R14, P3, R10, UR52, 0x2 ;  /* 0x000000340a0e7c11 */ /* 0x000fc8000f8610ff */
[----:B------:R-:W-:Y:S02]  /*2d80*/  LEA.HI.X R15, R10, UR53, R3, 0x2, P3 ;  /* 0x000000350a0f7c11 */ /* 0x000fe400098f1403 */
[----:B--2---:R-:W-:Y:S02]  /*2d90*/  LEA.HI.X R23, R8, UR51, R0, 0x2, P2 ;  /* 0x0000003308177c11 */ /* 0x004fe400090f1400 */
[----:B------:R-:W-:Y:S01]  /*2da0*/  CS2R R8, SRZ ;  /* 0x0000000000087805 */ /* 0x000fe2000001ff00 */
[----:B------:R-:W-:Y:S06]  /*2db0*/  @!P0 BRA `(.L_x_728) ;  /* 0x0000000000e88947 */ /* 0x000fec0003800000 */
[----:B------:R-:W-:Y:S01]  /*2dc0*/  LOP3.LUT R0, R4, UR56, RZ, 0xfc, !PT ;  /* 0x0000003804007c12 */ /* 0x000fe2000f8efcff */
[----:B------:R-:W-:Y:S03]  /*2dd0*/  BSSY B1, `(.L_x_729) ;  /* 0x000002b000017945 */ /* 0x000fe60003800000 */
[----:B------:R-:W-:-:S13]  /*2de0*/  ISETP.NE.U32.AND P0, PT, R0, RZ, PT ;  /* 0x000000ff0000720c */ /* 0x000fda0003f05070 */
[----:B------:R-:W-:Y:S05]  /*2df0*/  @!P0 BRA `(.L_x_730) ;  /* 0x0000000000488947 */ /* 0x000fea0003800000 */
[----:B------:R-:W-:Y:S01]  /*2e00*/  ULDC.64 UR50, c[0x0][0x8a0] ;  /* 0x0002280000327ab9 */ /* 0x000fe20000000a00 */
[----:B------:R-:W-:Y:S01]  /*2e10*/  IMAD.MOV.U32 R20, RZ, RZ, R5 ;  /* 0x000000ffff147224 */ /* 0x000fe200078e0005 */
[----:B------:R-:W-:Y:S01]  /*2e20*/  MOV R3, UR50 ;  /* 0x0000003200037c02 */ /* 0x000fe20008000f00 */
[----:B------:R-:W-:Y:S01]  /*2e30*/  IMAD.MOV.U32 R0, RZ, RZ, R4 ;  /* 0x000000ffff007224 */ /* 0x000fe200078e0004 */
[----:B------:R-:W-:Y:S02]  /*2e40*/  MOV R2, UR51 ;  /* 0x0000003300027c02 */ /* 0x000fe40008000f00 */
        /* <DEDUP_REMOVED lines=13> */
.L_x_730:
[----:B------:R-:W0:Y:S01]  /*2f20*/  I2F.U32.RP R0, UR12 ;  /* 0x0000000c00007d06 */ /* 0x000e220008209000 */
[----:B------:R-:W-:Y:S01]  /*2f30*/  ISETP.NE.U32.AND P2, PT, RZ, UR12, PT ;  /* 0x0000000cff007c0c */ /* 0x000fe2000bf45070 */
[----:B------:R-:W-:-:S06]  /*2f40*/  IMAD.MOV.U32 R11, RZ, RZ, RZ ;  /* 0x000000ffff0b7224 */ /* 0x000fcc00078e00ff */
[----:B0-----:R-:W0:Y:S02]  /*2f50*/  MUFU.RCP R0, R0 ;  /* 0x0000000000007308 */ /* 0x001e240000001000 */
        /* <DEDUP_REMOVED lines=18> */
.L_x_731:
[----:B------:R-:W-:Y:S05]  /*3080*/  BSYNC B1 ;  /* 0x0000000000017941 */ /* 0x000fea0003800000 */
.L_x_729:
[----:B------:R-:W-:Y:S02]  /*3090*/  ULDC.64 UR50, c[0x0][0x968] ;  /* 0x00025a0000327ab9 */ /* 0x000fe40000000a00 */
[----:B------:R-:W-:-:S04]  /*30a0*/  IMAD R3, R3, UR50, RZ ;  /* 0x0000003203037c24 */ /* 0x000fc8000f8e02ff */
[C---:B------:R-:W-:Y:S02]  /*30b0*/  IMAD R7, R2.reuse, UR51, R3 ;  /* 0x0000003302077c24 */ /* 0x040fe4000f8e0203 */
[----:B------:R-:W-:Y:S01]  /*30c0*/  IMAD.WIDE.U32 R2, R2, UR50, RZ ;  /* 0x0000003202027c25 */ /* 0x000fe2000f8e00ff */
[----:B------:R-:W-:-:S04]  /*30d0*/  ULDC.64 UR50, c[0x0][0x960] ;  /* 0x0002580000327ab9 */ /* 0x000fc80000000a00 */
[----:B------:R-:W-:Y:S01]  /*30e0*/  IADD3 R3, R3, R7, RZ ;  /* 0x0000000703037210 */ /* 0x000fe20007ffe0ff */
[----:B------:R-:W-:-:S04]  /*30f0*/  IMAD R7, R11, UR50, RZ ;  /* 0x000000320b077c24 */ /* 0x000fc8000f8e02ff */
[C---:B------:R-:W-:Y:S02]  /*3100*/  IMAD R7, R10.reuse, UR51, R7 ;  /* 0x000000330a077c24 */ /* 0x040fe4000f8e0207 */
[----:B------:R-:W-:-:S05]  /*3110*/  IMAD.WIDE.U32 R2, R10, UR50, R2 ;  /* 0x000000320a027c25 */ /* 0x000fca000f8e0002 */
[----:B------:R-:W-:Y:S02]  /*3120*/  IADD3 R3, R3, R7, RZ ;  /* 0x0000000703037210 */ /* 0x000fe40007ffe0ff */
[----:B------:R-:W-:-:S04]  /*3130*/  LEA R6, P0, R2, UR30, 0x2 ;  /* 0x0000001e02067c11 */ /* 0x000fc8000f8010ff */
[----:B------:R-:W-:-:S05]  /*3140*/  LEA.HI.X R7, R2, UR31, R3, 0x2, P0 ;  /* 0x0000001f02077c11 */ /* 0x000fca00080f1403 */
[----:B------:R0:W5:Y:S04]  /*3150*/  LDG.E R8, desc[UR60][R6.64] ;  /* 0x0000003c06087981 */ /* 0x000168000c1e1900 */
.L_x_728:
[----:B------:R-:W-:-:S04]  /*3160*/  ISETP.NE.U32.AND P0, PT, RZ, UR32, PT ;  /* 0x00000020ff007c0c */ /* 0x000fc8000bf05070 */
[----:B------:R-:W-:-:S13]  /*3170*/  ISETP.NE.AND.EX P0, PT, RZ, UR33, PT, P0 ;  /* 0x00000021ff007c0c */ /* 0x000fda000bf05300 */
[----:B------:R-:W-:Y:S05]  /*3180*/  @!P0 BRA `(.L_x_732) ;  /* 0x0000000000e88947 */ /* 0x000fea0003800000 */
        /* <DEDUP_REMOVED lines=9> */
[----:B0-----:R-:W-:-:S07]  /*3220*/  MOV R6, 0x3240 ;  /* 0x0000324000067802 */ /* 0x001fce0000000f00 */
[----:B-----5:R-:W-:Y:S05]  /*3230*/  CALL.REL.NOINC `($__internal_27_$__cuda_sm20_div_s64) ;  /* 0x00000004005c7944 */ /* 0x020fea0003c00000 */
[----:B------:R-:W-:Y:S01]  /*3240*/  IADD3 R9, P0, RZ, -R10, RZ ;  /* 0x8000000aff097210 */ /* 0x000fe20007f1e0ff */
[----:B------:R-:W-:Y:S01]  /*3250*/  ULDC.64 UR50, c[0x0][0xa40] ;  /* 0x0002900000327ab9 */ /* 0x000fe20000000a00 */
[----:B------:R-:W-:Y:S01]  /*3260*/  IMAD.MOV.U32 R3, RZ, RZ, R4 ;  /* 0x000000ffff037224 */ /* 0x000fe200078e0004 */
[-C--:B------:R-:W-:Y:S02]  /*3270*/  MOV R11, R0.reuse ;  /* 0x00000000000b7202 */ /* 0x080fe40000000f00 */
[----:B------:R-:W-:-:S05]  /*3280*/  IADD3.X R2, RZ, ~R0, RZ, P0, !PT ;  /* 0x80000000ff027210 */ /* 0x000fca00007fe4ff */
[----:B------:R-:W-:-:S04]  /*3290*/  IMAD R2, R2, UR50, RZ ;  /* 0x0000003202027c24 */ /* 0x000fc8000f8e02ff */
[----:B------:R-:W-:Y:S01]  /*32a0*/  IMAD R7, R9, UR51, R2 ;  /* 0x0000003309077c24 */ /* 0x000fe2000f8e0202 */
[----:B------:R-:W-:-:S05]  /*32b0*/  MOV R2, R5 ;  /* 0x0000000500027202 */ /* 0x000fca0000000f00 */
[----:B------:R-:W-:-:S05]  /*32c0*/  IMAD.WIDE.U32 R2, R9, UR50, R2 ;  /* 0x0000003209027c25 */ /* 0x000fca000f8e0002 */
[----:B------:R-:W-:Y:S01]  /*32d0*/  IADD3 R3, R3, R7, RZ ;  /* 0x0000000703037210 */ /* 0x000fe20007ffe0ff */
[----:B------:R-:W-:Y:S06]  /*32e0*/  BRA `(.L_x_735) ;  /* 0x0000000000587947 */ /* 0x000fec0003800000 */
.L_x_734:
[----:B------:R-:W1:Y:S01]  /*32f0*/  I2F.U32.RP R0, UR13 ;  /* 0x0000000d00007d06 */ /* 0x000e620008209000 */
[----:B------:R-:W-:Y:S01]  /*3300*/  ISETP.NE.U32.AND P2, PT, RZ, UR13, PT ;  /* 0x0000000dff007c0c */ /* 0x000fe2000bf45070 */
[----:B------:R-:W-:-:S06]  /*3310*/  IMAD.MOV.U32 R11, RZ, RZ, RZ ;  /* 0x000000ffff0b7224 */ /* 0x000fcc00078e00ff */
[----:B-1----:R-:W1:Y:S02]  /*3320*/  MUFU.RCP R0, R0 ;  /* 0x0000000000007308 */ /* 0x002e640000001000 */
[----:B-1----:R-:W-:-:S06]  /*3330*/  VIADD R2, R0, 0xffffffe ;  /* 0x0ffffffe00027836 */ /* 0x002fcc0000000000 */
[----:B------:R1:W0:Y:S02]  /*3340*/  F2I.FTZ.U32.TRUNC.NTZ R3, R2 ;  /* 0x0000000200037305 */ /* 0x000224000021f000 */
[----:B-1----:R-:W-:Y:S01]  /*3350*/  HFMA2.MMA R2, -RZ, RZ, 0, 0 ;  /* 0x00000000ff027435 */ /* 0x002fe200000001ff */
[----:B0-----:R-:W-:-:S05]  /*3360*/  IADD3 R7, RZ, -R3, RZ ;  /* 0x80000003ff077210 */ /* 0x001fca0007ffe0ff */
        /* <DEDUP_REMOVED lines=14> */
.L_x_735:
[----:B------:R-:W-:Y:S05]  /*3450*/  BSYNC B1 ;  /* 0x0000000000017941 */ /* 0x000fea0003800000 */
.L_x_733:
        /* <DEDUP_REMOVED lines=13> */
.L_x_732:
[----:B------:R-:W2:Y:S04]  /*3530*/  LDL.LU R0, [R1+0x14] ;  /* 0x0000140001007983 */ /* 0x000ea80000300800 */
[----:B01----:R-:W3:Y:S04]  /*3540*/  LDL.LU R7, [R1+0x18] ;  /* 0x0000180001077983 */ /* 0x003ee80000300800 */
[----:B------:R-:W4:Y:S04]  /*3550*/  LDL.LU R11, [R1+0x4] ;  /* 0x00000400010b7983 */ /* 0x000f280000300800 */
[----:B------:R-:W3:Y:S04]  /*3560*/  LDL.LU R10, [R1] ;  /* 0x00000000010a7983 */ /* 0x000ee80000300800 */
[----:B------:R-:W4:Y:S01]  /*3570*/  LDL.LU.64 R12, [R1+0x8] ;  /* 0x00000800010c7983 */ /* 0x000f220000300a00 */
[----:B------:R-:W-:Y:S01]  /*3580*/  ULDC UR50, c[0x0][0x0] ;  /* 0x0000000000327ab9 */ /* 0x000fe20000000800 */
[CC--:B-----5:R-:W-:Y:S01]  /*3590*/  FMUL.FTZ R6, R24.reuse, R8.reuse ;  /* 0x0000000818067220 */ /* 0x0e0fe20000410000 */
[----:B--2---:R0:W1:Y:S02]  /*35a0*/  MUFU.TANH R3, R0 ;  /* 0x0000000000037308 */ /* 0x0040640000002400 */
[----:B0-----:R-:W0:Y:S01]  /*35b0*/  LDC R0, c[0x0][0xc] ;  /* 0x00000300ff007b82 */ /* 0x001e220000000800 */
[C---:B-1----:R-:W-:Y:S01]  /*35c0*/  FFMA.FTZ R2, -R3.reuse, R3, 1 ;  /* 0x3f80000003027423 */ /* 0x042fe20000010103 */
[----:B------:R-:W-:Y:S01]  /*35d0*/  FMUL.FTZ R8, R3, R8 ;  /* 0x0000000803087220 */ /* 0x000fe20000410000 */
[----:B------:R-:W-:-:S02]  /*35e0*/  FADD.FTZ R3, -R24, 1 ;  /* 0x3f80000018037421 */ /* 0x000fc40000010100 */
[----:B------:R-:W-:Y:S01]  /*35f0*/  FFMA.FTZ R2, R2, R6, R9 ;  /* 0x0000000602027223 */ /* 0x000fe20000010009 */
[----:B---3--:R-:W-:Y:S01]  /*3600*/  FADD.FTZ R9, -R10, 1 ;  /* 0x3f8000000a097421 */ /* 0x008fe20000010100 */
[----:B------:R-:W-:Y:S01]  /*3610*/  FMUL.FTZ R3, R8, R3 ;  /* 0x0000000308037220 */ /* 0x000fe20000410000 */
[----:B------:R-:W-:Y:S01]  /*3620*/  FADD.FTZ R8, -R25, 1 ;  /* 0x3f80000019087421 */ /* 0x000fe20000010100 */
[-C--:B----4-:R-:W-:Y:S01]  /*3630*/  FMUL.FTZ R6, R11, R2.reuse ;  /* 0x000000020b067220 */ /* 0x090fe20000410000 */
[----:B------:R-:W-:Y:S01]  /*3640*/  FMUL.FTZ R7, R7, R2 ;  /* 0x0000000207077220 */ /* 0x000fe20000410000 */
[----:B------:R-:W-:Y:S01]  /*3650*/  FFMA.FTZ R11, -R11, R11, 1 ;  /* 0x3f8000000b0b7423 */ /* 0x000fe2000001010b */
[----:B------:R-:W-:Y:S01]  /*3660*/  FMUL.FTZ R3, R24, R3 ;  /* 0x0000000318037220 */ /* 0x000fe20000410000 */
[----:B------:R-:W-:Y:S01]  /*3670*/  FMUL.FTZ R9, R6, R9 ;  /* 0x0000000906097220 */ /* 0x000fe20000410000 */
[----:B------:R-:W-:Y:S01]  /*3680*/  FMUL.FTZ R8, R7, R8 ;  /* 0x0000000807087220 */ /* 0x000fe20000410000 */
[-C--:B------:R-:W-:Y:S01]  /*3690*/  FMUL.FTZ R6, R10, R2.reuse ;  /* 0x000000020a067220 */ /* 0x080fe20000410000 */
[----:B------:R-:W-:Y:S01]  /*36a0*/  FMUL.FTZ R7, R25, R2 ;  /* 0x0000000219077220 */ /* 0x000fe20000410000 */
[----:B0-----:R-:W-:-:S02]  /*36b0*/  IMAD R0, R0, UR50, RZ ;  /* 0x0000003200007c24 */ /* 0x001fc4000f8e02ff */
[----:B------:R-:W-:Y:S01]  /*36c0*/  FMUL.FTZ R9, R10, R9 ;  /* 0x000000090a097220 */ /* 0x000fe20000410000 */
[----:B------:R-:W-:Y:S01]  /*36d0*/  FMUL.FTZ R25, R25, R8 ;  /* 0x0000000819197220 */ /* 0x000fe20000410000 */
[----:B------:R-:W-:Y:S01]  /*36e0*/  FMUL.FTZ R11, R6, R11 ;  /* 0x0000000b060b7220 */ /* 0x000fe20000410000 */
[----:B------:R-:W-:Y:S02]  /*36f0*/  IADD3 R5, P0, R0, R5, RZ ;  /* 0x0000000500057210 */ /* 0x000fe40007f1e0ff */
[----:B------:R0:W-:Y:S04]  /*3700*/  STG.E desc[UR60][R12.64], R9 ;  /* 0x000000090c007986 */ /* 0x0001e8000c10193c */
[----:B------:R0:W-:Y:S01]  /*3710*/  STG.E desc[UR60][R28.64], R25 ;  /* 0x000000191c007986 */ /* 0x0001e2000c10193c */
[----:B------:R-:W-:Y:S01]  /*3720*/  IMAD.X R4, RZ, RZ, R4, P0 ;  /* 0x000000ffff047224 */ /* 0x000fe200000e0604 */
[----:B------:R-:W-:-:S02]  /*3730*/  ISETP.GE.U32.AND P0, PT, R5, UR34, PT ;  /* 0x0000002205007c0c */ /* 0x000fc4000bf06070 */
[----:B------:R0:W-:Y:S02]  /*3740*/  STG.E desc[UR60][R26.64], R11 ;  /* 0x0000000b1a007986 */ /* 0x0001e4000c10193c */
[----:B------:R-:W-:Y:S02]  /*3750*/  ISETP.GE.AND.EX P0, PT, R4, UR35, PT, P0 ;  /* 0x0000002304007c0c */ /* 0x000fe4000bf06300 */
[----:B------:R0:W-:Y:S04]  /*3760*/  STG.E desc[UR60][R22.64], R3 ;  /* 0x0000000316007986 */ /* 0x0001e8000c10193c */
[----:B------:R0:W-:Y:S07]  /*3770*/  STG.E desc[UR60][R14.64], R7 ;  /* 0x000000070e007986 */ /* 0x0001ee000c10193c */
[----:B------:R-:W-:Y:S05]  /*3780*/  @!P0 BRA `(.L_x_736) ;  /* 0xffffffc800d88947 */ /* 0x000fea000383ffff */
[----:B------:R-:W-:Y:S05]  /*3790*/  BSYNC B0 ;  /* 0x0000000000007941 */ /* 0x000fea0003800000 */
.L_x_691:
[----:B------:R-:W-:Y:S05]  /*37a0*/  EXIT ;  /* 0x000000000000794d */ /* 0x000fea0003800000 */
        .weak           $__internal_27_$__cuda_sm20_div_s64
        .type           $__internal_27_$__cuda_sm20_div_s64,@function
        .size           $__internal_27_$__cuda_sm20_div_s64,(.L_x_1311 - $__internal_27_$__cuda_sm20_div_s64)
$__internal_27_$__cuda_sm20_div_s64:
        /* <DEDUP_REMOVED lines=35> */
[----:B------:R-:W-:-:S04]  /*39e0*/  IADD3 R16, P3, RZ, -R20, RZ ;  /* 0x80000014ff107210 */ /* 0x000fc80007f7e0ff */
[----:B------:R-:W-:Y:S01]  /*39f0*/  IADD3 R7, P1, R7, R17, RZ ;  /* 0x0000001107077210 */ /* 0x000fe20007f3e0ff */
[----:B------:R-:W-:Y:S01]  /*3a00*/  IMAD.MOV.U32 R17, RZ, RZ, RZ ;  /* 0x000000ffff117224 */ /* 0x000fe200078e00ff */
[----:B------:R-:W-:Y:S02]  /*3a10*/  SEL R20, R16, R20, !P2 ;  /* 0x0000001410147207 */ /* 0x000fe40005000000 */
[----:B------:R-:W-:Y:S02]  /*3a20*/  IADD3.X R18, RZ, ~R0, RZ, P3, !PT ;  /* 0x80000000ff127210 */ /* 0x000fe40001ffe4ff */
[----:B------:R-:W-:Y:S01]  /*3a30*/  IADD3.X R19, RZ, RZ, R19, P1, P0 ;  /* 0x000000ffff137210 */ /* 0x000fe20000fe0413 */
[----:B------:R-:W-:Y:S01]  /*3a40*/  IMAD.HI.U32 R16, R7, R20, RZ ;  /* 0x0000001407107227 */ /* 0x000fe200078e00ff */
[-C--:B------:R-:W-:Y:S02]  /*3a50*/  SEL R18, R18, R0.reuse, !P2 ;  /* 0x0000000012127207 */ /* 0x080fe40005000000 */
[----:B------:R-:W-:-:S03]  /*3a60*/  LOP3.LUT R0, R2, R0, RZ, 0x3c, !PT ;  /* 0x0000000002007212 */ /* 0x000fc600078e3cff */
[----:B------:R-:W-:-:S04]  /*3a70*/  IMAD.WIDE.U32 R16, R7, R18, R16 ;  /* 0x0000001207107225 */ /* 0x000fc800078e0010 */
[C---:B------:R-:W-:Y:S02]  /*3a80*/  IMAD R7, R19.reuse, R18, RZ ;  /* 0x0000001213077224 */ /* 0x040fe400078e02ff */
[----:B------:R-:W-:-:S04]  /*3a90*/  IMAD.HI.U32 R16, P0, R19, R20, R16 ;  /* 0x0000001413107227 */ /* 0x000fc80007800010 */
[----:B------:R-:W-:Y:S01]  /*3aa0*/  IMAD.HI.U32 R19, R19, R18, RZ ;  /* 0x0000001213137227 */ /* 0x000fe200078e00ff */
[----:B------:R-:W-:-:S05]  /*3ab0*/  IADD3 R7, P1, R7, R16, RZ ;  /* 0x0000001007077210 */ /* 0x000fca0007f3e0ff */
[----:B------:R-:W-:-:S04]  /*3ac0*/  IMAD.WIDE.U32 R16, R7, R10, RZ ;  /* 0x0000000a07107225 */ /* 0x000fc800078e00ff */
[----:B------:R-:W-:Y:S01]  /*3ad0*/  IMAD R21, R7, R11, R17 ;  /* 0x0000000b07157224 */ /* 0x000fe200078e0211 */
[----:B------:R-:W-:Y:S02]  /*3ae0*/  IADD3.X R17, R19, RZ, RZ, P0, !PT ;  /* 0x000000ff13117210 */ /* 0x000fe400007fe4ff */
[----:B------:R-:W-:Y:S02]  /*3af0*/  IADD3 R16, P2, -R16, R20, RZ ;  /* 0x0000001410107210 */ /* 0x000fe40007f5e1ff */
[----:B------:R-:W-:Y:S02]  /*3b00*/  IADD3.X R17, RZ, R17, RZ, P1, !PT ;  /* 0x00000011ff117210 */ /* 0x000fe40000ffe4ff */
[----:B------:R-:W-:-:S03]  /*3b10*/  ISETP.GE.U32.AND P0, PT, R16, R10, PT ;  /* 0x0000000a1000720c */ /* 0x000fc60003f06070 */
[----:B------:R-:W-:-:S04]  /*3b20*/  IMAD R19, R17, R10, R21 ;  /* 0x0000000a11137224 */ /* 0x000fc800078e0215 */
[----:B------:R-:W-:Y:S01]  /*3b30*/  IMAD.X R18, R18, 0x1, ~R19, P2 ;  /* 0x0000000112127824 */ /* 0x000fe200010e0e13 */
[----:B------:R-:W-:-:S04]  /*3b40*/  IADD3 R19, P2, R16, -R10, RZ ;  /* 0x8000000a10137210 */ /* 0x000fc80007f5e0ff */
[----:B------:R-:W-:-:S04]  /*3b50*/  ISETP.GE.U32.AND.EX P0, PT, R18, R11, PT, P0 ;  /* 0x0000000b1200720c */ /* 0x000fc80003f06100 */
[----:B------:R-:W-:-:S04]  /*3b60*/  SEL R16, R19, R16, P0 ;  /* 0x0000001013107207 */ /* 0x000fc80000000000 */
[----:B------:R-:W-:Y:S02]  /*3b70*/  ISETP.GE.U32.AND P1, PT, R16, R10, PT ;  /* 0x0000000a1000720c */ /* 0x000fe40003f26070 */
[----:B------:R-:W-:-:S04]  /*3b80*/  IADD3.X R10, R18, ~R11, RZ, P2, !PT ;  /* 0x8000000b120a7210 */ /* 0x000fc800017fe4ff */
        /* <DEDUP_REMOVED lines=8> */
[----:B------:R-:W-:Y:S01]  /*3c10*/  ISETP.NE.U32.AND P0, PT, R3, RZ, PT ;  /* 0x000000ff0300720c */ /* 0x000fe20003f05070 */
[----:B------:R-:W-:-:S03]  /*3c20*/  IMAD.X R7, RZ, RZ, R10, P2 ;  /* 0x000000ffff077224 */ /* 0x000fc600010e060a */
[----:B------:R-:W-:Y:S02]  /*3c30*/  ISETP.NE.AND.EX P0, PT, R2, RZ, PT, P0 ;  /* 0x000000ff0200720c */ /* 0x000fe40003f05300 */
[----:B------:R-:W-:Y:S02]  /*3c40*/  SEL R7, R7, R10, P1 ;  /* 0x0000000a07077207 */ /* 0x000fe40000800000 */
[----:B------:R-:W-:Y:S02]  /*3c50*/  IADD3 R10, P2, RZ, -R11, RZ ;  /* 0x8000000bff0a7210 */ /* 0x000fe40007f5e0ff */
[----:B------:R-:W-:Y:S02]  /*3c60*/  ISETP.GE.AND P1, PT, R0, RZ, PT ;  /* 0x000000ff0000720c */ /* 0x000fe40003f26270 */
[----:B------:R-:W-:Y:S02]  /*3c70*/  IADD3.X R0, RZ, ~R7, RZ, P2, !PT ;  /* 0x80000007ff007210 */ /* 0x000fe400017fe4ff */
[----:B------:R-:W-:-:S02]  /*3c80*/  SEL R10, R10, R11, !P1 ;  /* 0x0000000b0a0a7207 */ /* 0x000fc40004800000 */
[----:B------:R-:W-:Y:S01]  /*3c90*/  SEL R0, R0, R7, !P1 ;  /* 0x0000000700007207 */ /* 0x000fe20004800000 */
[----:B------:R-:W-:Y:S01]  /*3ca0*/  HFMA2.MMA R7, -RZ, RZ, 0, 0 ;  /* 0x00000000ff077435 */ /* 0x000fe200000001ff */
[----:B------:R-:W-:Y:S02]  /*3cb0*/  SEL R10, R10, 0xffffffff, P0 ;  /* 0xffffffff0a0a7807 */ /* 0x000fe40000000000 */
[----:B------:R-:W-:-:S03]  /*3cc0*/  SEL R0, R0, 0xffffffff, P0 ;  /* 0xffffffff00007807 */ /* 0x000fc60000000000 */
[----:B------:R-:W-:Y:S05]  /*3cd0*/  RET.REL.NODEC R6 `(_ZN2at6native38_GLOBAL__N__9a469cfd_6_RNN_cu_eca79a6d6kernel18lstm_cell_backwardIfflLi2EEEvNS_4cuda6detail10TensorInfoIT_T1_EES9_S9_S9_S9_S9_S9_S8_S8_) ;  /* 0xffffffc006c87950 */ /* 0x000fea0003c3ffff */
.L_x_737:
        /* <DEDUP_REMOVED lines=10> */
.L_x_1311:


//--------------------- .text._ZN2at6native38_GLOBAL__N__9a469cfd_6_RNN_cu_eca79a6d6kernel18lstm_cell_backwardIfflLi1EEEvNS_4cuda6detail10TensorInfoIT_T1_EES9_S9_S9_S9_S9_S9_S8_S8_ --------------------------
	.section	.text._ZN2at6native38_GLOBAL__N__9a469cfd_6_RNN_cu_eca79a6d6kernel18lstm_cell_backwardIfflLi1EEEvNS_4cuda6detail10TensorInfoIT_T1_EES9_S9_S9_S9_S9_S9_S8_S8_,"ax",@progbits
	.align	128
.text._ZN2at6native38_GLOBAL__N__9a469cfd_6_RNN_cu_eca79a6d6kernel18lstm_cell_backwardIfflLi1EEEvNS_4cuda6detail10TensorInfoIT_T1_EES9_S9_S9_S9_S9_S9_S8_S8_:
        .type           _ZN2at6native38_GLOBAL__N__9a469cfd_6_RNN_cu_eca79a6d6kernel18lstm_cell_backwardIfflLi1EEEvNS_4cuda6detail10TensorInfoIT_T1_EES9_S9_S9_S9_S9_S9_S8_S8_,@function
        .size           _ZN2at6native38_GLOBAL__N__9a469cfd_6_RNN_cu_eca79a6d6kernel18lstm_cell_backwardIfflLi1EEEvNS_4cuda6detail10TensorInfoIT_T1_EES9_S9_S9_S9_S9_S9_S8_S8_,(.L_x_1313 - _ZN2at6native38_GLOBAL__N__9a469cfd_6_RNN_cu_eca79a6d6kernel18lstm_cell_backwardIfflLi1EEEvNS_4cuda6detail10TensorInfoIT_T1_EES9_S9_S9_S9_S9_S9_S8_S8_)
        .other          _ZN2at6native38_GLOBAL__N__9a469cfd_6_RNN_cu_eca79a6d6kernel18lstm_cell_backwardIfflLi1EEEvNS_4cuda6detail10TensorInfoIT_T1_EES9_S9_S9_S9_S9_S9_S8_S8_,@"STO_CUDA_ENTRY STV_DEFAULT"
_ZN2at6native38_GLOBAL__N__9a469cfd_6_RNN_cu_eca79a6d6kernel18lstm_cell_backwardIfflLi1EEEvNS_4cuda6detail10TensorInfoIT_T1_EES9_S9_S9_S9_S9_S9_S8_S8_:
        /* <DEDUP_REMOVED lines=10> */
[----:B------:R-:W-:Y:S01]  /*00a0*/  MOV R2, R6 ;  /* 0x0000000600027202 */ /* 0x000fe20000000f00 */
[----:B------:R-:W-:Y:S01]  /*00b0*/  ULDC UR5, c[0x0][0xc] ;  /* 0x0000030000057ab9 */ /* 0x000fe20000000800 */
[----:B------:R-:W-:Y:S01]  /*00c0*/  BSSY B0, `(.L_x_738) ;  /* 0x000001e000007945 */ /* 0x000fe20003800000 */
[----:B------:R-:W-:Y:S01]  /*00d0*/  UIMAD UR4, UR4, UR5, URZ ;  /* 0x00000005040472a4 */ /* 0x000fe2000f8e023f */
[----:B------:R-:W-:-:S04]  /*00e0*/  LOP3.LUT R4, RZ, R2, RZ, 0x33, !PT ;  /* 0x00000002ff047212 */ /* 0x000fc800078e33ff */
[----:B------:R-:W-:Y:S02]  /*00f0*/  IADD3 R4, P0, R4, UR6, RZ ;  /* 0x0000000604047c10 */ /* 0x000fe4000ff1e0ff */
[----:B------:R-:W-:-:S04]  /*0100*/  LOP3.LUT R5, RZ, R3, RZ, 0x33, !PT ;  /* 0x00000003ff057212 */ /* 0x000fc800078e33ff */
[----:B------:R-:W-:-:S04]  /*0110*/  IADD3.X R5, R5, UR7, RZ, P0, !PT ;  /* 0x0000000705057c10 */ /* 0x000fc800087fe4ff */
[----:B------:R-:W-:-:S13]  /*0120*/  ISETP.NE.U32.AND P0, PT, R5, RZ, PT ;  /* 0x000000ff0500720c */ /* 0x000fda0003f05070 */
[----:B------:R-:W-:Y:S05]  /*0130*/  @!P0 BRA `(.L_x_739) ;  /* 0x0000000000108947 */ /* 0x000fea0003800000 */
[----:B------:R-:W-:-:S07]  /*0140*/  MOV R0, 0x160 ;  /* 0x0000016000007802 */ /* 0x000fce0000000f00 */
[----:B------:R-:W-:Y:S05]  /*0150*/  CALL.REL.NOINC `($__internal_29_$__cuda_sm20_div_u64) ;  /* 0x00000040003c7944 */ /* 0x000fea0003c00000 */
[----:B------:R-:W-:Y:S01]  /*0160*/  IMAD.MOV.U32 R0, RZ, RZ, R7 ;  /* 0x000000ffff007224 */ /* 0x000fe200078e0007 */
[----:B------:R-:W-:Y:S06]  /*0170*/  BRA `(.L_x_740) ;  /* 0x0000000000487947 */ /* 0x000fec0003800000 */
.L_x_739:
[----:B------:R-:W0:Y:S01]  /*0180*/  I2F.U32.RP R0, UR4 ;  /* 0x0000000400007d06 */ /* 0x000e220008209000 */
[----:B------:R-:W-:Y:S02]  /*0190*/  IADD3 R7, RZ, -UR4, RZ ;  /* 0x80000004ff077c10 */ /* 0x000fe4000fffe0ff */
[----:B------:R-:W-:-:S05]  /*01a0*/  ISETP.NE.U32.AND P2, PT, RZ, UR4, PT ;  /* 0x00000004ff007c0c */ /* 0x000fca000bf45070 */
[----:B0-----:R-:W0:Y:S02]  /*01b0*/  MUFU.RCP R0, R0 ;  /* 0x0000000000007308 */ /* 0x001e240000001000 */
[----:B0-----:R-:W-:-:S06]  /*01c0*/  IADD3 R8, R0, 0xffffffe, RZ ;  /* 0x0ffffffe00087810 */ /* 0x001fcc0007ffe0ff */
[----:B------:R0:W1:Y:S02]  /*01d0*/  F2I.FTZ.U32.TRUNC.NTZ R9, R8 ;  /* 0x0000000800097305 */ /* 0x000064000021f000 */
[----:B0-----:R-:W-:Y:S02]  /*01e0*/  IMAD.MOV.U32 R8, RZ, RZ, RZ ;  /* 0x000000ffff087224 */ /* 0x001fe400078e00ff */
[----:B-1----:R-:W-:-:S04]  /*01f0*/  IMAD R7, R7, R9, RZ ;  /* 0x0000000907077224 */ /* 0x002fc800078e02ff */
        /* <DEDUP_REMOVED lines=9> */
[----:B------:R-:W-:-:S07]  /*0290*/  @!P2 LOP3.LUT R0, RZ, UR4, RZ, 0x33, !PT ;  /* 0x00000004ff00ac12 */ /* 0x000fce000f8e33ff */
.L_x_740:
[----:B------:R-:W-:Y:S05]  /*02a0*/  BSYNC B0 ;  /* 0x0000000000007941 */ /* 0x000fea0003800000 */
.L_x_738:
[----:B------:R-:W-:Y:S01]  /*02b0*/  ULDC.64 UR10, c[0x0][0x890] ;  /* 0x00022400000a7ab9 */ /* 0x000fe20000000a00 */
[----:B------:R-:W-:Y:S01]  /*02c0*/  ULDC.64 UR6, c[0x0][0xb00] ;  /* 0x0002c00000067ab9 */ /* 0x000fe20000000a00 */
[----:B------:R-:W-:Y:S01]  /*02d0*/  ISETP.NE.U32.AND P0, PT, RZ, UR10, PT ;  /* 0x0000000aff007c0c */ /* 0x000fe2000bf05070 */
[----:B------:R-:W-:Y:S01]  /*02e0*/  ULDC.64 UR8, c[0x0][0xca0] ;  /* 0x0003280000087ab9 */ /* 0x000fe20000000a00 */
[C---:B------:R-:W-:Y:S01]  /*02f0*/  IMAD R7, R3.reuse, UR6, RZ ;  /* 0x0000000603077c24 */ /* 0x040fe2000f8e02ff */
[----:B------:R-:W-:Y:S01]  /*0300*/  ULDC.64 UR14, c[0x0][0x208] ;  /* 0x00008200000e7ab9 */ /* 0x000fe20000000a00 */
[----:B------:R-:W-:Y:S01]  /*0310*/  IMAD R11, R3, UR8, RZ ;  /* 0x00000008030b7c24 */ /* 0x000fe2000f8e02ff */
[----:B------:R-:W-:Y:S01]  /*0320*/  ISETP.NE.AND.EX P0, PT, RZ, UR11, PT, P0 ;  /* 0x0000000bff007c0c */ /* 0x000fe2000bf05300 */
[----:B------:R-:W-:Y:S01]  /*0330*/  IMAD.WIDE.U32 R8, R2, UR6, RZ ;  /* 0x0000000602087c25 */ /* 0x000fe2000f8e00ff */
[----:B------:R-:W-:Y:S01]  /*0340*/  ULDC.64 UR12, c[0x0][0xd70] ;  /* 0x00035c00000c7ab9 */ /* 0x000fe20000000a00 */
[----:B------:R-:W-:-:S02]  /*0350*/  LOP3.LUT R0, R0, 0x1, RZ, 0xc0, !PT ;  /* 0x0000000100007812 */ /* 0x000fc400078ec0ff */
[C---:B------:R-:W-:Y:S01]  /*0360*/  IMAD R7, R2.reuse, UR7, R7 ;  /* 0x0000000702077c24 */ /* 0x040fe2000f8e0207 */
[----:B------:R-:W-:Y:S01]  /*0370*/  ULDC.64 UR6, c[0x0][0xa30] ;  /* 0x00028c0000067ab9 */ /* 0x000fe20000000a00 */
[----:B------:R-:W-:Y:S01]  /*0380*/  IMAD.WIDE.U32 R14, R2, UR8, RZ ;  /* 0x00000008020e7c25 */ /* 0x000fe2000f8e00ff */
[----:B------:R-:W-:Y:S02]  /*0390*/  LEA R10, P1, R8, UR6, 0x2 ;  /* 0x00000006080a7c11 */ /* 0x000fe4000f8210ff */
[----:B------:R-:W-:Y:S01]  /*03a0*/  IADD3 R9, R9, R7, RZ ;  /* 0x0000000709097210 */ /* 0x000fe20007ffe0ff */
[----:B------:R-:W-:Y:S01]  /*03b0*/  IMAD R11, R2, UR9, R11 ;  /* 0x00000009020b7c24 */ /* 0x000fe2000f8e020b */
[----:B------:R-:W-:Y:S02]  /*03c0*/  ULDC.64 UR8, c[0x0][0xbd0] ;  /* 0x0002f40000087ab9 */ /* 0x000fe40000000a00 */
[----:B------:R-:W-:Y:S01]  /*03d0*/  LEA R12, P2, R14, UR8, 0x2 ;  /* 0x000000080e0c7c11 */ /* 0x000fe2000f8410ff */
[----:B------:R-:W-:Y:S01]  /*03e0*/  IMAD.IADD R7, R15, 0x1, R11 ;  /* 0x000000010f077824 */ /* 0x000fe200078e020b */
[----:B------:R-:W-:-:S04]  /*03f0*/  LEA.HI.X R11, R8, UR7, R9, 0x2, P1 ;  /* 0x00000007080b7c11 */ /* 0x000fc800088f1409 */
[----:B------:R-:W-:Y:S01]  /*0400*/  LEA.HI.X R13, R14, UR9, R7, 0x2, P2 ;  /* 0x000000090e0d7c11 */ /* 0x000fe200090f1407 */
[----:B------:R-:W-:Y:S06]  /*0410*/  @!P0 BRA `(.L_x_741) ;  /* 0x0000001c00448947 */ /* 0x000fec0003800000 */
[----:B------:R-:W-:Y:S01]  /*0420*/  ISETP.NE.U32.AND P0, PT, R0, RZ, PT ;  /* 0x000000ff0000720c */ /* 0x000fe20003f05070 */
[----:B------:R-:W-:Y:S03]  /*0430*/  BSSY B0, `(.L_x_742) ;  /* 0x0000093000007945 */ /* 0x000fe60003800000 */
[----:B------:R-:W-:-:S13]  /*0440*/  ISETP.NE.AND.EX P0, PT, RZ, RZ, PT, P0 ;  /* 0x000000ffff00720c */ /* 0x000fda0003f05300 */
[----:B------:R-:W-:Y:S05]  /*0450*/  @P0 BRA `(.L_x_743) ;  /* 0x0000000800400947 */ /* 0x000fea0003800000 */
[----:B------:R-:W-:Y:S02]  /*0460*/  ULDC UR5, c[0x0][0xd74] ;  /* 0x00035d0000057ab9 */ /* 0x000fe40000000800 */
[----:B------:R-:W-:-:S04]  /*0470*/  MOV R0, UR5 ;  /* 0x0000000500007c02 */ /* 0x000fc80008000f00 */
[----:B------:R-:W-:-:S13]  /*0480*/  ISETP.NE.U32.AND P0, PT, R0, RZ, PT ;  /* 0x000000ff0000720c */ /* 0x000fda0003f05070 */
[----:B------:R-:W-:Y:S05]  /*0490*/  @!P0 BRA `(.L_x_744) ;  /* 0x0000000000348947 */ /* 0x000fea0003800000 */
[----:B------:R-:W-:-:S07]  /*04a0*/  MOV R0, 0x4c0 ;  /* 0x000004c000007802 */ /* 0x000fce0000000f00 */
[----:B------:R-:W-:Y:S05]  /*04b0*/  CALL.REL.NOINC `($__internal_28_$__cuda_sm20_div_s64) ;  /* 0x0000003800147944 */ /* 0x000fea0003c00000 */
[----:B------:R-:W-:Y:S01]  /*04c0*/  IADD3 R17, P0, RZ, -R14, RZ ;  /* 0x8000000eff117210 */ /* 0x000fe20007f1e0ff */
[----:B------:R-:W-:Y:S02]  /*04d0*/  ULDC.64 UR6, c[0x0][0xd70] ;  /* 0x00035c0000067ab9 */ /* 0x000fe40000000a00 */
[----:B------:R-:W-:Y:S02]  /*04e0*/  MOV R7, UR6 ;  /* 0x0000000600077c02 */ /* 0x000fe40008000f00 */
[----:B------:R-:W-:Y:S01]  /*04f0*/  IMAD.X R8, RZ, RZ, ~R15, P0 ;  /* 0x000000ffff087224 */ /* 0x000fe200000e0e0f */
[----:B------:R-:W-:Y:S02]  /*0500*/  MOV R0, UR7 ;  /* 0x0000000700007c02 */ /* 0x000fe40008000f00 */
[----:B------:R-:W-:-:S04]  /*0510*/  IMAD.WIDE.U32 R2, R17, R7, R2 ;  /* 0x0000000711027225 */ /* 0x000fc800078e0002 */
[----:B------:R-:W-:-:S04]  /*0520*/  IMAD R9, R8, R7, RZ ;  /* 0x0000000708097224 */ /* 0x000fc800078e02ff */
[----:B------:R-:W-:Y:S01]  /*0530*/  IMAD R17, R17, R0, R9 ;  /* 0x0000000011117224 */ /* 0x000fe200078e0209 */
[----:B------:R-:W-:-:S03]  /*0540*/  MOV R9, R2 ;  /* 0x0000000200097202 */ /* 0x000fc60000000f00 */
[----:B------:R-:W-:Y:S01]  /*0550*/  IMAD.IADD R16, R3, 0x1, R17 ;  /* 0x0000000103107824 */ /* 0x000fe200078e0211 */
[----:B------:R-:W-:Y:S06]  /*0560*/  BRA `(.L_x_745) ;  /* 0x0000000000607947 */ /* 0x000fec0003800000 */
.L_x_744:
[----:B------:R-:W-:Y:S02]  /*0570*/  ULDC UR5, c[0x0][0xd70] ;  /* 0x00035c0000057ab9 */ /* 0x000fe40000000800 */
[----:B------:R-:W-:-:S04]  /*0580*/  MOV R7, UR5 ;  /* 0x0000000500077c02 */ /* 0x000fc80008000f00 */
        /* <DEDUP_REMOVED lines=16> */
[----:B------:R-:W-:Y:S02]  /*0690*/  ISETP.GE.U32.AND P1, PT, R16, R7, PT ;  /* 0x000000071000720c */ /* 0x000fe40003f26070 */
[----:B------:R-:W-:-:S11]  /*06a0*/  MOV R16, RZ ;  /* 0x000000ff00107202 */ /* 0x000fd60000000f00 */
[----:B------:R-:W-:Y:S02]  /*06b0*/  @P1 IADD3 R14, R14, 0x1, RZ ;  /* 0x000000010e0e1810 */ /* 0x000fe40007ffe0ff */
[----:B------:R-:W-:-:S05]  /*06c0*/  @!P2 LOP3.LUT R14, RZ, R7, RZ, 0x33, !PT ;  /* 0x00000007ff0ea212 */ /* 0x000fca00078e33ff */
[----:B------:R-:W-:-:S04]  /*06d0*/  IMAD.MOV R9, RZ, RZ, -R14 ;  /* 0x000000ffff097224 */ /* 0x000fc800078e0a0e */
[----:B------:R-:W-:-:S07]  /*06e0*/  IMAD R9, R7, R9, R2 ;  /* 0x0000000907097224 */ /* 0x000fce00078e0202 */
.L_x_745:
[-C--:B------:R-:W-:Y:S01]  /*06f0*/  IMAD R15, R15, R7.reuse, RZ ;  /* 0x000000070f0f7224 */ /* 0x080fe200078e02ff */
[----:B------:R-:W-:Y:S01]  /*0700*/  ULDC.64 UR6, c[0x0][0x2e0] ;  /* 0x0000b80000067ab9 */ /* 0x000fe20000000a00 */
[C---:B------:R-:W-:Y:S01]  /*0710*/  IMAD.WIDE.U32 R2, R14.reuse, R7, RZ ;  /* 0x000000070e027225 */ /* 0x040fe200078e00ff */
[----:B------:R-:W-:Y:S01]  /*0720*/  ULDC.64 UR8, c[0x0][0x7c0] ;  /* 0x0001f00000087ab9 */ /* 0x000fe20000000a00 */
[----:B------:R-:W-:Y:S02]  /*0730*/  ULDC.64 UR10, c[0x0][0x6f0] ;  /* 0x0001bc00000a7ab9 */ /* 0x000fe40000000a00 */
[----:B------:R-:W-:Y:S01]  /*0740*/  IMAD R15, R14, R0, R15 ;  /* 0x000000000e0f7224 */ /* 0x000fe200078e020f */
[----:B------:R-:W-:Y:S01]  /*0750*/  LEA R22, P0, R2, R9, 0x2 ;  /* 0x0000000902167211 */ /* 0x000fe200078010ff */
[----:B------:R-:W-:-:S04]  /*0760*/  IMAD.WIDE.U32 R8, R6, UR8, RZ ;  /* 0x0000000806087c25 */ /* 0x000fc8000f8e00ff */
[----:B------:R-:W-:Y:S02]  /*0770*/  IMAD.IADD R23, R3, 0x1, R15 ;  /* 0x0000000103177824 */ /* 0x000fe400078e020f */
[C---:B------:R-:W-:Y:S02]  /*0780*/  IMAD R15, R7.reuse, UR7, RZ ;  /* 0x00000007070f7c24 */ /* 0x040fe4000f8e02ff */
[----:B------:R-:W-:Y:S01]  /*0790*/  IMAD R9, R6, UR9, R9 ;  /* 0x0000000906097c24 */ /* 0x000fe2000f8e0209 */
[----:B------:R-:W-:Y:S01]  /*07a0*/  LEA.HI.X R23, R2, R16, R23, 0x2, P0 ;  /* 0x0000001002177211 */ /* 0x000fe200000f1417 */
[----:B------:R-:W-:Y:S01]  /*07b0*/  IMAD.WIDE.U32 R2, R7, UR6, RZ ;  /* 0x0000000607027c25 */ /* 0x000fe2000f8e00ff */
[----:B------:R-:W-:Y:S01]  /*07c0*/  LEA R18, P0, R8, UR10, 0x2 ;  /* 0x0000000a08127c11 */ /* 0x000fe2000f8010ff */
[----:B------:R-:W-:Y:S02]  /*07d0*/  ULDC.64 UR8, c[0x0][0x960] ;  /* 0x0002580000087ab9 */ /* 0x000fe40000000a00 */
[----:B------:R-:W-:Y:S01]  /*07e0*/  IMAD R15, R0, UR6, R15 ;  /* 0x00000006000f7c24 */ /* 0x000fe2000f8e020f */
[----:B------:R-:W-:Y:S01]  /*07f0*/  LEA.HI.X R19, R8, UR11, R9, 0x2, P0 ;  /* 0x0000000b08137c11 */ /* 0x000fe200080f1409 */
[----:B------:R-:W-:Y:S01]  /*0800*/  IMAD.WIDE.U32 R8, R22, UR6, RZ ;  /* 0x0000000616087c25 */ /* 0x000fe2000f8e00ff */
[----:B------:R-:W-:-:S02]  /*0810*/  ULDC.64 UR10, c[0x0][0xa30] ;  /* 0x00028c00000a7ab9 */ /* 0x000fc40000000a00 */
[----:B------:R-:W-:Y:S01]  /*0820*/  IADD3 R21, R3, R15, RZ ;  /* 0x0000000f03157210 */ /* 0x000fe20007ffe0ff */
[----:B------:R-:W-:Y:S01]  /*0830*/  IMAD R3, R23, UR6, RZ ;  /* 0x0000000617037c24 */ /* 0x000fe2000f8e02ff */
[C---:B------:R-:W-:Y:S01]  /*0840*/  SHF.L.U32 R15, R2.reuse, 0x2, RZ ;  /* 0x00000002020f7819 */ /* 0x040fe200000006ff */
[----:B------:R0:W2:Y:S01]  /*0850*/  LDG.E R25, desc[UR14][R18.64] ;  /* 0x0000000e12197981 */ /* 0x0000a2000c1e1900 */
[----:B------:R-:W-:Y:S01]  /*0860*/  SHF.L.U64.HI R21, R2, 0x2, R21 ;  /* 0x0000000202157819 */ /* 0x000fe20000010215 */
[----:B------:R-:W-:Y:S01]  /*0870*/  IMAD R3, R22, UR7, R3 ;  /* 0x0000000716037c24 */ /* 0x000fe2000f8e0203 */
[----:B------:R-:W-:Y:S02]  /*0880*/  ULDC.64 UR6, c[0x0][0x210] ;  /* 0x0000840000067ab9 */ /* 0x000fe40000000a00 */
[----:B------:R-:W-:Y:S01]  /*0890*/  LEA R2, P1, R8, UR6, 0x2 ;  /* 0x0000000608027c11 */ /* 0x000fe2000f8210ff */
[----:B------:R-:W-:-:S05]  /*08a0*/  IMAD.IADD R3, R9, 0x1, R3 ;  /* 0x0000000109037824 */ /* 0x000fca00078e0203 */
[----:B------:R-:W-:Y:S01]  /*08b0*/  LEA.HI.X R3, R8, UR7, R3, 0x2, P1 ;  /* 0x0000000708037c11 */ /* 0x000fe200088f1403 */
[C---:B------:R-:W-:Y:S01]  /*08c0*/  IMAD.WIDE.U32 R16, R6.reuse, UR8, RZ ;  /* 0x0000000806107c25 */ /* 0x040fe2000f8e00ff */
[----:B------:R-:W-:Y:S01]  /*08d0*/  IADD3 R8, P1, R15, R2, RZ ;  /* 0x000000020f087210 */ /* 0x000fe20007f3e0ff */
[----:B------:R-:W-:Y:S01]  /*08e0*/  ULDC.64 UR6, c[0x0][0x890] ;  /* 0x0002240000067ab9 */ /* 0x000fe20000000a00 */
[----:B------:R-:W-:Y:S01]  /*08f0*/  ISETP.NE.U32.AND P0, PT, RZ, UR10, PT ;  /* 0x0000000aff007c0c */ /* 0x000fe2000bf05070 */
[----:B------:R-:W-:Y:S01]  /*0900*/  IMAD R17, R6, UR9, R17 ;  /* 0x0000000906117c24 */ /* 0x000fe2000f8e0211 */
[----:B------:R-:W-:Y:S01]  /*0910*/  IADD3 R14, P2, R8, R15, RZ ;  /* 0x0000000f080e7210 */ /* 0x000fe20007f5e0ff */
[----:B------:R-:W-:Y:S01]  /*0920*/  ULDC.64 UR8, c[0x0][0x550] ;  /* 0x0001540000087ab9 */ /* 0x000fe20000000a00 */
[----:B------:R-:W-:Y:S01]  /*0930*/  IADD3.X R9, R21, R3, RZ, P1, !PT ;  /* 0x0000000315097210 */ /* 0x000fe20000ffe4ff */
[----:B------:R-:W3:Y:S01]  /*0940*/  LDG.E R2, desc[UR14][R2.64] ;  /* 0x0000000e02027981 */ /* 0x000ee2000c1e1900 */
[----:B------:R-:W-:-:S02]  /*0950*/  IADD3 R20, P1, R14, R15, RZ ;  /* 0x0000000f0e147210 */ /* 0x000fc40007f3e0ff */
[C---:B0-----:R-:W-:Y:S01]  /*0960*/  LEA R18, P3, R16.reuse, UR6, 0x2 ;  /* 0x0000000610127c11 */ /* 0x041fe2000f8610ff */
[----:B------:R-:W-:Y:S01]  /*0970*/  IMAD.X R15, R9, 0x1, R21, P2 ;  /* 0x00000001090f7824 */ /* 0x000fe200010e0615 */
[----:B------:R-:W-:Y:S01]  /*0980*/  ISETP.NE.AND.EX P0, PT, RZ, UR11, PT, P0 ;  /* 0x0000000bff007c0c */ /* 0x000fe2000bf05300 */
[----:B------:R-:W4:Y:S01]  /*0990*/  LDG.E R28, desc[UR14][R8.64] ;  /* 0x0000000e081c7981 */ /* 0x000f22000c1e1900 */
[----:B------:R-:W-:Y:S01]  /*09a0*/  LEA.HI.X R19, R16, UR7, R17, 0x2, P3 ;  /* 0x0000000710137c11 */ /* 0x000fe200098f1411 */
[----:B------:R-:W-:Y:S01]  /*09b0*/  ULDC.64 UR6, c[0x0][0x620] ;  /* 0x0001880000067ab9 */ /* 0x000fe20000000a00 */
[----:B------:R-:W-:Y:S02]  /*09c0*/  IADD3.X R21, R15, R21, RZ, P1, !PT ;  /* 0x000000150f157210 */ /* 0x000fe40000ffe4ff */
[----:B------:R-:W-:Y:S01]  /*09d0*/  MOV R24, RZ ;  /* 0x000000ff00187202 */ /* 0x000fe20000000f00 */
[----:B------:R-:W5:Y:S01]  /*09e0*/  LDG.E R18, desc[UR14][R18.64] ;  /* 0x0000000e12127981 */ /* 0x000f62000c1e1900 */
[----:B------:R-:W-:-:S03]  /*09f0*/  IMAD.WIDE.U32 R16, R6, UR6, RZ ;  /* 0x0000000606107c25 */ /* 0x000fc6000f8e00ff */
[----:B------:R-:W4:Y:S01]  /*0a00*/  LDG.E R21, desc[UR14][R20.64] ;  /* 0x0000000e14157981 */ /* 0x000f22000c1e1900 */
[----:B------:R-:W-:Y:S01]  /*0a10*/  IMAD R17, R6, UR7, R17 ;  /* 0x0000000706117c24 */ /* 0x000fe2000f8e0211 */
[----:B------:R-:W-:Y:S02]  /*0a20*/  ULDC.64 UR6, c[0x0][0x480] ;  /* 0x0001200000067ab9 */ /* 0x000fe40000000a00 */
[----:B------:R0:W4:Y:S01]  /*0a30*/  @P0 LDG.E R24, desc[UR14][R10.64] ;  /* 0x0000000e0a180981 */ /* 0x000122000c1e1900 */
[----:B------:R-:W-:-:S03]  /*0a40*/  LEA R26, P0, R16, UR8, 0x2 ;  /* 0x00000008101a7c11 */ /* 0x000fc6000f8010ff */
[----:B------:R3:W4:Y:S01]  /*0a50*/  LDG.E R14, desc[UR14][R14.64] ;  /* 0x0000000e0e0e7981 */ /* 0x000722000c1e1900 */
[----:B------:R-:W-:-:S05]  /*0a60*/  LEA.HI.X R27, R16, UR9, R17, 0x2, P0 ;  /* 0x00000009101b7c11 */ /* 0x000fca00080f1411 */
[----:B------:R1:W4:Y:S01]  /*0a70*/  LDG.E R26, desc[UR14][R26.64] ;  /* 0x0000000e1a1a7981 */ /* 0x000322000c1e1900 */
[----:B------:R-:W-:Y:S02]  /*0a80*/  IMAD R17, R7, UR7, RZ ;  /* 0x0000000707117c24 */ /* 0x000fe4000f8e02ff */
[----:B------:R-:W-:Y:S02]  /*0a90*/  IMAD R23, R23, UR6, RZ ;  /* 0x0000000617177c24 */ /* 0x000fe4000f8e02ff */
[----:B0-----:R-:W-:-:S04]  /*0aa0*/  IMAD.WIDE.U32 R10, R7, UR6, RZ ;  /* 0x00000006070a7c25 */ /* 0x001fc8000f8e00ff */
[----:B------:R-:W-:Y:S02]  /*0ab0*/  IMAD R7, R0, UR6, R17 ;  /* 0x0000000600077c24 */ /* 0x000fe4000f8e0211 */
[----:B------:R-:W-:-:S04]  /*0ac0*/  IMAD.WIDE.U32 R16, R22, UR6, RZ ;  /* 0x0000000616107c25 */ /* 0x000fc8000f8e00ff */
[----:B------:R-:W-:Y:S01]  /*0ad0*/  IMAD R23, R22, UR7, R23 ;  /* 0x0000000716177c24 */ /* 0x000fe2000f8e0217 */
[----:B------:R-:W-:Y:S01]  /*0ae0*/  ULDC.64 UR6, c[0x0][0x3b0] ;  /* 0x0000ec0000067ab9 */ /* 0x000fe20000000a00 */
[----:B------:R-:W-:Y:S01]  /*0af0*/  IMAD.IADD R7, R11, 0x1, R7 ;  /* 0x000000010b077824 */ /* 0x000fe200078e0207 */
[----:B------:R-:W-:Y:S02]  /*0b00*/  SHF.L.U32 R3, R10, 0x2, RZ ;  /* 0x000000020a037819 */ /* 0x000fe400000006ff */
[----:B------:R-:W-:Y:S02]  /*0b10*/  IADD3 R11, R17, R23, RZ ;  /* 0x00000017110b7210 */ /* 0x000fe40007ffe0ff */
[----:B------:R-:W-:Y:S02]  /*0b20*/  LEA R8, P0, R16, UR6, 0x2 ;  /* 0x0000000610087c11 */ /* 0x000fe4000f8010ff */
[----:B------:R-:W-:Y:S01]  /*0b30*/  SHF.L.U64.HI R7, R10, 0x2, R7 ;  /* 0x000000020a077819 */ /* 0x000fe20000010207 */
[----:B--2---:R-:W0:Y:S02]  /*0b40*/  MUFU.TANH R25, R25 ;  /* 0x0000001900197308 */ /* 0x004e240000002400 */
[-C--:B0-----:R-:W-:Y:S01]  /*0b50*/  FFMA.FTZ R9, -R25, R25.reuse, 1 ;  /* 0x3f80000019097423 */ /* 0x081fe20000010119 */
[----:B---3--:R-:W-:Y:S01]  /*0b60*/  FADD.FTZ R15, -R2, 1 ;  /* 0x3f800000020f7421 */ /* 0x008fe20000010100 */
[----:B-----5:R-:W-:Y:S01]  /*0b70*/  FMUL.FTZ R25, R18, R25 ;  /* 0x0000001912197220 */ /* 0x020fe20000410000 */
[C---:B----4-:R-:W-:Y:S01]  /*0b80*/  FMUL.FTZ R18, R21.reuse, R18 ;  /* 0x0000001215127220 */ /* 0x050fe20000410000 */
[----:B------:R-:W-:-:S03]  /*0b90*/  FADD.FTZ R0, -R21, 1 ;  /* 0x3f80000015007421 */ /* 0x000fc60000010100 */
[----:B------:R-:W-:Y:S01]  /*0ba0*/  FFMA.FTZ R17, R9, R18, R24 ;  /* 0x0000001209117223 */ /* 0x000fe20000010018 */
[----:B------:R-:W-:Y:S01]  /*0bb0*/  FMUL.FTZ R10, R25, R0 ;  /* 0x00000000190a7220 */ /* 0x000fe20000410000 */
[----:B------:R-:W-:Y:S02]  /*0bc0*/  LEA.HI.X R9, R16, UR7, R11, 0x2, P0 ;  /* 0x0000000710097c11 */ /* 0x000fe400080f140b */
[CC--:B------:R-:W-:Y:S01]  /*0bd0*/  FMUL.FTZ R0, R14.reuse, R17.reuse ;  /* 0x000000110e007220 */ /* 0x0c0fe20000410000 */
[----:B------:R-:W-:Y:S01]  /*0be0*/  FFMA.FTZ R14, -R14, R14, 1 ;  /* 0x3f8000000e0e7423 */ /* 0x000fe2000001010e */
[----:B------:R-:W-:Y:S01]  /*0bf0*/  FMUL.FTZ R11, R2, R17 ;  /* 0x00000011020b7220 */ /* 0x000fe20000410000 */
[----:B------:R-:W-:Y:S01]  /*0c00*/  FMUL.FTZ R21, R21, R10 ;  /* 0x0000000a15157220 */ /* 0x000fe20000410000 */
[----:B------:R-:W-:Y:S01]  /*0c10*/  IADD3 R10, P0, R3, R8, RZ ;  /* 0x00000008030a7210 */ /* 0x000fe20007f1e0ff */
[----:B------:R-:W-:Y:S01]  /*0c20*/  FMUL.FTZ R15, R0, R15 ;  /* 0x0000000f000f7220 */ /* 0x000fe20000410000 */
[----:B-1----:R-:W-:Y:S01]  /*0c30*/  FMUL.FTZ R27, R11, R14 ;  /* 0x0000000e0b1b7220 */ /* 0x002fe20000410000 */
[----:B------:R-:W-:Y:S01]  /*0c40*/  FADD.FTZ R19, -R28, 1 ;  /* 0x3f8000001c137421 */ /* 0x000fe20000010100 */
[----:B------:R-:W-:Y:S01]  /*0c50*/  FMUL.FTZ R26, R26, R17 ;  /* 0x000000111a1a7220 */ /* 0x000fe20000410000 */
[----:B------:R-:W-:-:S02]  /*0c60*/  IADD3 R14, P1, R10, R3, RZ ;  /* 0x000000030a0e7210 */ /* 0x000fc40007f3e0ff */
[----:B------:R-:W-:Y:S01]  /*0c70*/  IADD3.X R11, R7, R9, RZ, P0, !PT ;  /* 0x00000009070b7210 */ /* 0x000fe200007fe4ff */
[----:B------:R-:W-:Y:S01]  /*0c80*/  FMUL.FTZ R23, R2, R15 ;  /* 0x0000000f02177220 */ /* 0x000fe20000410000 */
[----:B------:R-:W-:Y:S01]  /*0c90*/  FMUL.FTZ R25, R26, R19 ;  /* 0x000000131a197220 */ /* 0x000fe20000410000 */
[----:B------:R-:W-:Y:S02]  /*0ca0*/  IADD3 R16, P0, R14, R3, RZ ;  /* 0x000000030e107210 */ /* 0x000fe40007f1e0ff */
[----:B------:R-:W-:Y:S02]  /*0cb0*/  IMAD.X R15, R11, 0x1, R7, P1 ;  /* 0x000000010b0f7824 */ /* 0x000fe400008e0607 */
[C---:B------:R-:W-:Y:S01]  /*0cc0*/  FMUL.FTZ R25, R28.reuse, R25 ;  /* 0x000000191c197220 */ /* 0x040fe20000410000 */
[----:B------:R-:W-:Y:S01]  /*0cd0*/  FMUL.FTZ R19, R28, R17 ;  /* 0x000000111c137220 */ /* 0x000fe20000410000 */
[----:B------:R0:W-:Y:S01]  /*0ce0*/  STG.E desc[UR14][R8.64], R23 ;  /* 0x0000001708007986 */ /* 0x0001e2000c10190e */
[----:B------:R-:W-:-:S03]  /*0cf0*/  IADD3.X R17, R15, R7, RZ, P0, !PT ;  /* 0x000000070f117210 */ /* 0x000fc600007fe4ff */
[----:B------:R0:W-:Y:S04]  /*0d00*/  STG.E desc[UR14][R10.64], R25 ;  /* 0x000000190a007986 */ /* 0x0001e8000c10190e */
[----:B------:R0:W-:Y:S04]  /*0d10*/  STG.E desc[UR14][R14.64], R27 ;  /* 0x0000001b0e007986 */ /* 0x0001e8000c10190e */
[----:B------:R0:W-:Y:S04]  /*0d20*/  STG.E desc[UR14][R16.64], R21 ;  /* 0x0000001510007986 */ /* 0x0001e8000c10190e */
[----:B------:R0:W-:Y:S01]  /*0d30*/  STG.E desc[UR14][R12.64], R19 ;  /* 0x000000130c007986 */ /* 0x0001e2000c10190e */
[----:B------:R-:W-:-:S04]  /*0d40*/  IADD3 R2, P0, R6, UR4, RZ ;  /* 0x0000000406027c10 */ /* 0x000fc8000ff1e0ff */
[----:B------:R-:W-:-:S09]  /*0d50*/  IADD3.X R3, RZ, RZ, RZ, P0, !PT ;  /* 0x000000ffff037210 */ /* 0x000fd200007fe4ff */
.L_x_743:
[----:B------:R-:W-:Y:S05]  /*0d60*/  BSYNC B0 ;  /* 0x0000000000007941 */ /* 0x000fea0003800000 */
.L_x_742:
[----:B------:R-:W-:Y:S01]  /*0d70*/  ISETP.GE.U32.AND P0, PT, R4, UR4, PT ;  /* 0x0000000404007c0c */ /* 0x000fe2000bf06070 */
[----:B------:R-:W-:Y:S01]  /*0d80*/  ULDC UR40, c[0x0][0xd74] ;  /* 0x00035d0000287ab9 */ /* 0x000fe20000000800 */
[----:B------:R-:W-:Y:S01]  /*0d90*/  ULDC UR41, c[0x0][0xd70] ;  /* 0x00035c0000297ab9 */ /* 0x000fe20000000800 */
        /* <DEDUP_REMOVED lines=16> */
[----:B------:R-:W-:Y:S05]  /*0ea0*/  @!P0 EXIT ;  /* 0x000000000000894d */ /* 0x000fea0003800000 */
[----:B------:R-:W-:Y:S01]  /*0eb0*/  BSSY B0, `(.L_x_746) ;  /* 0x0000126000007945 */ /* 0x000fe20003800000 */
.L_x_753:
[----:B------:R-:W-:Y:S01]  /*0ec0*/  IMAD.U32 R0, RZ, RZ, UR40 ;  /* 0x00000028ff007e24 */ /* 0x000fe2000f8e00ff */
[----:B------:R-:W-:Y:S04]  /*0ed0*/  BSSY B1, `(.L_x_747) ;  /* 0x0000027000017945 */ /* 0x000fe80003800000 */
[----:B------:R-:W-:-:S04]  /*0ee0*/  LOP3.LUT R4, R3, R0, RZ, 0xfc, !PT ;  /* 0x0000000003047212 */ /* 0x000fc800078efcff */
[----:B------:R-:W-:-:S13]  /*0ef0*/  ISETP.NE.U32.AND P0, PT, R4, RZ, PT ;  /* 0x000000ff0400720c */ /* 0x000fda0003f05070 */
[----:B------:R-:W-:Y:S05]  /*0f00*/  @!P0 BRA `(.L_x_748) ;  /* 0x0000000000308947 */ /* 0x000fea0003800000 */
[----:B------:R-:W-:-:S07]  /*0f10*/  MOV R0, 0xf30 ;  /* 0x00000f3000007802 */ /* 0x000fce0000000f00 */
[----:B0-----:R-:W-:Y:S05]  /*0f20*/  CALL.REL.NOINC `($__internal_28_$__cuda_sm20_div_s64) ;  /* 0x0000002c00787944 */ /* 0x001fea0003c00000 */
[----:B------:R-:W-:Y:S01]  /*0f30*/  IADD3 R7, P0, RZ, -R14, RZ ;  /* 0x8000000eff077210 */ /* 0x000fe20007f1e0ff */
[----:B------:R-:W-:Y:S01]  /*0f40*/  IMAD.U32 R0, RZ, RZ, UR43 ;  /* 0x0000002bff007e24 */ /* 0x000fe2000f8e00ff */
[----:B------:R-:W-:Y:S02]  /*0f50*/  MOV R9, UR42 ;  /* 0x0000002a00097c02 */ /* 0x000fe40008000f00 */
[----:B------:R-:W-:-:S05]  /*0f60*/  IADD3.X R4, RZ, ~R15, RZ, P0, !PT ;  /* 0x8000000fff047210 */ /* 0x000fca00007fe4ff */
[-C--:B------:R-:W-:Y:S02]  /*0f70*/  IMAD R6, R4, R9.reuse, RZ ;  /* 0x0000000904067224 */ /* 0x080fe400078e02ff */
[----:B------:R-:W-:-:S04]  /*0f80*/  IMAD.WIDE.U32 R4, R7, R9, R2 ;  /* 0x0000000907047225 */ /* 0x000fc800078e0002 */
[----:B------:R-:W-:Y:S01]  /*0f90*/  IMAD R11, R7, R0, R6 ;  /* 0x00000000070b7224 */ /* 0x000fe200078e0206 */
[----:B------:R-:W-:-:S04]  /*0fa0*/  MOV R7, R4 ;  /* 0x0000000400077202 */ /* 0x000fc80000000f00 */
[----:B------:R-:W-:Y:S01]  /*0fb0*/  IADD3 R8, R11, R5, RZ ;  /* 0x000000050b087210 */ /* 0x000fe20007ffe0ff */
[----:B------:R-:W-:Y:S06]  /*0fc0*/  BRA `(.L_x_749) ;  /* 0x00000000005c7947 */ /* 0x000fec0003800000 */
.L_x_748:
[----:B0-----:R-:W-:Y:S01]  /*0fd0*/  IMAD.U32 R9, RZ, RZ, UR41 ;  /* 0x00000029ff097e24 */ /* 0x001fe2000f8e00ff */
[----:B------:R-:W-:Y:S01]  /*0fe0*/  HFMA2.MMA R15, -RZ, RZ, 0, 0 ;  /* 0x00000000ff0f7435 */ /* 0x000fe200000001ff */
[----:B------:R-:W-:Y:S02]  /*0ff0*/  IMAD.MOV.U32 R8, RZ, RZ, RZ ;  /* 0x000000ffff087224 */ /* 0x000fe400078e00ff */
[----:B------:R-:W0:Y:S01]  /*1000*/  I2F.U32.RP R6, R9 ;  /* 0x0000000900067306 */ /* 0x000e220000209000 */
[----:B------:R-:W-:-:S07]  /*1010*/  ISETP.NE.U32.AND P2, PT, R9, RZ, PT ;  /* 0x000000ff0900720c */ /* 0x000fce0003f45070 */
[----:B0-----:R-:W0:Y:S02]  /*1020*/  MUFU.RCP R6, R6 ;  /* 0x0000000600067308 */ /* 0x001e240000001000 */
[----:B0-----:R-:W-:-:S06]  /*1030*/  IADD3 R5, R6, 0xffffffe, RZ ;  /* 0x0ffffffe06057810 */ /* 0x001fcc0007ffe0ff */
[----:B------:R-:W0:Y:S02]  /*1040*/  F2I.FTZ.U32.TRUNC.NTZ R5, R5 ;  /* 0x0000000500057305 */ /* 0x000e24000021f000 */
[----:B0-----:R-:W-:-:S05]  /*1050*/  IMAD R4, R5, R9, RZ ;  /* 0x0000000905047224 */ /* 0x001fca00078e02ff */
[----:B------:R-:W-:Y:S01]  /*1060*/  IADD3 R7, -R4, RZ, RZ ;  /* 0x000000ff04077210 */ /* 0x000fe20007ffe1ff */
[----:B------:R-:W-:-:S04]  /*1070*/  IMAD.MOV.U32 R4, RZ, RZ, RZ ;  /* 0x000000ffff047224 */ /* 0x000fc800078e00ff */
        /* <DEDUP_REMOVED lines=12> */
.L_x_749:
[----:B------:R-:W-:Y:S05]  /*1140*/  BSYNC B1 ;  /* 0x0000000000017941 */ /* 0x000fea0003800000 */
.L_x_747:
[----:B------:R-:W-:Y:S01]  /*1150*/  ISETP.NE.U32.AND P0, PT, RZ, UR32, PT ;  /* 0x00000020ff007c0c */ /* 0x000fe2000bf05070 */
[-C--:B------:R-:W-:Y:S02]  /*1160*/  IMAD R5, R15, R9.reuse, RZ ;  /* 0x000000090f057224 */ /* 0x080fe400078e02ff */
[----:B------:R-:W-:Y:S01]  /*1170*/  IMAD.WIDE.U32 R24, R14, R9, RZ ;  /* 0x000000090e187225 */ /* 0x000fe200078e00ff */
[----:B------:R-:W-:-:S03]  /*1180*/  ISETP.NE.AND.EX P0, PT, RZ, UR33, PT, P0 ;  /* 0x00000021ff007c0c */ /* 0x000fc6000bf05300 */
[----:B------:R-:W-:Y:S01]  /*1190*/  IMAD R15, R14, R0, R5 ;  /* 0x000000000e0f7224 */ /* 0x000fe200078e0205 */
[----:B------:R-:W-:Y:S01]  /*11a0*/  LEA R6, P1, R24, R7, 0x2 ;  /* 0x0000000718067211 */ /* 0x000fe200078210ff */
[----:B------:R-:W-:Y:S02]  /*11b0*/  IMAD R11, R3, UR24, RZ ;  /* 0x00000018030b7c24 */ /* 0x000fe4000f8e02ff */
[----:B------:R-:W-:Y:S01]  /*11c0*/  IMAD.WIDE.U32 R4, R2, UR24, RZ ;  /* 0x0000001802047c25 */ /* 0x000fe2000f8e00ff */
[----:B------:R-:W-:-:S03]  /*11d0*/  IADD3 R7, R25, R15, RZ ;  /* 0x0000000f19077210 */ /* 0x000fc60007ffe0ff */
[----:B------:R-:W-:Y:S01]  /*11e0*/  IMAD R11, R2, UR25, R11 ;  /* 0x00000019020b7c24 */ /* 0x000fe2000f8e020b */
[----:B------:R-:W-:Y:S01]  /*11f0*/  LEA.HI.X R24, R24, R8, R7, 0x2, P1 ;  /* 0x0000000818187211 */ /* 0x000fe200008f1407 */
[----:B------:R-:W0:Y:S01]  /*1200*/  @P0 LDC.64 R12, c[0x0][0xb00] ;  /* 0x0002c000ff0c0b82 */ /* 0x000e220000000a00 */
[C---:B------:R-:W-:Y:S01]  /*1210*/  LEA R26, P1, R4.reuse, UR26, 0x2 ;  /* 0x0000001a041a7c11 */ /* 0x040fe2000f8210ff */
[----:B------:R-:W-:Y:S02]  /*1220*/  IMAD.IADD R5, R5, 0x1, R11 ;  /* 0x0000000105057824 */ /* 0x000fe400078e020b */
[C---:B------:R-:W-:Y:S02]  /*1230*/  IMAD R7, R9.reuse, UR9, RZ ;  /* 0x0000000909077c24 */ /* 0x040fe4000f8e02ff */
[----:B------:R-:W-:Y:S01]  /*1240*/  IMAD.WIDE.U32 R16, R9, UR8, RZ ;  /* 0x0000000809107c25 */ /* 0x000fe2000f8e00ff */
[----:B------:R-:W-:-:S03]  /*1250*/  LEA.HI.X R27, R4, UR27, R5, 0x2, P1 ;  /* 0x0000001b041b7c11 */ /* 0x000fc600088f1405 */
[----:B------:R-:W-:Y:S02]  /*1260*/  IMAD R5, R24, UR8, RZ ;  /* 0x0000000818057c24 */ /* 0x000fe4000f8e02ff */
[----:B------:R-:W-:Y:S01]  /*1270*/  IMAD R7, R0, UR8, R7 ;  /* 0x0000000800077c24 */ /* 0x000fe2000f8e0207 */
[----:B------:R-:W2:Y:S01]  /*1280*/  LDG.E R26, desc[UR14][R26.64] ;  /* 0x0000000e1a1a7981 */ /* 0x000ea2000c1e1900 */
[----:B------:R-:W-:-:S03]  /*1290*/  IMAD.WIDE.U32 R10, R6, UR8, RZ ;  /* 0x00000008060a7c25 */ /* 0x000fc6000f8e00ff */
[----:B------:R-:W-:Y:S01]  /*12a0*/  IADD3 R17, R17, R7, RZ ;  /* 0x0000000711117210 */ /* 0x000fe20007ffe0ff */
[----:B------:R-:W-:Y:S01]  /*12b0*/  IMAD R5, R6, UR9, R5 ;  /* 0x0000000906057c24 */ /* 0x000fe2000f8e0205 */
[----:B------:R-:W-:Y:S01]  /*12c0*/  LEA R18, P1, R10, UR10, 0x2 ;  /* 0x0000000a0a127c11 */ /* 0x000fe2000f8210ff */
[----:B------:R-:W-:Y:S02]  /*12d0*/  IMAD R19, R3, UR34, RZ ;  /* 0x0000002203137c24 */ /* 0x000fe4000f8e02ff */
[----:B------:R-:W-:Y:S01]  /*12e0*/  IMAD.SHL.U32 R4, R16, 0x4, RZ ;  /* 0x0000000410047824 */ /* 0x000fe200078e00ff */
[----:B------:R-:W-:Y:S01]  /*12f0*/  IADD3 R7, R11, R5, RZ ;  /* 0x000000050b077210 */ /* 0x000fe20007ffe0ff */
[----:B------:R-:W-:Y:S01]  /*1300*/  IMAD.WIDE.U32 R14, R2, UR34, RZ ;  /* 0x00000022020e7c25 */ /* 0x000fe2000f8e00ff */
[----:B------:R-:W-:-:S03]  /*1310*/  SHF.L.U64.HI R5, R16, 0x2, R17 ;  /* 0x0000000210057819 */ /* 0x000fc60000010211 */
[----:B------:R-:W-:Y:S01]  /*1320*/  IMAD R11, R2, UR35, R19 ;  /* 0x00000023020b7c24 */ /* 0x000fe2000f8e0213 */
[----:B------:R-:W-:Y:S02]  /*1330*/  LEA.HI.X R19, R10, UR11, R7, 0x2, P1 ;  /* 0x0000000b0a137c11 */ /* 0x000fe400088f1407 */
[-C--:B------:R-:W-:Y:S02]  /*1340*/  IADD3 R16, P1, R18, R4.reuse, RZ ;  /* 0x0000000412107210 */ /* 0x080fe40007f3e0ff */
[----:B------:R-:W-:Y:S01]  /*1350*/  LEA R22, P3, R14, UR36, 0x2 ;  /* 0x000000240e167c11 */ /* 0x000fe2000f8610ff */
[----:B------:R-:W-:Y:S01]  /*1360*/  IMAD R25, R3, UR20, RZ ;  /* 0x0000001403197c24 */ /* 0x000fe2000f8e02ff */
[----:B------:R-:W-:Y:S01]  /*1370*/  IADD3 R7, R15, R11, RZ ;  /* 0x0000000b0f077210 */ /* 0x000fe20007ffe0ff */
[----:B------:R-:W-:Y:S01]  /*1380*/  IMAD.MOV.U32 R21, RZ, RZ, RZ ;  /* 0x000000ffff157224 */ /* 0x000fe200078e00ff */
[----:B------:R-:W-:Y:S01]  /*1390*/  IADD3 R10, P2, R16, R4, RZ ;  /* 0x00000004100a7210 */ /* 0x000fe20007f5e0ff */
[----:B------:R-:W3:Y:S01]  /*13a0*/  LDG.E R8, desc[UR14][R18.64] ;  /* 0x0000000e12087981 */ /* 0x000ee2000c1e1900 */
[----:B------:R-:W-:-:S02]  /*13b0*/  IADD3.X R17, R19, R5, RZ, P1, !PT ;  /* 0x0000000513117210 */ /* 0x000fc40000ffe4ff */
[----:B------:R-:W-:Y:S01]  /*13c0*/  LEA.HI.X R23, R14, UR37, R7, 0x2, P3 ;  /* 0x000000250e177c11 */ /* 0x000fe200098f1407 */
[----:B0-----:R-:W-:Y:S01]  /*13d0*/  @P0 IMAD R7, R3, R12, RZ ;  /* 0x0000000c03070224 */ /* 0x001fe200078e02ff */
[----:B------:R-:W-:Y:S01]  /*13e0*/  IADD3 R28, P1, R10, R4, RZ ;  /* 0x000000040a1c7210 */ /* 0x000fe20007f3e0ff */
[----:B------:R-:W-:Y:S01]  /*13f0*/  IMAD.X R11, R17, 0x1, R5, P2 ;  /* 0x00000001110b7824 */ /* 0x000fe200010e0605 */
[----:B------:R-:W4:Y:S01]  /*1400*/  LDG.E R27, desc[UR14][R16.64] ;  /* 0x0000000e101b7981 */ /* 0x000f22000c1e1900 */
[----:B------:R-:W-:-:S04]  /*1410*/  @P0 IMAD.WIDE.U32 R14, R2, R12, RZ ;  /* 0x0000000c020e0225 */ /* 0x000fc800078e00ff */
[----:B------:R-:W-:Y:S01]  /*1420*/  @P0 IMAD R13, R2, R13, R7 ;  /* 0x0000000d020d0224 */ /* 0x000fe200078e0207 */
[----:B------:R-:W-:Y:S01]  /*1430*/  IADD3.X R29, R11, R5, RZ, P1, !PT ;  /* 0x000000050b1d7210 */ /* 0x000fe20000ffe4ff */
[----:B------:R0:W5:Y:S01]  /*1440*/  LDG.E R7, desc[UR14][R22.64] ;  /* 0x0000000e16077981 */ /* 0x000162000c1e1900 */
[----:B------:R-:W-:Y:S02]  /*1450*/  @P0 LEA R12, P1, R14, UR32, 0x2 ;  /* 0x000000200e0c0c11 */ /* 0x000fe4000f8210ff */
[----:B------:R-:W-:Y:S01]  /*1460*/  @P0 IADD3 R13, R15, R13, RZ ;  /* 0x0000000d0f0d0210 */ /* 0x000fe20007ffe0ff */
[----:B------:R-:W-:Y:S01]  /*1470*/  IMAD R25, R2, UR21, R25 ;  /* 0x0000001502197c24 */ /* 0x000fe2000f8e0219 */
[----:B------:R1:W3:Y:S02]  /*1480*/  LDG.E R20, desc[UR14][R28.64] ;  /* 0x0000000e1c147981 */ /* 0x0002e4000c1e1900 */
[----:B------:R-:W-:Y:S01]  /*1490*/  @P0 LEA.HI.X R13, R14, UR33, R13, 0x2, P1 ;  /* 0x000000210e0d0c11 */ /* 0x000fe200088f140d */
[----:B------:R-:W-:-:S04]  /*14a0*/  IMAD.WIDE.U32 R14, R2, UR20, RZ ;  /* 0x00000014020e7c25 */ /* 0x000fc8000f8e00ff */
[----:B------:R1:W4:Y:S01]  /*14b0*/  @P0 LDG.E R21, desc[UR14][R12.64] ;  /* 0x0000000e0c150981 */ /* 0x000322000c1e1900 */
[C---:B0-----:R-:W-:Y:S02]  /*14c0*/  LEA R22, P1, R14.reuse, UR22, 0x2 ;  /* 0x000000160e167c11 */ /* 0x041fe4000f8210ff */
[----:B------:R-:W-:Y:S02]  /*14d0*/  IADD3 R15, R15, R25, RZ ;  /* 0x000000190f0f7210 */ /* 0x000fe40007ffe0ff */
[----:B------:R0:W4:Y:S02]  /*14e0*/  LDG.E R25, desc[UR14][R10.64] ;  /* 0x0000000e0a197981 */ /* 0x000124000c1e1900 */
[----:B------:R-:W-:-:S05]  /*14f0*/  LEA.HI.X R23, R14, UR23, R15, 0x2, P1 ;  /* 0x000000170e177c11 */ /* 0x000fca00088f140f */
[----:B------:R4:W4:Y:S01]  /*1500*/  LDG.E R22, desc[UR14][R22.64] ;  /* 0x0000000e16167981 */ /* 0x000922000c1e1900 */
[----:B-1----:R-:W-:Y:S02]  /*1510*/  IMAD R29, R3, UR28, RZ ;  /* 0x0000001c031d7c24 */ /* 0x002fe4000f8e02ff */
[----:B------:R-:W-:-:S04]  /*1520*/  IMAD.WIDE.U32 R14, R2, UR28, RZ ;  /* 0x0000001c020e7c25 */ /* 0x000fc8000f8e00ff */
[----:B------:R-:W-:Y:S02]  /*1530*/  IMAD R13, R2, UR29, R29 ;  /* 0x0000001d020d7c24 */ /* 0x000fe4000f8e021d */
[----:B------:R-:W-:Y:S02]  /*1540*/  IMAD R28, R9, UR17, RZ ;  /* 0x00000011091c7c24 */ /* 0x000fe4000f8e02ff */
[----:B------:R-:W-:Y:S02]  /*1550*/  IMAD.IADD R13, R15, 0x1, R13 ;  /* 0x000000010f0d7824 */ /* 0x000fe400078e020d */
[----:B------:R-:W-:Y:S02]  /*1560*/  IMAD R15, R24, UR16, RZ ;  /* 0x00000010180f7c24 */ /* 0x000fe4000f8e02ff */
[----:B------:R-:W-:-:S04]  /*1570*/  IMAD.WIDE.U32 R18, R9, UR16, RZ ;  /* 0x0000001009127c25 */ /* 0x000fc8000f8e00ff */
[----:B------:R-:W-:Y:S01]  /*1580*/  IMAD R28, R0, UR16, R28 ;  /* 0x00000010001c7c24 */ /* 0x000fe2000f8e021c */
[----:B------:R-:W-:Y:S01]  /*1590*/  LEA R12, P1, R14, UR30, 0x2 ;  /* 0x0000001e0e0c7c11 */ /* 0x000fe2000f8210ff */
[----:B------:R-:W-:-:S04]  /*15a0*/  IMAD.WIDE.U32 R16, R6, UR16, RZ ;  /* 0x0000001006107c25 */ /* 0x000fc8000f8e00ff */
[----:B------:R-:W-:Y:S01]  /*15b0*/  IMAD R15, R6, UR17, R15 ;  /* 0x00000011060f7c24 */ /* 0x000fe2000f8e020f */
[----:B0-----:R-:W-:Y:S02]  /*15c0*/  IADD3 R11, R19, R28, RZ ;  /* 0x0000001c130b7210 */ /* 0x001fe40007ffe0ff */
[----:B------:R-:W-:Y:S02]  /*15d0*/  LEA.HI.X R13, R14, UR31, R13, 0x2, P1 ;  /* 0x0000001f0e0d7c11 */ /* 0x000fe400088f140d */
[----:B------:R-:W-:Y:S02]  /*15e0*/  SHF.L.U64.HI R10, R18, 0x2, R11 ;  /* 0x00000002120a7819 */ /* 0x000fe4000001020b */
[----:B------:R-:W-:Y:S02]  /*15f0*/  LEA R14, P1, R16, UR18, 0x2 ;  /* 0x00000012100e7c11 */ /* 0x000fe4000f8210ff */
[----:B------:R-:W-:Y:S02]  /*1600*/  IADD3 R15, R17, R15, RZ ;  /* 0x0000000f110f7210 */ /* 0x000fe40007ffe0ff */
[----:B------:R-:W-:-:S02]  /*1610*/  SHF.L.U32 R11, R18, 0x2, RZ ;  /* 0x00000002120b7819 */ /* 0x000fc400000006ff */
[----:B------:R-:W-:Y:S02]  /*1620*/  LEA.HI.X R15, R16, UR19, R15, 0x2, P1 ;  /* 0x00000013100f7c11 */ /* 0x000fe400088f140f */
[----:B------:R-:W-:Y:S01]  /*1630*/  IADD3 R16, P1, R14, R11, RZ ;  /* 0x0000000b0e107210 */ /* 0x000fe20007f3e0ff */
[----:B------:R-:W-:Y:S01]  /*1640*/  BSSY B1, `(.L_x_750) ;  /* 0x0000047000017945 */ /* 0x000fe20003800000 */
[----:B--2---:R-:W0:Y:S02]  /*1650*/  MUFU.TANH R26, R26 ;  /* 0x0000001a001a7308 */ /* 0x004e240000002400 */
[-C--:B0-----:R-:W-:Y:S01]  /*1660*/  FFMA.FTZ R6, -R26, R26.reuse, 1 ;  /* 0x3f8000001a067423 */ /* 0x081fe2000001011a */
[----:B-----5:R-:W-:Y:S01]  /*1670*/  FMUL.FTZ R26, R7, R26 ;  /* 0x0000001a071a7220 */ /* 0x020fe20000410000 */
[C---:B---3--:R-:W-:Y:S01]  /*1680*/  FMUL.FTZ R7, R20.reuse, R7 ;  /* 0x0000000714077220 */ /* 0x048fe20000410000 */
[----:B------:R-:W-:-:S03]  /*1690*/  FADD.FTZ R17, -R20, 1 ;  /* 0x3f80000014117421 */ /* 0x000fc60000010100 */
[----:B----4-:R-:W-:Y:S01]  /*16a0*/  FFMA.FTZ R21, R6, R7, R21 ;  /* 0x0000000706157223 */ /* 0x010fe20000010015 */
[----:B------:R-:W-:-:S03]  /*16b0*/  FMUL.FTZ R17, R26, R17 ;  /* 0x000000111a117220 */ /* 0x000fc60000410000 */
[C---:B------:R-:W-:Y:S01]  /*16c0*/  FMUL.FTZ R6, R25.reuse, R21 ;  /* 0x0000001519067220 */ /* 0x040fe20000410000 */
[----:B------:R-:W-:Y:S01]  /*16d0*/  FFMA.FTZ R18, -R25, R25, 1 ;  /* 0x3f80000019127423 */ /* 0x000fe20000010119 */
[----:B------:R-:W-:Y:S01]  /*16e0*/  FMUL.FTZ R25, R8, R21 ;  /* 0x0000001508197220 */ /* 0x000fe20000410000 */
[----:B------:R-:W-:Y:S01]  /*16f0*/  FMUL.FTZ R23, R20, R17 ;  /* 0x0000001114177220 */ /* 0x000fe20000410000 */
[----:B------:R-:W-:Y:S01]  /*1700*/  FADD.FTZ R19, -R27, 1 ;  /* 0x3f8000001b137421 */ /* 0x000fe20000010100 */
[----:B------:R-:W-:Y:S02]  /*1710*/  IMAD.X R17, R15, 0x1, R10, P1 ;  /* 0x000000010f117824 */ /* 0x000fe400008e060a */
[----:B------:R-:W-:Y:S01]  /*1720*/  FMUL.FTZ R25, R25, R18 ;  /* 0x0000001219197220 */ /* 0x000fe20000410000 */
[----:B------:R-:W-:Y:S01]  /*1730*/  FMUL.FTZ R22, R22, R21 ;  /* 0x0000001516167220 */ /* 0x000fe20000410000 */
[----:B------:R-:W-:Y:S01]  /*1740*/  IADD3 R18, P2, R16, R11, RZ ;  /* 0x0000000b10127210 */ /* 0x000fe20007f5e0ff */
[----:B------:R-:W-:-:S02]  /*1750*/  FADD.FTZ R7, -R8, 1 ;  /* 0x3f80000008077421 */ /* 0x000fc40000010100 */
[----:B------:R-:W-:Y:S01]  /*1760*/  FMUL.FTZ R22, R22, R19 ;  /* 0x0000001316167220 */ /* 0x000fe20000410000 */
[----:B------:R-:W-:Y:S01]  /*1770*/  IADD3 R20, P1, R18, R11, RZ ;  /* 0x0000000b12147210 */ /* 0x000fe20007f3e0ff */
[----:B------:R-:W-:Y:S01]  /*1780*/  FMUL.FTZ R7, R6, R7 ;  /* 0x0000000706077220 */ /* 0x000fe20000410000 */
[----:B------:R-:W-:Y:S01]  /*1790*/  IADD3.X R19, R17, R10, RZ, P2, !PT ;  /* 0x0000000a11137210 */ /* 0x000fe200017fe4ff */
[C---:B------:R-:W-:Y:S01]  /*17a0*/  FMUL.FTZ R29, R27.reuse, R21 ;  /* 0x000000151b1d7220 */ /* 0x040fe20000410000 */
[----:B------:R-:W-:Y:S01]  /*17b0*/  FMUL.FTZ R27, R27, R22 ;  /* 0x000000161b1b7220 */ /* 0x000fe20000410000 */
[----:B------:R-:W-:Y:S01]  /*17c0*/  FMUL.FTZ R8, R8, R7 ;  /* 0x0000000708087220 */ /* 0x000fe20000410000 */
[----:B------:R-:W-:Y:S02]  /*17d0*/  IADD3.X R21, R19, R10, RZ, P1, !PT ;  /* 0x0000000a13157210 */ /* 0x000fe40000ffe4ff */
[----:B------:R-:W-:Y:S02]  /*17e0*/  IADD3 R6, P1, R2, UR4, RZ ;  /* 0x0000000402067c10 */ /* 0x000fe4000ff3e0ff */
[----:B------:R0:W-:Y:S03]  /*17f0*/  STG.E desc[UR14][R14.64], R8 ;  /* 0x000000080e007986 */ /* 0x0001e6000c10190e */
[----:B------:R-:W-:Y:S01]  /*1800*/  IMAD.X R7, RZ, RZ, R3, P1 ;  /* 0x000000ffff077224 */ /* 0x000fe200008e0603 */
[----:B------:R0:W-:Y:S04]  /*1810*/  STG.E desc[UR14][R16.64], R27 ;  /* 0x0000001b10007986 */ /* 0x0001e8000c10190e */
[----:B------:R0:W-:Y:S01]  /*1820*/  STG.E desc[UR14][R18.64], R25 ;  /* 0x0000001912007986 */ /* 0x0001e2000c10190e */
[----:B------:R-:W-:-:S03]  /*1830*/  LOP3.LUT R2, R7, R0, RZ, 0xfc, !PT ;  /* 0x0000000007027212 */ /* 0x000fc600078efcff */
[----:B------:R0:W-:Y:S04]  /*1840*/  STG.E desc[UR14][R20.64], R23 ;  /* 0x0000001714007986 */ /* 0x0001e8000c10190e */
[----:B------:R0:W-:Y:S01]  /*1850*/  STG.E desc[UR14][R12.64], R29 ;  /* 0x0000001d0c007986 */ /* 0x0001e2000c10190e */
[----:B------:R-:W-:-:S13]  /*1860*/  ISETP.NE.U32.AND P1, PT, R2, RZ, PT ;  /* 0x000000ff0200720c */ /* 0x000fda0003f25070 */
[----:B0-----:R-:W-:Y:S05]  /*1870*/  @!P1 BRA `(.L_x_751) ;  /* 0x0000000000349947 */ /* 0x001fea0003800000 */
[----:B------:R-:W-:Y:S02]  /*1880*/  MOV R2, R6 ;  /* 0x0000000600027202 */ /* 0x000fe40000000f00 */
[----:B------:R-:W-:Y:S02]  /*1890*/  MOV R3, R7 ;  /* 0x0000000700037202 */ /* 0x000fe40000000f00 */
[----:B------:R-:W-:-:S07]  /*18a0*/  MOV R0, 0x18c0 ;  /* 0x000018c000007802 */ /* 0x000fce0000000f00 */
[----:B------:R-:W-:Y:S05]  /*18b0*/  CALL.REL.NOINC `($__internal_28_$__cuda_sm20_div_s64) ;  /* 0x0000002400147944 */ /* 0x000fea0003c00000 */
[----:B------:R-:W-:Y:S01]  /*18c0*/  IADD3 R13, P1, RZ, -R14, RZ ;  /* 0x8000000eff0d7210 */ /* 0x000fe20007f3e0ff */
[----:B------:R-:W-:Y:S01]  /*18d0*/  IMAD.U32 R9, RZ, RZ, UR42 ;  /* 0x0000002aff097e24 */ /* 0x000fe2000f8e00ff */
[----:B------:R-:W-:Y:S02]  /*18e0*/  MOV R0, UR43 ;  /* 0x0000002b00007c02 */ /* 0x000fe40008000f00 */
[----:B------:R-:W-:-:S05]  /*18f0*/  IADD3.X R2, RZ, ~R15, RZ, P1, !PT ;  /* 0x8000000fff027210 */ /* 0x000fca0000ffe4ff */
[-C--:B------:R-:W-:Y:S02]  /*1900*/  IMAD R8, R2, R9.reuse, RZ ;  /* 0x0000000902087224 */ /* 0x080fe400078e02ff */
[----:B------:R-:W-:-:S04]  /*1910*/  IMAD.WIDE.U32 R2, R13, R9, R6 ;  /* 0x000000090d027225 */ /* 0x000fc800078e0006 */
[----:B------:R-:W-:-:S04]  /*1920*/  IMAD R13, R13, R0, R8 ;  /* 0x000000000d0d7224 */ /* 0x000fc800078e0208 */
[----:B------:R-:W-:Y:S01]  /*1930*/  IMAD.IADD R12, R13, 0x1, R3 ;  /* 0x000000010d0c7824 */ /* 0x000fe200078e0203 */
[----:B------:R-:W-:Y:S06]  /*1940*/  BRA `(.L_x_752) ;  /* 0x0000000000587947 */ /* 0x000fec0003800000 */
.L_x_751:
[----:B------:R-:W0:Y:S01]  /*1950*/  I2F.U32.RP R8, R9 ;  /* 0x0000000900087306 */ /* 0x000e220000209000 */
[----:B------:R-:W-:Y:S01]  /*1960*/  ISETP.NE.U32.AND P3, PT, R9, RZ, PT ;  /* 0x000000ff0900720c */ /* 0x000fe20003f65070 */
[----:B------:R-:W-:Y:S01]  /*1970*/  HFMA2.MMA R15, -RZ, RZ, 0, 0 ;  /* 0x00000000ff0f7435 */ /* 0x000fe200000001ff */
[----:B------:R-:W-:-:S05]  /*1980*/  IMAD.MOV.U32 R12, RZ, RZ, RZ ;  /* 0x000000ffff0c7224 */ /* 0x000fca00078e00ff */
[----:B0-----:R-:W0:Y:S02]  /*1990*/  MUFU.RCP R8, R8 ;  /* 0x0000000800087308 */ /* 0x001e240000001000 */
[----:B0-----:R-:W-:-:S06]  /*19a0*/  IADD3 R3, R8, 0xffffffe, RZ ;  /* 0x0ffffffe08037810 */ /* 0x001fcc0007ffe0ff */
        /* <DEDUP_REMOVED lines=16> */
.L_x_752:
[----:B------:R-:W-:Y:S05]  /*1ab0*/  BSYNC B1 ;  /* 0x0000000000017941 */ /* 0x000fea0003800000 */
.L_x_750:
[-C--:B------:R-:W-:Y:S01]  /*1ac0*/  IMAD R3, R15, R9.reuse, RZ ;  /* 0x000000090f037224 */ /* 0x080fe200078e02ff */
[----:B------:R-:W0:Y:S01]  /*1ad0*/  @P0 LDC.64 R22, c[0x0][0xb00] ;  /* 0x0002c000ff160b82 */ /* 0x000e220000000a00 */
[----:B------:R-:W-:-:S04]  /*1ae0*/  IMAD.WIDE.U32 R8, R14, R9, RZ ;  /* 0x000000090e087225 */ /* 0x000fc800078e00ff */
[----:B------:R-:W-:Y:S01]  /*1af0*/  IMAD R3, R14, R0, R3 ;  /* 0x000000000e037224 */ /* 0x000fe200078e0203 */
[----:B------:R-:W-:Y:S01]  /*1b00*/  LEA R2, P1, R8, R2, 0x2 ;  /* 0x0000000208027211 */ /* 0x000fe200078210ff */
[C---:B------:R-:W-:Y:S01]  /*1b10*/  IMAD R13, R7.reuse, UR24, RZ ;  /* 0x00000018070d7c24 */ /* 0x040fe2000f8e02ff */
[----:B------:R-:W1:Y:S01]  /*1b20*/  @P0 LDC.64 R20, c[0x0][0xa30] ;  /* 0x00028c00ff140b82 */ /* 0x000e620000000a00 */
[----:B------:R-:W-:Y:S01]  /*1b30*/  IMAD R17, R7, UR34, RZ ;  /* 0x0000002207117c24 */ /* 0x000fe2000f8e02ff */
[----:B------:R-:W-:Y:S01]  /*1b40*/  IADD3 R3, R9, R3, RZ ;  /* 0x0000000309037210 */ /* 0x000fe20007ffe0ff */
[----:B------:R-:W-:-:S03]  /*1b50*/  IMAD.WIDE.U32 R18, R2, UR8, RZ ;  /* 0x0000000802127c25 */ /* 0x000fc6000f8e00ff */
[----:B------:R-:W-:Y:S01]  /*1b60*/  LEA.HI.X R0, R8, R12, R3, 0x2, P1 ;  /* 0x0000000c08007211 */ /* 0x000fe200008f1403 */
[----:B------:R-:W-:-:S04]  /*1b70*/  IMAD.WIDE.U32 R8, R6, UR24, RZ ;  /* 0x0000001806087c25 */ /* 0x000fc8000f8e00ff */
[----:B------:R-:W-:Y:S01]  /*1b80*/  IMAD R3, R6, UR25, R13 ;  /* 0x0000001906037c24 */ /* 0x000fe2000f8e020d */
[----:B------:R-:W-:Y:S01]  /*1b90*/  LEA R24, P1, R8, UR26, 0x2 ;  /* 0x0000001a08187c11 */ /* 0x000fe2000f8210ff */
[----:B------:R-:W-:Y:S02]  /*1ba0*/  IMAD R15, R0, UR8, RZ ;  /* 0x00000008000f7c24 */ /* 0x000fe4000f8e02ff */
[----:B------:R-:W-:Y:S02]  /*1bb0*/  IMAD.IADD R3, R9, 0x1, R3 ;  /* 0x0000000109037824 */ /* 0x000fe400078e0203 */
[----:B------:R-:W-:Y:S02]  /*1bc0*/  IMAD R9, R2, UR9, R15 ;  /* 0x0000000902097c24 */ /* 0x000fe4000f8e020f */
[----:B------:R-:W-:Y:S01]  /*1bd0*/  IMAD.WIDE.U32 R12, R6, UR34, RZ ;  /* 0x00000022060c7c25 */ /* 0x000fe2000f8e00ff */
[----:B------:R-:W-:Y:S02]  /*1be0*/  LEA.HI.X R25, R8, UR27, R3, 0x2, P1 ;  /* 0x0000001b08197c11 */ /* 0x000fe400088f1403 */
[----:B------:R-:W-:Y:S01]  /*1bf0*/  LEA R8, P1, R18, UR10, 0x2 ;  /* 0x0000000a12087c11 */ /* 0x000fe2000f8210ff */
[----:B------:R-:W-:Y:S01]  /*1c00*/  IMAD R17, R6, UR35, R17 ;  /* 0x0000002306117c24 */ /* 0x000fe2000f8e0211 */
[----:B------:R-:W-:Y:S01]  /*1c10*/  IADD3 R9, R19, R9, RZ ;  /* 0x0000000913097210 */ /* 0x000fe20007ffe0ff */
[----:B------:R2:W3:Y:S01]  /*1c20*/  LDG.E R3, desc[UR14][R24.64] ;  /* 0x0000000e18037981 */ /* 0x0004e2000c1e1900 */
[----:B------:R-:W-:-:S02]  /*1c30*/  LEA R16, P3, R12, UR36, 0x2 ;  /* 0x000000240c107c11 */ /* 0x000fc4000f8610ff */
[----:B------:R-:W-:Y:S02]  /*1c40*/  IADD3 R13, R13, R17, RZ ;  /* 0x000000110d0d7210 */ /* 0x000fe40007ffe0ff */
[----:B------:R-:W-:Y:S02]  /*1c50*/  IADD3 R14, P2, R8, R4, RZ ;  /* 0x00000004080e7210 */ /* 0x000fe40007f5e0ff */
[----:B------:R-:W-:Y:S02]  /*1c60*/  LEA.HI.X R9, R18, UR11, R9, 0x2, P1 ;  /* 0x0000000b12097c11 */ /* 0x000fe400088f1409 */
[----:B------:R-:W-:Y:S01]  /*1c70*/  LEA.HI.X R17, R12, UR37, R13, 0x2, P3 ;  /* 0x000000250c117c11 */ /* 0x000fe200098f140d */
[----:B0-----:R-:W-:Y:S01]  /*1c80*/  @P0 IMAD R13, R7, R22, RZ ;  /* 0x00000016070d0224 */ /* 0x001fe200078e02ff */
[----:B------:R-:W-:Y:S01]  /*1c90*/  IADD3 R12, P1, R14, R4, RZ ;  /* 0x000000040e0c7210 */ /* 0x000fe20007f3e0ff */
[----:B------:R-:W-:Y:S01]  /*1ca0*/  IMAD.X R15, R9, 0x1, R5, P2 ;  /* 0x00000001090f7824 */ /* 0x000fe200010e0605 */
[----:B--2---:R-:W-:Y:S01]  /*1cb0*/  MOV R24, RZ ;  /* 0x000000ff00187202 */ /* 0x004fe20000000f00 */
[----:B------:R-:W-:Y:S01]  /*1cc0*/  @P0 IMAD.WIDE.U32 R18, R6, R22, RZ ;  /* 0x0000001606120225 */ /* 0x000fe200078e00ff */
[----:B------:R-:W-:Y:S01]  /*1cd0*/  IADD3 R4, P2, R12, R4, RZ ;  /* 0x000000040c047210 */ /* 0x000fe20007f5e0ff */
[----:B------:R-:W2:Y:S02]  /*1ce0*/  LDG.E R16, desc[UR14][R16.64] ;  /* 0x0000000e10107981 */ /* 0x000ea4000c1e1900 */
[----:B------:R-:W-:Y:S01]  /*1cf0*/  @P0 IMAD R23, R6, R23, R13 ;  /* 0x0000001706170224 */ /* 0x000fe200078e020d */
[----:B------:R-:W-:Y:S01]  /*1d00*/  IADD3.X R13, R15, R5, RZ, P1, !PT ;  /* 0x000000050f0d7210 */ /* 0x000fe20000ffe4ff */
[----:B------:R-:W4:Y:S01]  /*1d10*/  LDG.E R8, desc[UR14][R8.64] ;  /* 0x0000000e08087981 */ /* 0x000f22000c1e1900 */
[----:B-1----:R-:W-:-:S02]  /*1d20*/  @P0 LEA R20, P1, R18, R20, 0x2 ;  /* 0x0000001412140211 */ /* 0x002fc400078210ff */
[----:B------:R-:W-:Y:S01]  /*1d30*/  @P0 IADD3 R19, R19, R23, RZ ;  /* 0x0000001713130210 */ /* 0x000fe20007ffe0ff */
[----:B------:R-:W-:Y:S01]  /*1d40*/  IMAD.X R5, R13, 0x1, R5, P2 ;  /* 0x000000010d057824 */ /* 0x000fe200010e0605 */
[----:B------:R-:W5:Y:S01]  /*1d50*/  LDG.E R25, desc[UR14][R12.64] ;  /* 0x0000000e0c197981 */ /* 0x000f62000c1e1900 */
[----:B------:R-:W-:Y:S01]  /*1d60*/  IMAD R23, R7, UR20, RZ ;  /* 0x0000001407177c24 */ /* 0x000fe2000f8e02ff */
[----:B------:R-:W-:Y:S01]  /*1d70*/  @P0 LEA.HI.X R21, R18, R21, R19, 0x2, P1 ;  /* 0x0000001512150211 */ /* 0x000fe200008f1413 */
[C---:B------:R-:W-:Y:S01]  /*1d80*/  IMAD.WIDE.U32 R18, R6.reuse, UR20, RZ ;  /* 0x0000001406127c25 */ /* 0x040fe2000f8e00ff */
[----:B------:R-:W5:Y:S03]  /*1d90*/  LDG.E R17, desc[UR14][R14.64] ;  /* 0x0000000e0e117981 */ /* 0x000f66000c1e1900 */
[----:B------:R-:W-:Y:S01]  /*1da0*/  IMAD R23, R6, UR21, R23 ;  /* 0x0000001506177c24 */ /* 0x000fe2000f8e0217 */
[----:B------:R-:W5:Y:S04]  /*1db0*/  LDG.E R5, desc[UR14][R4.64] ;  /* 0x0000000e04057981 */ /* 0x000f68000c1e1900 */
[----:B------:R0:W5:Y:S01]  /*1dc0*/  @P0 LDG.E R24, desc[UR14][R20.64] ;  /* 0x0000000e14180981 */ /* 0x000162000c1e1900 */
[----:B------:R-:W-:-:S02]  /*1dd0*/  LEA R22, P0, R18, UR22, 0x2 ;  /* 0x0000001612167c11 */ /* 0x000fc4000f8010ff */
[----:B------:R-:W-:-:S04]  /*1de0*/  IADD3 R19, R19, R23, RZ ;  /* 0x0000001713137210 */ /* 0x000fc80007ffe0ff */
[----:B------:R-:W-:-:S05]  /*1df0*/  LEA.HI.X R23, R18, UR23, R19, 0x2, P0 ;  /* 0x0000001712177c11 */ /* 0x000fca00080f1413 */
[----:B------:R-:W5:Y:S01]  /*1e00*/  LDG.E R22, desc[UR14][R22.64] ;  /* 0x0000000e16167981 */ /* 0x000f62000c1e1900 */
[----:B0-----:R-:W-:-:S04]  /*1e10*/  IMAD R21, R7, UR28, RZ ;  /* 0x0000001c07157c24 */ /* 0x001fc8000f8e02ff */
[----:B------:R-:W-:Y:S02]  /*1e20*/  IMAD R27, R6, UR29, R21 ;  /* 0x0000001d061b7c24 */ /* 0x000fe4000f8e0215 */
[----:B------:R-:W-:-:S04]  /*1e30*/  IMAD R21, R0, UR16, RZ ;  /* 0x0000001000157c24 */ /* 0x000fc8000f8e02ff */
[C---:B------:R-:W-:Y:S02]  /*1e40*/  IMAD R15, R2.reuse, UR17, R21 ;  /* 0x00000011020f7c24 */ /* 0x040fe4000f8e0215 */
[----:B------:R-:W-:-:S04]  /*1e50*/  IMAD.WIDE.U32 R20, R2, UR16, RZ ;  /* 0x0000001002147c25 */ /* 0x000fc8000f8e00ff */
[----:B------:R-:W-:Y:S01]  /*1e60*/  IMAD.WIDE.U32 R18, R6, UR28, RZ ;  /* 0x0000001c06127c25 */ /* 0x000fe2000f8e00ff */
[----:B------:R-:W-:Y:S02]  /*1e70*/  LEA R14, P0, R20, UR18, 0x2 ;  /* 0x00000012140e7c11 */ /* 0x000fe4000f8010ff */
[----:B------:R-:W-:Y:S02]  /*1e80*/  IADD3 R15, R21, R15, RZ ;  /* 0x0000000f150f7210 */ /* 0x000fe40007ffe0ff */
[----:B------:R-:W-:Y:S02]  /*1e90*/  LEA R12, P1, R18, UR30, 0x2 ;  /* 0x0000001e120c7c11 */ /* 0x000fe4000f8210ff */
[----:B------:R-:W-:Y:S02]  /*1ea0*/  LEA.HI.X R15, R20, UR19, R15, 0x2, P0 ;  /* 0x00000013140f7c11 */ /* 0x000fe400080f140f */
[----:B------:R-:W-:Y:S01]  /*1eb0*/  IADD3 R4, P0, R14, R11, RZ ;  /* 0x0000000b0e047210 */ /* 0x000fe20007f1e0ff */
[----:B---3--:R-:W2:Y:S02]  /*1ec0*/  MUFU.TANH R3, R3 ;  /* 0x0000000300037308 */ /* 0x008ea40000002400 */
[-C--:B--2---:R-:W-:Y:S01]  /*1ed0*/  FMUL.FTZ R0, R16, R3.reuse ;  /* 0x0000000310007220 */ /* 0x084fe20000410000 */
[----:B------:R-:W-:Y:S01]  /*1ee0*/  FFMA.FTZ R9, -R3, R3, 1 ;  /* 0x3f80000003097423 */ /* 0x000fe20000010103 */
[----:B----4-:R-:W-:Y:S01]  /*1ef0*/  FADD.FTZ R3, -R8, 1 ;  /* 0x3f80000008037421 */ /* 0x010fe20000010100 */
[C---:B-----5:R-:W-:Y:S01]  /*1f00*/  FMUL.FTZ R16, R5.reuse, R16 ;  /* 0x0000001005107220 */ /* 0x060fe20000410000 */
[----:B------:R-:W-:-:S03]  /*1f10*/  FADD.FTZ R13, -R5, 1 ;  /* 0x3f800000050d7421 */ /* 0x000fc60000010100 */
[----:B------:R-:W-:Y:S01]  /*1f20*/  FFMA.FTZ R24, R9, R16, R24 ;  /* 0x0000001009187223 */ /* 0x000fe20000010018 */
[----:B------:R-:W-:-:S03]  /*1f30*/  FMUL.FTZ R0, R0, R13 ;  /* 0x0000000d00007220 */ /* 0x000fc60000410000 */
[----:B------:R-:W-:Y:S01]  /*1f40*/  FMUL.FTZ R2, R25, R24 ;  /* 0x0000001819027220 */ /* 0x000fe20000410000 */
[----:B------:R-:W-:Y:S02]  /*1f50*/  IMAD.IADD R9, R19, 0x1, R27 ;  /* 0x0000000113097824 */ /* 0x000fe400078e021b */
[----:B------:R-:W-:Y:S01]  /*1f60*/  FMUL.FTZ R0, R5, R0 ;  /* 0x0000000005007220 */ /* 0x000fe20000410000 */
[----:B------:R-:W-:Y:S01]  /*1f70*/  FADD.FTZ R5, -R17, 1 ;  /* 0x3f80000011057421 */ /* 0x000fe20000010100 */
[----:B------:R-:W-:Y:S01]  /*1f80*/  FMUL.FTZ R3, R2, R3 ;  /* 0x0000000302037220 */ /* 0x000fe20000410000 */
[-C--:B------:R-:W-:Y:S01]  /*1f90*/  FMUL.FTZ R22, R22, R24.reuse ;  /* 0x0000001816167220 */ /* 0x080fe20000410000 */
[----:B------:R-:W-:Y:S01]  /*1fa0*/  LEA.HI.X R13, R18, UR31, R9, 0x2, P1 ;  /* 0x0000001f120d7c11 */ /* 0x000fe200088f1409 */
[C---:B------:R-:W-:Y:S01]  /*1fb0*/  FMUL.FTZ R2, R8.reuse, R24 ;  /* 0x0000001808027220 */ /* 0x040fe20000410000 */
[----:B------:R-:W-:Y:S01]  /*1fc0*/  FMUL.FTZ R21, R8, R3 ;  /* 0x0000000308157220 */ /* 0x000fe20000410000 */
[----:B------:R-:W-:Y:S01]  /*1fd0*/  FMUL.FTZ R22, R22, R5 ;  /* 0x0000000516167220 */ /* 0x000fe20000410000 */
[----:B------:R-:W-:-:S02]  /*1fe0*/  IADD3 R8, P1, R4, R11, RZ ;  /* 0x0000000b04087210 */ /* 0x000fc40007f3e0ff */
[----:B------:R-:W-:Y:S01]  /*1ff0*/  IADD3.X R5, R15, R10, RZ, P0, !PT ;  /* 0x0000000a0f057210 */ /* 0x000fe200007fe4ff */
[----:B------:R-:W-:Y:S01]  /*2000*/  FFMA.FTZ R25, -R25, R25, 1 ;  /* 0x3f80000019197423 */ /* 0x000fe20000010119 */
[----:B------:R-:W-:-:S03]  /*2010*/  IADD3 R16, P0, R8, R11, RZ ;  /* 0x0000000b08107210 */ /* 0x000fc60007f1e0ff */
[----:B------:R-:W-:Y:S02]  /*2020*/  IMAD.X R9, R5, 0x1, R10, P1 ;  /* 0x0000000105097824 */ /* 0x000fe400008e060a */
[C---:B------:R-:W-:Y:S01]  /*2030*/  FMUL.FTZ R23, R17.reuse, R22 ;  /* 0x0000001611177220 */ /* 0x040fe20000410000 */
[----:B------:R-:W-:Y:S01]  /*2040*/  FMUL.FTZ R25, R2, R25 ;  /* 0x0000001902197220 */ /* 0x000fe20000410000 */
[----:B------:R-:W-:Y:S01]  /*2050*/  FMUL.FTZ R19, R17, R24 ;  /* 0x0000001811137220 */ /* 0x000fe20000410000 */
[----:B------:R-:W-:Y:S01]  /*2060*/  IADD3.X R17, R9, R10, RZ, P0, !PT ;  /* 0x0000000a09117210 */ /* 0x000fe200007fe4ff */
[----:B------:R1:W-:Y:S01]  /*2070*/  STG.E desc[UR14][R14.64], R21 ;  /* 0x000000150e007986 */ /* 0x0003e2000c10190e */
[----:B------:R-:W-:-:S03]  /*2080*/  IADD3 R2, P0, R6, UR4, RZ ;  /* 0x0000000406027c10 */ /* 0x000fc6000ff1e0ff */
[----:B------:R1:W-:Y:S01]  /*2090*/  STG.E desc[UR14][R4.64], R23 ;  /* 0x0000001704007986 */ /* 0x0003e2000c10190e */
[----:B------:R-:W-:-:S03]  /*20a0*/  IADD3.X R3, RZ, R7, RZ, P0, !PT ;  /* 0x00000007ff037210 */ /* 0x000fc600007fe4ff */
[----:B------:R1:W-:Y:S01]  /*20b0*/  STG.E desc[UR14][R8.64], R25 ;  /* 0x0000001908007986 */ /* 0x0003e2000c10190e */
[----:B------:R-:W-:-:S03]  /*20c0*/  ISETP.GE.U32.AND P0, PT, R2, UR38, PT ;  /* 0x0000002602007c0c */ /* 0x000fc6000bf06070 */
[----:B------:R1:W-:Y:S04]  /*20d0*/  STG.E desc[UR14][R16.64], R0 ;  /* 0x0000000010007986 */ /* 0x0003e8000c10190e */
[----:B------:R1:W-:Y:S01]  /*20e0*/  STG.E desc[UR14][R12.64], R19 ;  /* 0x000000130c007986 */ /* 0x0003e2000c10190e */
[----:B------:R-:W-:-:S13]  /*20f0*/  ISETP.GE.AND.EX P0, PT, R3, UR39, PT, P0 ;  /* 0x0000002703007c0c */ /* 0x000fda000bf06300 */
[----:B-1----:R-:W-:Y:S05]  /*2100*/  @!P0 BRA `(.L_x_753) ;  /* 0xffffffec006c8947 */ /* 0x002fea000383ffff */
[----:B------:R-:W-:Y:S05]  /*2110*/  BSYNC B0 ;  /* 0x0000000000007941 */ /* 0x000fea0003800000 */
.L_x_746:
[----:B------:R-:W-:Y:S05]  /*2120*/  EXIT ;  /* 0x000000000000794d */ /* 0x000fea0003800000 */
.L_x_741:
[----:B------:R-:W-:Y:S01]  /*2130*/  ISETP.NE.U32.AND P0, PT, R0, RZ, PT ;  /* 0x000000ff0000720c */ /* 0x000fe20003f05070 */
[----:B------:R-:W-:Y:S03]  /*2140*/  BSSY B0, `(.L_x_754) ;  /* 0x000008f000007945 */ /* 0x000fe60003800000 */
[----:B------:R-:W-:-:S13]  /*2150*/  ISETP.NE.AND.EX P0, PT, RZ, RZ, PT, P0 ;  /* 0x000000ffff00720c */ /* 0x000fda0003f05300 */
[----:B------:R-:W-:Y:S05]  /*2160*/  @P0 BRA `(.L_x_755) ;  /* 0x0000000800300947 */ /* 0x000fea0003800000 */
[----:B------:R-:W-:Y:S02]  /*2170*/  ULDC UR5, c[0x0][0xd74] ;  /* 0x00035d0000057ab9 */ /* 0x000fe40000000800 */
[----:B------:R-:W-:-:S05]  /*2180*/  IMAD.U32 R0, RZ, RZ, UR5 ;  /* 0x00000005ff007e24 */ /* 0x000fca000f8e00ff */
[----:B------:R-:W-:-:S13]  /*2190*/  ISETP.NE.U32.AND P0, PT, R0, RZ, PT ;  /* 0x000000ff0000720c */ /* 0x000fda0003f05070 */
[----:B------:R-:W-:Y:S05]  /*21a0*/  @!P0 BRA `(.L_x_756) ;  /* 0x00000000003c8947 */ /* 0x000fea0003800000 */
[----:B------:R-:W-:-:S07]  /*21b0*/  MOV R0, 0x21d0 ;  /* 0x000021d000007802 */ /* 0x000fce0000000f00 */
[----:B------:R-:W-:Y:S05]  /*21c0*/  CALL.REL.NOINC `($__internal_28_$__cuda_sm20_div_s64) ;  /* 0x0000001800d07944 */ /* 0x000fea0003c00000 */
[----:B------:R-:W-:Y:S01]  /*21d0*/  IADD3 R9, P0, RZ, -R14, RZ ;  /* 0x8000000eff097210 */ /* 0x000fe20007f1e0ff */
[----:B------:R-:W-:Y:S02]  /*21e0*/  ULDC.64 UR6, c[0x0][0xd70] ;  /* 0x00035c0000067ab9 */ /* 0x000fe40000000a00 */
[----:B------:R-:W-:Y:S01]  /*21f0*/  MOV R7, UR6 ;  /* 0x0000000600077c02 */ /* 0x000fe20008000f00 */
[----:B------:R-:W-:Y:S01]  /*2200*/  IMAD.U32 R0, RZ, RZ, UR7 ;  /* 0x00000007ff007e24 */ /* 0x000fe2000f8e00ff */
[----:B------:R-:W-:-:S03]  /*2210*/  IADD3.X R8, RZ, ~R15, RZ, P0, !PT ;  /* 0x8000000fff087210 */ /* 0x000fc600007fe4ff */
[----:B------:R-:W-:-:S04]  /*2220*/  IMAD.WIDE.U32 R2, R9, R7, R2 ;  /* 0x0000000709027225 */ /* 0x000fc800078e0002 */
[----:B------:R-:W-:Y:S01]  /*2230*/  IMAD R8, R8, R7, RZ ;  /* 0x0000000708087224 */ /* 0x000fe200078e02ff */
[----:B------:R-:W-:Y:S01]  /*2240*/  MOV R17, R2 ;  /* 0x0000000200117202 */ /* 0x000fe20000000f00 */
[----:B------:R-:W-:Y:S02]  /*2250*/  IMAD.MOV.U32 R2, RZ, RZ, R14 ;  /* 0x000000ffff027224 */ /* 0x000fe400078e000e */
[----:B------:R-:W-:-:S05]  /*2260*/  IMAD R9, R9, R0, R8 ;  /* 0x0000000009097224 */ /* 0x000fca00078e0208 */
[----:B------:R-:W-:Y:S02]  /*2270*/  IADD3 R25, R3, R9, RZ ;  /* 0x0000000903197210 */ /* 0x000fe40007ffe0ff */
[----:B------:R-:W-:Y:S01]  /*2280*/  MOV R3, R15 ;  /* 0x0000000f00037202 */ /* 0x000fe20000000f00 */
[----:B------:R-:W-:Y:S06]  /*2290*/  BRA `(.L_x_757) ;  /* 0x0000000000647947 */ /* 0x000fec0003800000 */
.L_x_756:
[----:B------:R-:W-:Y:S01]  /*22a0*/  ULDC UR5, c[0x0][0xd70] ;  /* 0x00035c0000057ab9 */ /* 0x000fe20000000800 */
[----:B------:R-:W-:Y:S02]  /*22b0*/  MOV R25, RZ ;  /* 0x000000ff00197202 */ /* 0x000fe40000000f00 */
[----:B------:R-:W-:-:S04]  /*22c0*/  MOV R7, UR5 ;  /* 0x0000000500077c02 */ /* 0x000fc80008000f00 */
[----:B------:R-:W0:Y:S01]  /*22d0*/  I2F.U32.RP R3, R7 ;  /* 0x0000000700037306 */ /* 0x000e220000209000 */
[----:B------:R-:W-:-:S07]  /*22e0*/  ISETP.NE.U32.AND P2, PT, R7, RZ, PT ;  /* 0x000000ff0700720c */ /* 0x000fce0003f45070 */
[----:B0-----:R-:W0:Y:S02]  /*22f0*/  MUFU.RCP R3, R3 ;  /* 0x0000000300037308 */ /* 0x001e240000001000 */
[----:B0-----:R-:W-:Y:S01]  /*2300*/  VIADD R8, R3, 0xffffffe ;  /* 0x0ffffffe03087836 */ /* 0x001fe20000000000 */
[----:B------:R-:W-:-:S05]  /*2310*/  HFMA2.MMA R3, -RZ, RZ, 0, 0 ;  /* 0x00000000ff037435 */ /* 0x000fca00000001ff */
[----:B------:R0:W1:Y:S02]  /*2320*/  F2I.FTZ.U32.TRUNC.NTZ R9, R8 ;  /* 0x0000000800097305 */ /* 0x000064000021f000 */
[----:B0-----:R-:W-:Y:S01]  /*2330*/  HFMA2.MMA R8, -RZ, RZ, 0, 0 ;  /* 0x00000000ff087435 */ /* 0x001fe200000001ff */
[----:B-1----:R-:W-:-:S05]  /*2340*/  IMAD R14, R9, R7, RZ ;  /* 0x00000007090e7224 */ /* 0x002fca00078e02ff */
[----:B------:R-:W-:-:S05]  /*2350*/  IADD3 R15, -R14, RZ, RZ ;  /* 0x000000ff0e0f7210 */ /* 0x000fca0007ffe1ff */
[----:B------:R-:W-:-:S06]  /*2360*/  IMAD.HI.U32 R15, R9, R15, R8 ;  /* 0x0000000f090f7227 */ /* 0x000fcc00078e0008 */
[----:B------:R-:W-:-:S04]  /*2370*/  IMAD.HI.U32 R15, R15, R2, RZ ;  /* 0x000000020f0f7227 */ /* 0x000fc800078e00ff */
[----:B------:R-:W-:-:S04]  /*2380*/  IMAD.MOV R9, RZ, RZ, -R15 ;  /* 0x000000ffff097224 */ /* 0x000fc800078e0a0f */
[----:B------:R-:W-:-:S05]  /*2390*/  IMAD R14, R7, R9, R2 ;  /* 0x00000009070e7224 */ /* 0x000fca00078e0202 */
[----:B------:R-:W-:-:S13]  /*23a0*/  ISETP.GE.U32.AND P0, PT, R14, R7, PT ;  /* 0x000000070e00720c */ /* 0x000fda0003f06070 */
[-C--:B------:R-:W-:Y:S02]  /*23b0*/  @P0 IADD3 R14, R14, -R7.reuse, RZ ;  /* 0x800000070e0e0210 */ /* 0x080fe40007ffe0ff */
[----:B------:R-:W-:Y:S02]  /*23c0*/  @P0 IADD3 R15, R15, 0x1, RZ ;  /* 0x000000010f0f0810 */ /* 0x000fe40007ffe0ff */
[----:B------:R-:W-:-:S13]  /*23d0*/  ISETP.GE.U32.AND P1, PT, R14, R7, PT ;  /* 0x000000070e00720c */ /* 0x000fda0003f26070 */
[----:B------:R-:W-:Y:S01]  /*23e0*/  @P1 VIADD R15, R15, 0x1 ;  /* 0x000000010f0f1836 */ /* 0x000fe20000000000 */
[----:B------:R-:W-:-:S04]  /*23f0*/  @!P2 LOP3.LUT R15, RZ, R7, RZ, 0x33, !PT ;  /* 0x00000007ff0fa212 */ /* 0x000fc800078e33ff */
[----:B------:R-:W-:-:S05]  /*2400*/  IADD3 R17, -R15, RZ, RZ ;  /* 0x000000ff0f117210 */ /* 0x000fca0007ffe1ff */
[----:B------:R-:W-:Y:S02]  /*2410*/  IMAD R17, R7, R17, R2 ;  /* 0x0000001107117224 */ /* 0x000fe400078e0202 */
[----:B------:R-:W-:-:S07]  /*2420*/  IMAD.MOV.U32 R2, RZ, RZ, R15 ;  /* 0x000000ffff027224 */ /* 0x000fce00078e000f */
.L_x_757:
[----:B------:R-:W-:Y:S01]  /*2430*/  ULDC.64 UR6, c[0x0][0x7c0] ;  /* 0x0001f00000067ab9 */ /* 0x000fe20000000a00 */
[----:B------:R-:W-:Y:S01]  /*2440*/  IMAD R3, R3, R7, RZ ;  /* 0x0000000703037224 */ /* 0x000fe200078e02ff */
[----:B------:R-:W-:Y:S01]  /*2450*/  ULDC.64 UR8, c[0x0][0x6f0] ;  /* 0x0001bc0000087ab9 */ /* 0x000fe20000000a00 */
[----:B------:R-:W-:-:S04]  /*2460*/  IMAD.WIDE.U32 R8, R6, UR6, RZ ;  /* 0x0000000606087c25 */ /* 0x000fc8000f8e00ff */
[----:B------:R-:W-:Y:S01]  /*2470*/  IMAD.WIDE.U32 R14, R2, R7, RZ ;  /* 0x00000007020e7225 */ /* 0x000fe200078e00ff */
[----:B------:R-:W-:-:S03]  /*2480*/  LEA R16, P1, R8, UR8, 0x2 ;  /* 0x0000000808107c11 */ /* 0x000fc6000f8210ff */
[----:B------:R-:W-:Y:S01]  /*2490*/  IMAD R3, R2, R0, R3 ;  /* 0x0000000002037224 */ /* 0x000fe200078e0203 */
[----:B------:R-:W-:Y:S01]  /*24a0*/  LEA R22, P0, R14, R17, 0x2 ;  /* 0x000000110e167211 */ /* 0x000fe200078010ff */
[----:B------:R-:W-:Y:S01]  /*24b0*/  IMAD R21, R6, UR7, R9 ;  /* 0x0000000706157c24 */ /* 0x000fe2000f8e0209 */
[----:B------:R-:W-:Y:S02]  /*24c0*/  ULDC.64 UR6, c[0x0][0x2e0] ;  /* 0x0000b80000067ab9 */ /* 0x000fe40000000a00 */
[----:B------:R-:W-:Y:S01]  /*24d0*/  IMAD R19, R7, UR7, RZ ;  /* 0x0000000707137c24 */ /* 0x000fe2000f8e02ff */
[----:B------:R-:W-:Y:S01]  /*24e0*/  IADD3 R9, R15, R3, RZ ;  /* 0x000000030f097210 */ /* 0x000fe20007ffe0ff */
[----:B------:R-:W-:Y:S01]  /*24f0*/  IMAD.WIDE.U32 R2, R7, UR6, RZ ;  /* 0x0000000607027c25 */ /* 0x000fe2000f8e00ff */
[----:B------:R-:W-:Y:S01]  /*2500*/  LEA.HI.X R17, R8, UR9, R21, 0x2, P1 ;  /* 0x0000000908117c11 */ /* 0x000fe200088f1415 */
[----:B------:R-:W-:Y:S01]  /*2510*/  ULDC.64 UR8, c[0x0][0xa30] ;  /* 0x00028c0000087ab9 */ /* 0x000fe20000000a00 */
[----:B------:R-:W-:Y:S01]  /*2520*/  LEA.HI.X R25, R14, R25, R9, 0x2, P0 ;  /* 0x000000190e197211 */ /* 0x000fe200000f1409 */
[----:B------:R-:W-:Y:S01]  /*2530*/  IMAD R19, R0, UR6, R19 ;  /* 0x0000000600137c24 */ /* 0x000fe2000f8e0213 */
[----:B------:R-:W-:Y:S01]  /*2540*/  SHF.L.U32 R21, R2, 0x2, RZ ;  /* 0x0000000202157819 */ /* 0x000fe200000006ff */
[----:B------:R-:W-:Y:S01]  /*2550*/  IMAD.WIDE.U32 R8, R22, UR6, RZ ;  /* 0x0000000616087c25 */ /* 0x000fe2000f8e00ff */
[----:B------:R0:W2:Y:S03]  /*2560*/  LDG.E R24, desc[UR14][R16.64] ;  /* 0x0000000e10187981 */ /* 0x0000a6000c1e1900 */
[----:B------:R-:W-:-:S02]  /*2570*/  IMAD.IADD R19, R3, 0x1, R19 ;  /* 0x0000000103137824 */ /* 0x000fc400078e0213 */
[----:B------:R-:W-:-:S03]  /*2580*/  IMAD R3, R25, UR6, RZ ;  /* 0x0000000619037c24 */ /* 0x000fc6000f8e02ff */
[----:B------:R-:W-:Y:S01]  /*2590*/  SHF.L.U64.HI R19, R2, 0x2, R19 ;  /* 0x0000000202137819 */ /* 0x000fe20000010213 */
[----:B------:R-:W-:Y:S01]  /*25a0*/  IMAD R3, R22, UR7, R3 ;  /* 0x0000000716037c24 */ /* 0x000fe2000f8e0203 */
[----:B------:R-:W-:Y:S02]  /*25b0*/  ULDC.64 UR6, c[0x0][0x210] ;  /* 0x0000840000067ab9 */ /* 0x000fe40000000a00 */
[----:B------:R-:W-:Y:S02]  /*25c0*/  LEA R14, P1, R8, UR6, 0x2 ;  /* 0x00000006080e7c11 */ /* 0x000fe4000f8210ff */
[----:B------:R-:W-:Y:S02]  /*25d0*/  IADD3 R3, R9, R3, RZ ;  /* 0x0000000309037210 */ /* 0x000fe40007ffe0ff */
[----:B------:R-:W-:Y:S02]  /*25e0*/  IADD3 R2, P2, R14, R21, RZ ;  /* 0x000000150e027210 */ /* 0x000fe40007f5e0ff */
[----:B------:R-:W-:Y:S01]  /*25f0*/  LEA.HI.X R15, R8, UR7, R3, 0x2, P1 ;  /* 0x00000007080f7c11 */ /* 0x000fe200088f1403 */
[----:B------:R-:W-:Y:S01]  /*2600*/  ULDC.64 UR6, c[0x0][0x620] ;  /* 0x0001880000067ab9 */ /* 0x000fe20000000a00 */
[----:B------:R-:W-:-:S02]  /*2610*/  ISETP.NE.U32.AND P0, PT, RZ, UR8, PT ;  /* 0x00000008ff007c0c */ /* 0x000fc4000bf05070 */
[-C--:B------:R-:W-:Y:S01]  /*2620*/  IADD3 R8, P1, R2, R21.reuse, RZ ;  /* 0x0000001502087210 */ /* 0x080fe20007f3e0ff */
[--C-:B------:R-:W-:Y:S01]  /*2630*/  IMAD.X R3, R15, 0x1, R19.reuse, P2 ;  /* 0x000000010f037824 */ /* 0x100fe200010e0613 */
[----:B------:R-:W-:Y:S02]  /*2640*/  ISETP.NE.AND.EX P0, PT, RZ, UR9, PT, P0 ;  /* 0x00000009ff007c0c */ /* 0x000fe4000bf05300 */
[----:B------:R-:W-:Y:S01]  /*2650*/  MOV R23, RZ ;  /* 0x000000ff00177202 */ /* 0x000fe20000000f00 */
[----:B0-----:R-:W-:Y:S01]  /*2660*/  IMAD.WIDE.U32 R16, R6, UR6, RZ ;  /* 0x0000000606107c25 */ /* 0x001fe2000f8e00ff */
[----:B------:R-:W-:Y:S01]  /*2670*/  IADD3 R18, P2, R8, R21, RZ ;  /* 0x0000001508127210 */ /* 0x000fe20007f5e0ff */
[----:B------:R-:W-:Y:S01]  /*2680*/  ULDC.64 UR8, c[0x0][0x550] ;  /* 0x0001540000087ab9 */ /* 0x000fe20000000a00 */
[----:B------:R-:W-:Y:S01]  /*2690*/  IADD3.X R9, R3, R19, RZ, P1, !PT ;  /* 0x0000001303097210 */ /* 0x000fe20000ffe4ff */
[----:B------:R-:W3:Y:S04]  /*26a0*/  LDG.E R14, desc[UR14][R14.64] ;  /* 0x0000000e0e0e7981 */ /* 0x000ee8000c1e1900 */
[----:B------:R-:W-:Y:S01]  /*26b0*/  IMAD.X R19, R9, 0x1, R19, P2 ;  /* 0x0000000109137824 */ /* 0x000fe200010e0613 */
[----:B------:R-:W4:Y:S01]  /*26c0*/  LDG.E R26, desc[UR14][R8.64] ;  /* 0x0000000e081a7981 */ /* 0x000f22000c1e1900 */
[----:B------:R-:W-:Y:S01]  /*26d0*/  IMAD R17, R6, UR7, R17 ;  /* 0x0000000706117c24 */ /* 0x000fe2000f8e0211 */
[----:B------:R-:W-:-:S02]  /*26e0*/  ULDC.64 UR6, c[0x0][0x480] ;  /* 0x0001200000067ab9 */ /* 0x000fc40000000a00 */
[----:B------:R-:W5:Y:S04]  /*26f0*/  LDG.E R18, desc[UR14][R18.64] ;  /* 0x0000000e12127981 */ /* 0x000f68000c1e1900 */
[----:B------:R0:W3:Y:S01]  /*2700*/  @P0 LDG.E R23, desc[UR14][R10.64] ;  /* 0x0000000e0a170981 */ /* 0x0000e2000c1e1900 */
[----:B------:R-:W-:-:S03]  /*2710*/  LEA R20, P0, R16, UR8, 0x2 ;  /* 0x0000000810147c11 */ /* 0x000fc6000f8010ff */
[----:B------:R1:W4:Y:S01]  /*2720*/  LDG.E R2, desc[UR14][R2.64] ;  /* 0x0000000e02027981 */ /* 0x000322000c1e1900 */
[----:B------:R-:W-:-:S05]  /*2730*/  LEA.HI.X R21, R16, UR9, R17, 0x2, P0 ;  /* 0x0000000910157c11 */ /* 0x000fca00080f1411 */
[----:B------:R-:W4:Y:S01]  /*2740*/  LDG.E R20, desc[UR14][R20.64] ;  /* 0x0000000e14147981 */ /* 0x000f22000c1e1900 */
[----:B------:R-:W-:Y:S02]  /*2750*/  IMAD R17, R7, UR7, RZ ;  /* 0x0000000707117c24 */ /* 0x000fe4000f8e02ff */
[----:B------:R-:W-:Y:S02]  /*2760*/  IMAD R25, R25, UR6, RZ ;  /* 0x0000000619197c24 */ /* 0x000fe4000f8e02ff */
[----:B0-----:R-:W-:-:S04]  /*2770*/  IMAD.WIDE.U32 R10, R7, UR6, RZ ;  /* 0x00000006070a7c25 */ /* 0x001fc8000f8e00ff */
[----:B------:R-:W-:Y:S02]  /*2780*/  IMAD R7, R0, UR6, R17 ;  /* 0x0000000600077c24 */ /* 0x000fe4000f8e0211 */
[----:B------:R-:W-:-:S04]  /*2790*/  IMAD.WIDE.U32 R16, R22, UR6, RZ ;  /* 0x0000000616107c25 */ /* 0x000fc8000f8e00ff */
[----:B------:R-:W-:Y:S01]  /*27a0*/  IMAD R15, R22, UR7, R25 ;  /* 0x00000007160f7c24 */ /* 0x000fe2000f8e0219 */
[----:B------:R-:W-:Y:S01]  /*27b0*/  ULDC.64 UR6, c[0x0][0x3b0] ;  /* 0x0000ec0000067ab9 */ /* 0x000fe20000000a00 */
[----:B------:R-:W-:Y:S02]  /*27c0*/  IADD3 R7, R11, R7, RZ ;  /* 0x000000070b077210 */ /* 0x000fe40007ffe0ff */
[----:B------:R-:W-:Y:S01]  /*27d0*/  IMAD.IADD R15, R17, 0x1, R15 ;  /* 0x00000001110f7824 */ /* 0x000fe200078e020f */
[----:B------:R-:W-:Y:S02]  /*27e0*/  LEA R8, P0, R16, UR6, 0x2 ;  /* 0x0000000610087c11 */ /* 0x000fe4000f8010ff */
[C---:B-1----:R-:W-:Y:S02]  /*27f0*/  SHF.L.U32 R3, R10.reuse, 0x2, RZ ;  /* 0x000000020a037819 */ /* 0x042fe400000006ff */
[----:B------:R-:W-:Y:S01]  /*2800*/  SHF.L.U64.HI R7, R10, 0x2, R7 ;  /* 0x000000020a077819 */ /* 0x000fe20000010207 */
[----:B--2---:R-:W0:Y:S02]  /*2810*/  MUFU.TANH R24, R24 ;  /* 0x0000001800187308 */ /* 0x004e240000002400 */
[-C--:B0-----:R-:W-:Y:S01]  /*2820*/  FFMA.FTZ R0, -R24, R24.reuse, 1 ;  /* 0x3f80000018007423 */ /* 0x081fe20000010118 */
[----:B------:R-:W-:Y:S01]  /*2830*/  FMUL.FTZ R24, RZ, R24 ;  /* 0x00000018ff187220 */ /* 0x000fe20000410000 */
[----:B-----5:R-:W-:Y:S01]  /*2840*/  FMUL.FTZ R9, RZ, R18 ;  /* 0x00000012ff097220 */ /* 0x020fe20000410000 */
[----:B------:R-:W-:-:S03]  /*2850*/  FADD.FTZ R11, -R18, 1 ;  /* 0x3f800000120b7421 */ /* 0x000fc60000010100 */
[----:B---3--:R-:W-:Y:S01]  /*2860*/  FFMA.FTZ R23, R0, R9, R23 ;  /* 0x0000000900177223 */ /* 0x008fe20000010017 */
[----:B------:R-:W-:Y:S01]  /*2870*/  LEA.HI.X R9, R16, UR7, R15, 0x2, P0 ;  /* 0x0000000710097c11 */ /* 0x000fe200080f140f */
[----:B------:R-:W-:Y:S01]  /*2880*/  FMUL.FTZ R19, R24, R11 ;  /* 0x0000000b18137220 */ /* 0x000fe20000410000 */
[----:B------:R-:W-:Y:S01]  /*2890*/  FADD.FTZ R15, -R14, 1 ;  /* 0x3f8000000e0f7421 */ /* 0x000fe20000010100 */
[CC--:B----4-:R-:W-:Y:S01]  /*28a0*/  FMUL.FTZ R0, R26.reuse, R23.reuse ;  /* 0x000000171a007220 */ /* 0x0d0fe20000410000 */
[----:B------:R-:W-:Y:S01]  /*28b0*/  FFMA.FTZ R26, -R26, R26, 1 ;  /* 0x3f8000001a1a7423 */ /* 0x000fe2000001011a */
[----:B------:R-:W-:Y:S01]  /*28c0*/  FMUL.FTZ R11, R14, R23 ;  /* 0x000000170e0b7220 */ /* 0x000fe20000410000 */
[----:B------:R-:W-:Y:S01]  /*28d0*/  IADD3 R10, P0, R8, R3, RZ ;  /* 0x00000003080a7210 */ /* 0x000fe20007f1e0ff */
[----:B------:R-:W-:Y:S01]  /*28e0*/  FMUL.FTZ R15, R0, R15 ;  /* 0x0000000f000f7220 */ /* 0x000fe20000410000 */
[----:B------:R-:W-:Y:S01]  /*28f0*/  FADD.FTZ R17, -R2, 1 ;  /* 0x3f80000002117421 */ /* 0x000fe20000010100 */
[----:B------:R-:W-:Y:S01]  /*2900*/  FMUL.FTZ R27, R11, R26 ;  /* 0x0000001a0b1b7220 */ /* 0x000fe20000410000 */
[----:B------:R-:W-:Y:S01]  /*2910*/  FMUL.FTZ R20, R20, R23 ;  /* 0x0000001714147220 */ /* 0x000fe20000410000 */
[----:B------:R-:W-:-:S02]  /*2920*/  IADD3 R16, P1, R10, R3, RZ ;  /* 0x000000030a107210 */ /* 0x000fc40007f3e0ff */
[----:B------:R-:W-:Y:S01]  /*2930*/  IADD3.X R11, R9, R7, RZ, P0, !PT ;  /* 0x00000007090b7210 */ /* 0x000fe200007fe4ff */
[----:B------:R-:W-:Y:S01]  /*2940*/  FMUL.FTZ R21, R14, R15 ;  /* 0x0000000f0e157220 */ /* 0x000fe20000410000 */
[----:B------:R-:W-:Y:S01]  /*2950*/  FMUL.FTZ R15, R20, R17 ;  /* 0x00000011140f7220 */ /* 0x000fe20000410000 */
[----:B------:R-:W-:Y:S02]  /*2960*/  IADD3 R14, P0, R16, R3, RZ ;  /* 0x00000003100e7210 */ /* 0x000fe40007f1e0ff */
[----:B------:R-:W-:Y:S01]  /*2970*/  IADD3.X R17, R11, R7, RZ, P1, !PT ;  /* 0x000000070b117210 */ /* 0x000fe20000ffe4ff */
[----:B------:R-:W-:Y:S01]  /*2980*/  FMUL.FTZ R25, R2, R15 ;  /* 0x0000000f02197220 */ /* 0x000fe20000410000 */
[----:B------:R-:W-:Y:S01]  /*2990*/  FMUL.FTZ R19, R18, R19 ;  /* 0x0000001312137220 */ /* 0x000fe20000410000 */
[----:B------:R-:W-:Y:S02]  /*29a0*/  FMUL.FTZ R23, R2, R23 ;  /* 0x0000001702177220 */ /* 0x000fe40000410000 */
[----:B------:R-:W-:Y:S01]  /*29b0*/  IMAD.X R15, R17, 0x1, R7, P0 ;  /* 0x00000001110f7824 */ /* 0x000fe200000e0607 */
[----:B------:R0:W-:Y:S04]  /*29c0*/  STG.E desc[UR14][R8.64], R21 ;  /* 0x0000001508007986 */ /* 0x0001e8000c10190e */
[----:B------:R0:W-:Y:S04]  /*29d0*/  STG.E desc[UR14][R10.64], R25 ;  /* 0x000000190a007986 */ /* 0x0001e8000c10190e */
[----:B------:R0:W-:Y:S04]  /*29e0*/  STG.E desc[UR14][R16.64], R27 ;  /* 0x0000001b10007986 */ /* 0x0001e8000c10190e */
[----:B------:R0:W-:Y:S04]  /*29f0*/  STG.E desc[UR14][R14.64], R19 ;  /* 0x000000130e007986 */ /* 0x0001e8000c10190e */
[----:B------:R0:W-:Y:S01]  /*2a00*/  STG.E desc[UR14][R12.64], R23 ;  /* 0x000000170c007986 */ /* 0x0001e2000c10190e */
[----:B------:R-:W-:-:S04]  /*2a10*/  IADD3 R2, P0, R6, UR4, RZ ;  /* 0x0000000406027c10 */ /* 0x000fc8000ff1e0ff */
[----:B------:R-:W-:-:S09]  /*2a20*/  IADD3.X R3, RZ, RZ, RZ, P0, !PT ;  /* 0x000000ffff037210 */ /* 0x000fd200007fe4ff */
.L_x_755:
[----:B------:R-:W-:Y:S05]  /*2a30*/  BSYNC B0 ;  /* 0x0000000000007941 */ /* 0x000fea0003800000 */
.L_x_754:
[----:B------:R-:W-:-:S04]  /*2a40*/  ISETP.GE.U32.AND P0, PT, R4, UR4, PT ;  /* 0x0000000404007c0c */ /* 0x000fc8000bf06070 */
[----:B------:R-:W-:-:S13]  /*2a50*/  ISETP.GE.U32.AND.EX P0, PT, R5, RZ, PT, P0 ;  /* 0x000000ff0500720c */ /* 0x000fda0003f06100 */
[----:B------:R-:W-:Y:S05]  /*2a60*/  @!P0 EXIT ;  /* 0x000000000000894d */ /* 0x000fea0003800000 */
[----:B------:R-:W-:Y:S01]  /*2a70*/  ULDC.64 UR8, c[0x0][0x480] ;  /* 0x0001200000087ab9 */ /* 0x000fe20000000a00 */
[----:B------:R-:W-:Y:S01]  /*2a80*/  ULDC.64 UR10, c[0x0][0xd70] ;  /* 0x00035c00000a7ab9 */ /* 0x000fe20000000a00 */
[----:B------:R-:W-:Y:S01]  /*2a90*/  BSSY B0, `(.L_x_758) ;  /* 0x0000126000007945 */ /* 0x000fe20003800000 */
[----:B------:R-:W-:Y:S02]  /*2aa0*/  UIMAD UR9, UR9, UR10, URZ ;  /* 0x0000000a090972a4 */ /* 0x000fe4000f8e023f */
[----:B------:R-:W-:Y:S02]  /*2ab0*/  UIMAD.WIDE.U32 UR6, UR8, UR10, URZ ;  /* 0x0000000a080672a5 */ /* 0x000fe4000f8e003f */
[----:B------:R-:W-:Y:S01]  /*2ac0*/  UIMAD UR9, UR11, UR8, UR9 ;  /* 0x000000080b0972a4 */ /* 0x000fe2000f8e0209 */
[----:B------:R-:W-:Y:S01]  /*2ad0*/  ULDC UR38, c[0x0][0xd74] ;  /* 0x00035d0000267ab9 */ /* 0x000fe20000000800 */
[----:B------:R-:W-:Y:S02]  /*2ae0*/  ULDC UR39, c[0x0][0xd70] ;  /* 0x00035c0000277ab9 */ /* 0x000fe40000000800 */
[----:B------:R-:W-:Y:S01]  /*2af0*/  UIADD3 UR9, UR7, UR9, URZ ;  /* 0x0000000907097290 */ /* 0x000fe2000fffe03f */
[----:B------:R-:W-:Y:S01]  /*2b00*/  ULDC.64 UR40, c[0x0][0xd70] ;  /* 0x00035c0000287ab9 */ /* 0x000fe20000000a00 */
[----:B------:R-:W-:Y:S01]  /*2b10*/  ULDC.64 UR20, c[0x0][0x480] ;  /* 0x0001200000147ab9 */ /* 0x000fe20000000a00 */
[----:B------:R-:W-:Y:S01]  /*2b20*/  ULDC.64 UR16, c[0x0][0x2e0] ;  /* 0x0000b80000107ab9 */ /* 0x000fe20000000a00 */
[----:B------:R-:W-:Y:S01]  /*2b30*/  ULDC.64 UR18, c[0x0][0x210] ;  /* 0x0000840000127ab9 */ /* 0x000fe20000000a00 */
[----:B------:R-:W-:Y:S01]  /*2b40*/  ULDC.64 UR22, c[0x0][0x3b0] ;  /* 0x0000ec0000167ab9 */ /* 0x000fe20000000a00 */
[----:B------:R-:W-:Y:S01]  /*2b50*/  ULDC.64 UR24, c[0x0][0x620] ;  /* 0x0001880000187ab9 */ /* 0x000fe20000000a00 */
[----:B------:R-:W-:-:S02]  /*2b60*/  USHF.L.U32 UR8, UR6, 0x2, URZ ;  /* 0x0000000206087899 */ /* 0x000fc4000800063f */
        /* <DEDUP_REMOVED lines=8> */
.L_x_765:
[----:B------:R-:W-:Y:S01]  /*2bf0*/  MOV R0, UR38 ;  /* 0x0000002600007c02 */ /* 0x000fe20008000f00 */
[----:B------:R-:W-:Y:S03]  /*2c00*/  BSSY B1, `(.L_x_759) ;  /* 0x0000026000017945 */ /* 0x000fe60003800000 */
        /* <DEDUP_REMOVED lines=14> */
.L_x_760:
[----:B0-----:R-:W-:Y:S02]  /*2cf0*/  MOV R13, UR39 ;  /* 0x00000027000d7c02 */ /* 0x001fe40008000f00 */
[----:B------:R-:W-:Y:S02]  /*2d00*/  MOV R15, RZ ;  /* 0x000000ff000f7202 */ /* 0x000fe40000000f00 */
[----:B------:R-:W0:Y:S01]  /*2d10*/  I2F.U32.RP R6, R13 ;  /* 0x0000000d00067306 */ /* 0x000e220000209000 */
[----:B------:R-:W-:-:S07]  /*2d20*/  ISETP.NE.U32.AND P2, PT, R13, RZ, PT ;  /* 0x000000ff0d00720c */ /* 0x000fce0003f45070 */
[----:B0-----:R-:W0:Y:S02]  /*2d30*/  MUFU.RCP R6, R6 ;  /* 0x0000000600067308 */ /* 0x001e240000001000 */
[----:B0-----:R-:W-:Y:S01]  /*2d40*/  IADD3 R5, R6, 0xffffffe, RZ ;  /* 0x0ffffffe06057810 */ /* 0x001fe20007ffe0ff */
[----:B------:R-:W-:-:S05]  /*2d50*/  HFMA2.MMA R6, -RZ, RZ, 0, 0 ;  /* 0x00000000ff067435 */ /* 0x000fca00000001ff */
[----:B------:R-:W0:Y:S02]  /*2d60*/  F2I.FTZ.U32.TRUNC.NTZ R5, R5 ;  /* 0x0000000500057305 */ /* 0x000e24000021f000 */
[----:B0-----:R-:W-:-:S04]  /*2d70*/  IMAD R4, R5, R13, RZ ;  /* 0x0000000d05047224 */ /* 0x001fc800078e02ff */
[----:B------:R-:W-:Y:S01]  /*2d80*/  IMAD.MOV R7, RZ, RZ, -R4 ;  /* 0x000000ffff077224 */ /* 0x000fe200078e0a04 */
[----:B------:R-:W-:-:S05]  /*2d90*/  MOV R4, RZ ;  /* 0x000000ff00047202 */ /* 0x000fca0000000f00 */
        /* <DEDUP_REMOVED lines=12> */
.L_x_761:
[----:B------:R-:W-:Y:S05]  /*2e60*/  BSYNC B1 ;  /* 0x0000000000017941 */ /* 0x000fea0003800000 */
.L_x_759:
[----:B------:R-:W-:Y:S01]  /*2e70*/  ISETP.NE.U32.AND P0, PT, RZ, UR10, PT ;  /* 0x0000000aff007c0c */ /* 0x000fe2000bf05070 */
[-C--:B------:R-:W-:Y:S02]  /*2e80*/  IMAD R5, R15, R13.reuse, RZ ;  /* 0x0000000d0f057224 */ /* 0x080fe400078e02ff */
[----:B------:R-:W-:Y:S01]  /*2e90*/  IMAD.WIDE.U32 R22, R14, R13, RZ ;  /* 0x0000000d0e167225 */ /* 0x000fe200078e00ff */
[----:B------:R-:W-:-:S03]  /*2ea0*/  ISETP.NE.AND.EX P0, PT, RZ, UR11, PT, P0 ;  /* 0x0000000bff007c0c */ /* 0x000fc6000bf05300 */
[----:B------:R-:W-:Y:S01]  /*2eb0*/  IMAD R5, R14, R0, R5 ;  /* 0x000000000e057224 */ /* 0x000fe200078e0205 */
[----:B------:R-:W-:Y:S01]  /*2ec0*/  LEA R12, P1, R22, R4, 0x2 ;  /* 0x00000004160c7211 */ /* 0x000fe200078210ff */
[----:B------:R-:W-:Y:S02]  /*2ed0*/  IMAD R7, R3, UR28, RZ ;  /* 0x0000001c03077c24 */ /* 0x000fe4000f8e02ff */
[----:B------:R-:W-:Y:S02]  /*2ee0*/  IMAD.IADD R5, R23, 0x1, R5 ;  /* 0x0000000117057824 */ /* 0x000fe400078e0205 */
[----:B------:R-:W-:Y:S02]  /*2ef0*/  IMAD R9, R13, UR17, RZ ;  /* 0x000000110d097c24 */ /* 0x000fe4000f8e02ff */
[----:B------:R-:W-:Y:S01]  /*2f00*/  IMAD R17, R2, UR29, R7 ;  /* 0x0000001d02117c24 */ /* 0x000fe2000f8e0207 */
[----:B------:R-:W-:Y:S01]  /*2f10*/  LEA.HI.X R22, R22, R6, R5, 0x2, P1 ;  /* 0x0000000616167211 */ /* 0x000fe200008f1405 */
[----:B------:R-:W0:Y:S01]  /*2f20*/  @P0 LDC.64 R18, c[0x0][0xb00] ;  /* 0x0002c000ff120b82 */ /* 0x000e220000000a00 */
[----:B------:R-:W-:-:S04]  /*2f30*/  IMAD.WIDE.U32 R14, R2, UR28, RZ ;  /* 0x0000001c020e7c25 */ /* 0x000fc8000f8e00ff */
[----:B------:R-:W-:Y:S01]  /*2f40*/  IMAD R7, R22, UR16, RZ ;  /* 0x0000001016077c24 */ /* 0x000fe2000f8e02ff */
[----:B------:R-:W-:Y:S01]  /*2f50*/  LEA R20, P2, R14, UR30, 0x2 ;  /* 0x0000001e0e147c11 */ /* 0x000fe2000f8410ff */
[----:B------:R-:W-:-:S04]  /*2f60*/  IMAD.WIDE.U32 R4, R13, UR16, RZ ;  /* 0x000000100d047c25 */ /* 0x000fc8000f8e00ff */
[----:B------:R-:W-:Y:S01]  /*2f70*/  IMAD R21, R0, UR16, R9 ;  /* 0x0000001000157c24 */ /* 0x000fe2000f8e0209 */
[----:B------:R-:W-:Y:S01]  /*2f80*/  SHF.L.U32 R6, R4, 0x2, RZ ;  /* 0x0000000204067819 */ /* 0x000fe200000006ff */
[----:B------:R-:W-:-:S04]  /*2f90*/  IMAD.WIDE.U32 R8, R12, UR16, RZ ;  /* 0x000000100c087c25 */ /* 0x000fc8000f8e00ff */
[----:B------:R-:W-:Y:S01]  /*2fa0*/  IMAD R11, R12, UR17, R7 ;  /* 0x000000110c0b7c24 */ /* 0x000fe2000f8e0207 */
[----:B------:R-:W-:Y:S01]  /*2fb0*/  IADD3 R7, R15, R17, RZ ;  /* 0x000000110f077210 */ /* 0x000fe20007ffe0ff */
[----:B------:R-:W-:Y:S01]  /*2fc0*/  IMAD.IADD R15, R5, 0x1, R21 ;  /* 0x00000001050f7824 */ /* 0x000fe200078e0215 */
[----:B------:R-:W-:Y:S02]  /*2fd0*/  LEA R10, P1, R8, UR18, 0x2 ;  /* 0x00000012080a7c11 */ /* 0x000fe4000f8210ff */
[----:B------:R-:W-:Y:S02]  /*2fe0*/  IADD3 R5, R9, R11, RZ ;  /* 0x0000000b09057210 */ /* 0x000fe40007ffe0ff */
[----:B------:R-:W-:Y:S02]  /*2ff0*/  LEA.HI.X R21, R14, UR31, R7, 0x2, P2 ;  /* 0x0000001f0e157c11 */ /* 0x000fe400090f1407 */
[----:B------:R-:W-:Y:S02]  /*3000*/  SHF.L.U64.HI R7, R4, 0x2, R15 ;  /* 0x0000000204077819 */ /* 0x000fe4000001020f */
[----:B------:R-:W-:Y:S01]  /*3010*/  IADD3 R4, P2, R10, R6, RZ ;  /* 0x000000060a047210 */ /* 0x000fe20007f5e0ff */
[----:B------:R1:W2:Y:S01]  /*3020*/  LDG.E R23, desc[UR14][R20.64] ;  /* 0x0000000e14177981 */ /* 0x0002a2000c1e1900 */
[----:B------:R-:W-:Y:S01]  /*3030*/  LEA.HI.X R11, R8, UR19, R5, 0x2, P1 ;  /* 0x00000013080b7c11 */ /* 0x000fe200088f1405 */
[----:B0-----:R-:W-:Y:S01]  /*3040*/  @P0 IMAD R15, R3, R18, RZ ;  /* 0x00000012030f0224 */ /* 0x001fe200078e02ff */
[----:B------:R-:W-:-:S02]  /*3050*/  IADD3 R8, P1, R4, R6, RZ ;  /* 0x0000000604087210 */ /* 0x000fc40007f3e0ff */
[----:B------:R-:W-:Y:S01]  /*3060*/  IADD3.X R5, R11, R7, RZ, P2, !PT ;  /* 0x000000070b057210 */ /* 0x000fe200017fe4ff */
[----:B------:R-:W-:Y:S01]  /*3070*/  @P0 IMAD.WIDE.U32 R16, R2, R18, RZ ;  /* 0x0000001202100225 */ /* 0x000fe200078e00ff */
[----:B------:R-:W-:Y:S01]  /*3080*/  IADD3 R14, P2, R8, R6, RZ ;  /* 0x00000006080e7210 */ /* 0x000fe20007f5e0ff */
[----:B------:R-:W3:Y:S02]  /*3090*/  LDG.E R10, desc[UR14][R10.64] ;  /* 0x0000000e0a0a7981 */ /* 0x000ee4000c1e1900 */
[----:B------:R-:W-:Y:S02]  /*30a0*/  @P0 IMAD R19, R2, R19, R15 ;  /* 0x0000001302130224 */ /* 0x000fe400078e020f */
[----:B------:R-:W-:Y:S01]  /*30b0*/  IMAD.X R9, R5, 0x1, R7, P1 ;  /* 0x0000000105097824 */ /* 0x000fe200008e0607 */
[----:B------:R-:W-:Y:S01]  /*30c0*/  @P0 LEA R18, P1, R16, UR10, 0x2 ;  /* 0x0000000a10120c11 */ /* 0x000fe2000f8210ff */
[----:B------:R-:W-:Y:S01]  /*30d0*/  IMAD R25, R3, UR24, RZ ;  /* 0x0000001803197c24 */ /* 0x000fe2000f8e02ff */
[----:B------:R-:W-:Y:S01]  /*30e0*/  @P0 IADD3 R17, R17, R19, RZ ;  /* 0x0000001311110210 */ /* 0x000fe20007ffe0ff */
[----:B------:R-:W-:Y:S01]  /*30f0*/  IMAD.MOV.U32 R24, RZ, RZ, RZ ;  /* 0x000000ffff187224 */ /* 0x000fe200078e00ff */
[----:B------:R-:W-:Y:S01]  /*3100*/  IADD3.X R15, R9, R7, RZ, P2, !PT ;  /* 0x00000007090f7210 */ /* 0x000fe200017fe4ff */
[----:B------:R-:W-:Y:S01]  /*3110*/  IMAD R25, R2, UR25, R25 ;  /* 0x0000001902197c24 */ /* 0x000fe2000f8e0219 */
[----:B------:R-:W-:Y:S01]  /*3120*/  @P0 LEA.HI.X R19, R16, UR11, R17, 0x2, P1 ;  /* 0x0000000b10130c11 */ /* 0x000fe200088f1411 */
[----:B------:R-:W-:Y:S01]  /*3130*/  IMAD.WIDE.U32 R16, R2, UR24, RZ ;  /* 0x0000001802107c25 */ /* 0x000fe2000f8e00ff */
[----:B------:R-:W4:Y:S04]  /*3140*/  LDG.E R4, desc[UR14][R4.64] ;  /* 0x0000000e04047981 */ /* 0x000f28000c1e1900 */
[----:B------:R0:W5:Y:S01]  /*3150*/  LDG.E R14, desc[UR14][R14.64] ;  /* 0x0000000e0e0e7981 */ /* 0x000162000c1e1900 */
[----:B-1----:R-:W-:-:S02]  /*3160*/  LEA R20, P1, R16, UR26, 0x2 ;  /* 0x0000001a10147c11 */ /* 0x002fc4000f8210ff */
[----:B------:R-:W-:Y:S01]  /*3170*/  IADD3 R17, R17, R25, RZ ;  /* 0x0000001911117210 */ /* 0x000fe20007ffe0ff */
[----:B------:R1:W4:Y:S03]  /*3180*/  @P0 LDG.E R24, desc[UR14][R18.64] ;  /* 0x0000000e12180981 */ /* 0x000326000c1e1900 */
[----:B------:R-:W-:Y:S01]  /*3190*/  LEA.HI.X R21, R16, UR27, R17, 0x2, P1 ;  /* 0x0000001b10157c11 */ /* 0x000fe200088f1411 */
[----:B------:R1:W4:Y:S04]  /*31a0*/  LDG.E R25, desc[UR14][R8.64] ;  /* 0x0000000e08197981 */ /* 0x000328000c1e1900 */
[----:B------:R-:W4:Y:S01]  /*31b0*/  LDG.E R20, desc[UR14][R20.64] ;  /* 0x0000000e14147981 */ /* 0x000f22000c1e1900 */
[----:B------:R-:W-:-:S02]  /*31c0*/  IMAD R27, R3, UR32, RZ ;  /* 0x00000020031b7c24 */ /* 0x000fc4000f8e02ff */
[----:B0-----:R-:W-:Y:S02]  /*31d0*/  IMAD R15, R22, UR20, RZ ;  /* 0x00000014160f7c24 */ /* 0x001fe4000f8e02ff */
[----:B------:R-:W-:-:S04]  /*31e0*/  IMAD.WIDE.U32 R16, R2, UR32, RZ ;  /* 0x0000002002107c25 */ /* 0x000fc8000f8e00ff */
[----:B------:R-:W-:Y:S02]  /*31f0*/  IMAD R27, R2, UR33, R27 ;  /* 0x00000021021b7c24 */ /* 0x000fe4000f8e021b */
[----:B-1----:R-:W-:Y:S01]  /*3200*/  IMAD.WIDE.U32 R18, R12, UR20, RZ ;  /* 0x000000140c127c25 */ /* 0x002fe2000f8e00ff */
[----:B------:R-:W-:-:S03]  /*3210*/  LEA R8, P2, R16, UR34, 0x2 ;  /* 0x0000002210087c11 */ /* 0x000fc6000f8410ff */
[----:B------:R-:W-:Y:S01]  /*3220*/  IMAD R15, R12, UR21, R15 ;  /* 0x000000150c0f7c24 */ /* 0x000fe2000f8e020f */
[----:B------:R-:W-:Y:S02]  /*3230*/  IADD3 R9, R17, R27, RZ ;  /* 0x0000001b11097210 */ /* 0x000fe40007ffe0ff */
[----:B------:R-:W-:Y:S01]  /*3240*/  LEA R26, P1, R18, UR22, 0x2 ;  /* 0x00000016121a7c11 */ /* 0x000fe2000f8210ff */
[----:B------:R-:W-:Y:S01]  /*3250*/  IMAD.IADD R15, R19, 0x1, R15 ;  /* 0x00000001130f7824 */ /* 0x000fe200078e020f */
[----:B------:R-:W-:-:S04]  /*3260*/  LEA.HI.X R9, R16, UR35, R9, 0x2, P2 ;  /* 0x0000002310097c11 */ /* 0x000fc800090f1409 */
[----:B------:R-:W-:Y:S01]  /*3270*/  LEA.HI.X R27, R18, UR23, R15, 0x2, P1 ;  /* 0x00000017121b7c11 */ /* 0x000fe200088f140f */
[----:B------:R-:W-:Y:S01]  /*3280*/  BSSY B1, `(.L_x_762) ;  /* 0x0000048000017945 */ /* 0x000fe20003800000 */
[----:B--2---:R-:W0:Y:S01]  /*3290*/  MUFU.TANH R23, R23 ;  /* 0x0000001700177308 */ /* 0x004e220000002400 */
[----:B---3--:R-:W-:Y:S01]  /*32a0*/  FADD.FTZ R16, -R10, 1 ;  /* 0x3f8000000a107421 */ /* 0x008fe20000010100 */
[-C--:B0-----:R-:W-:Y:S01]  /*32b0*/  FFMA.FTZ R5, -R23, R23.reuse, 1 ;  /* 0x3f80000017057423 */ /* 0x081fe20000010117 */
[----:B------:R-:W-:Y:S01]  /*32c0*/  FMUL.FTZ R23, RZ, R23 ;  /* 0x00000017ff177220 */ /* 0x000fe20000410000 */
[----:B-----5:R-:W-:Y:S01]  /*32d0*/  FMUL.FTZ R11, RZ, R14 ;  /* 0x0000000eff0b7220 */ /* 0x020fe20000410000 */
[----:B------:R-:W-:-:S03]  /*32e0*/  FADD.FTZ R12, -R14, 1 ;  /* 0x3f8000000e0c7421 */ /* 0x000fc60000010100 */
[----:B----4-:R-:W-:Y:S01]  /*32f0*/  FFMA.FTZ R5, R5, R11, R24 ;  /* 0x0000000b05057223 */ /* 0x010fe20000010018 */
[----:B------:R-:W-:-:S03]  /*3300*/  FMUL.FTZ R19, R23, R12 ;  /* 0x0000000c17137220 */ /* 0x000fc60000410000 */
[----:B------:R-:W-:Y:S01]  /*3310*/  FMUL.FTZ R11, R25, R5 ;  /* 0x00000005190b7220 */ /* 0x000fe20000410000 */
[----:B------:R-:W-:Y:S01]  /*3320*/  FMUL.FTZ R19, R14, R19 ;  /* 0x000000130e137220 */ /* 0x000fe20000410000 */
[----:B------:R-:W-:Y:S01]  /*3330*/  IADD3 R14, P1, R26, UR8, RZ ;  /* 0x000000081a0e7c10 */ /* 0x000fe2000ff3e0ff */
[----:B------:R-:W-:Y:S01]  /*3340*/  FADD.FTZ R17, -R4, 1 ;  /* 0x3f80000004117421 */ /* 0x000fe20000010100 */
[----:B------:R-:W-:Y:S01]  /*3350*/  FMUL.FTZ R11, R11, R16 ;  /* 0x000000100b0b7220 */ /* 0x000fe20000410000 */
[----:B------:R-:W-:Y:S01]  /*3360*/  FMUL.FTZ R20, R20, R5 ;  /* 0x0000000514147220 */ /* 0x000fe20000410000 */
[----:B------:R-:W-:Y:S02]  /*3370*/  IADD3 R16, P2, R14, UR8, RZ ;  /* 0x000000080e107c10 */ /* 0x000fe4000ff5e0ff */
[----:B------:R-:W-:Y:S01]  /*3380*/  IADD3.X R15, R27, UR9, RZ, P1, !PT ;  /* 0x000000091b0f7c10 */ /* 0x000fe20008ffe4ff */
[----:B------:R-:W-:Y:S01]  /*3390*/  FFMA.FTZ R25, -R25, R25, 1 ;  /* 0x3f80000019197423 */ /* 0x000fe20000010119 */
[C---:B------:R-:W-:Y:S01]  /*33a0*/  FMUL.FTZ R12, R10.reuse, R5 ;  /* 0x000000050a0c7220 */ /* 0x040fe20000410000 */
[----:B------:R-:W-:Y:S01]  /*33b0*/  FMUL.FTZ R23, R10, R11 ;  /* 0x0000000b0a177220 */ /* 0x000fe20000410000 */
[----:B------:R-:W-:Y:S01]  /*33c0*/  FMUL.FTZ R11, R20, R17 ;  /* 0x00000011140b7220 */ /* 0x000fe20000410000 */
[----:B------:R-:W-:-:S02]  /*33d0*/  IADD3 R10, P1, R16, UR8, RZ ;  /* 0x00000008100a7c10 */ /* 0x000fc4000ff3e0ff */
[----:B------:R-:W-:Y:S01]  /*33e0*/  IADD3.X R17, R15, UR9, RZ, P2, !PT ;  /* 0x000000090f117c10 */ /* 0x000fe200097fe4ff */
[----:B------:R-:W-:Y:S01]  /*33f0*/  FMUL.FTZ R29, R12, R25 ;  /* 0x000000190c1d7220 */ /* 0x000fe20000410000 */
[C---:B------:R-:W-:Y:S01]  /*3400*/  FMUL.FTZ R25, R4.reuse, R11 ;  /* 0x0000000b04197220 */ /* 0x040fe20000410000 */
[----:B------:R-:W-:Y:S01]  /*3410*/  FMUL.FTZ R21, R4, R5 ;  /* 0x0000000504157220 */ /* 0x000fe20000410000 */
[----:B------:R-:W-:Y:S02]  /*3420*/  IADD3.X R11, R17, UR9, RZ, P1, !PT ;  /* 0x00000009110b7c10 */ /* 0x000fe40008ffe4ff */
[----:B------:R-:W-:Y:S01]  /*3430*/  IADD3 R4, P1, R2, UR4, RZ ;  /* 0x0000000402047c10 */ /* 0x000fe2000ff3e0ff */
[----:B------:R0:W-:Y:S03]  /*3440*/  STG.E desc[UR14][R26.64], R23 ;  /* 0x000000171a007986 */ /* 0x0001e6000c10190e */
[----:B------:R-:W-:Y:S01]  /*3450*/  IADD3.X R5, RZ, R3, RZ, P1, !PT ;  /* 0x00000003ff057210 */ /* 0x000fe20000ffe4ff */
[----:B------:R0:W-:Y:S04]  /*3460*/  STG.E desc[UR14][R14.64], R25 ;  /* 0x000000190e007986 */ /* 0x0001e8000c10190e */
[----:B------:R0:W-:Y:S01]  /*3470*/  STG.E desc[UR14][R16.64], R29 ;  /* 0x0000001d10007986 */ /* 0x0001e2000c10190e */
[----:B------:R-:W-:-:S03]  /*3480*/  LOP3.LUT R2, R5, R0, RZ, 0xfc, !PT ;  /* 0x0000000005027212 */ /* 0x000fc600078efcff */
[----:B------:R0:W-:Y:S04]  /*3490*/  STG.E desc[UR14][R10.64], R19 ;  /* 0x000000130a007986 */ /* 0x0001e8000c10190e */
[----:B------:R0:W-:Y:S01]  /*34a0*/  STG.E desc[UR14][R8.64], R21 ;  /* 0x0000001508007986 */ /* 0x0001e2000c10190e */
[----:B------:R-:W-:-:S13]  /*34b0*/  ISETP.NE.U32.AND P1, PT, R2, RZ, PT ;  /* 0x000000ff0200720c */ /* 0x000fda0003f25070 */
[----:B0-----:R-:W-:Y:S05]  /*34c0*/  @!P1 BRA `(.L_x_763) ;  /* 0x0000000000349947 */ /* 0x001fea0003800000 */
[----:B------:R-:W-:Y:S01]  /*34d0*/  MOV R2, R4 ;  /* 0x0000000400027202 */ /* 0x000fe20000000f00 */
[----:B------:R-:W-:Y:S01]  /*34e0*/  IMAD.MOV.U32 R3, RZ, RZ, R5 ;  /* 0x000000ffff037224 */ /* 0x000fe200078e0005 */
        /* <DEDUP_REMOVED lines=8> */
[----:B------:R-:W-:-:S05]  /*3570*/  IMAD R9, R9, R0, R8 ;  /* 0x0000000009097224 */ /* 0x000fca00078e0208 */
[----:B------:R-:W-:Y:S01]  /*3580*/  IADD3 R10, R9, R3, RZ ;  /* 0x00000003090a7210 */ /* 0x000fe20007ffe0ff */
[----:B------:R-:W-:Y:S06]  /*3590*/  BRA `(.L_x_764) ;  /* 0x0000000000587947 */ /* 0x000fec0003800000 */
.L_x_763:
[----:B------:R-:W0:Y:S01]  /*35a0*/  I2F.U32.RP R8, R13 ;  /* 0x0000000d00087306 */ /* 0x000e220000209000 */
[----:B------:R-:W-:Y:S01]  /*35b0*/  ISETP.NE.U32.AND P3, PT, R13, RZ, PT ;  /* 0x000000ff0d00720c */ /* 0x000fe20003f65070 */
[----:B------:R-:W-:Y:S01]  /*35c0*/  HFMA2.MMA R15, -RZ, RZ, 0, 0 ;  /* 0x00000000ff0f7435 */ /* 0x000fe200000001ff */
[----:B------:R-:W-:-:S05]  /*35d0*/  MOV R10, RZ ;  /* 0x000000ff000a7202 */ /* 0x000fca0000000f00 */
[----:B0-----:R-:W0:Y:S02]  /*35e0*/  MUFU.RCP R8, R8 ;  /* 0x0000000800087308 */ /* 0x001e240000001000 */
[----:B0-----:R-:W-:-:S06]  /*35f0*/  IADD3 R3, R8, 0xffffffe, RZ ;  /* 0x0ffffffe08037810 */ /* 0x001fcc0007ffe0ff */
[----:B------:R-:W0:Y:S02]  /*3600*/  F2I.FTZ.U32.TRUNC.NTZ R3, R3 ;  /* 0x0000000300037305 */ /* 0x000e24000021f000 */
[----:B0-----:R-:W-:-:S04]  /*3610*/  IMAD.MOV R2, RZ, RZ, -R3 ;  /* 0x000000ffff027224 */ /* 0x001fc800078e0a03 */
[----:B------:R-:W-:Y:S01]  /*3620*/  IMAD R9, R2, R13, RZ ;  /* 0x0000000d02097224 */ /* 0x000fe200078e02ff */
[----:B------:R-:W-:-:S10]  /*3630*/  HFMA2.MMA R2, -RZ, RZ, 0, 0 ;  /* 0x00000000ff027435 */ /* 0x000fd400000001ff */
        /* <DEDUP_REMOVED lines=12> */
.L_x_764:
[----:B------:R-:W-:Y:S05]  /*3700*/  BSYNC B1 ;  /* 0x0000000000017941 */ /* 0x000fea0003800000 */
.L_x_762:
[-C--:B------:R-:W-:Y:S01]  /*3710*/  IMAD R3, R15, R13.reuse, RZ ;  /* 0x0000000d0f037224 */ /* 0x080fe200078e02ff */
[----:B------:R-:W0:Y:S01]  /*3720*/  @P0 LDC.64 R16, c[0x0][0xb00] ;  /* 0x0002c000ff100b82 */ /* 0x000e220000000a00 */
[----:B------:R-:W-:-:S04]  /*3730*/  IMAD.WIDE.U32 R8, R14, R13, RZ ;  /* 0x0000000d0e087225 */ /* 0x000fc800078e00ff */
[----:B------:R-:W-:Y:S01]  /*3740*/  IMAD R3, R14, R0, R3 ;  /* 0x000000000e037224 */ /* 0x000fe200078e0203 */
[----:B------:R-:W-:Y:S01]  /*3750*/  LEA R12, P1, R8, R2, 0x2 ;  /* 0x00000002080c7211 */ /* 0x000fe200078210ff */
[----:B------:R-:W-:Y:S01]  /*3760*/  IMAD R11, R5, UR28, RZ ;  /* 0x0000001c050b7c24 */ /* 0x000fe2000f8e02ff */
[----:B------:R-:W1:Y:S01]  /*3770*/  @P0 LDC.64 R14, c[0x0][0xa30] ;  /* 0x00028c00ff0e0b82 */ /* 0x000e620000000a00 */
[----:B------:R-:W-:Y:S02]  /*3780*/  IMAD.IADD R9, R9, 0x1, R3 ;  /* 0x0000000109097824 */ /* 0x000fe400078e0203 */
[----:B------:R-:W-:-:S03]  /*3790*/  IMAD.WIDE.U32 R2, R4, UR28, RZ ;  /* 0x0000001c04027c25 */ /* 0x000fc6000f8e00ff */
[----:B------:R-:W-:Y:S01]  /*37a0*/  LEA.HI.X R0, R8, R10, R9, 0x2, P1 ;  /* 0x0000000a08007211 */ /* 0x000fe200008f1409 */
[----:B------:R-:W-:Y:S01]  /*37b0*/  IMAD R9, R4, UR29, R11 ;  /* 0x0000001d04097c24 */ /* 0x000fe2000f8e020b */
[----:B------:R-:W-:-:S03]  /*37c0*/  LEA R20, P1, R2, UR30, 0x2 ;  /* 0x0000001e02147c11 */ /* 0x000fc6000f8210ff */
[----:B------:R-:W-:Y:S01]  /*37d0*/  IMAD R11, R0, UR16, RZ ;  /* 0x00000010000b7c24 */ /* 0x000fe2000f8e02ff */
[----:B------:R-:W-:Y:S01]  /*37e0*/  IADD3 R3, R3, R9, RZ ;  /* 0x0000000903037210 */ /* 0x000fe20007ffe0ff */
[----:B------:R-:W-:-:S03]  /*37f0*/  IMAD.WIDE.U32 R8, R12, UR16, RZ ;  /* 0x000000100c087c25 */ /* 0x000fc6000f8e00ff */
[----:B------:R-:W-:Y:S01]  /*3800*/  LEA.HI.X R21, R2, UR31, R3, 0x2, P1 ;  /* 0x0000001f02157c11 */ /* 0x000fe200088f1403 */
[----:B------:R-:W-:Y:S01]  /*3810*/  IMAD R11, R12, UR17, R11 ;  /* 0x000000110c0b7c24 */ /* 0x000fe2000f8e020b */
[----:B------:R-:W-:-:S03]  /*3820*/  LEA R10, P1, R8, UR18, 0x2 ;  /* 0x00000012080a7c11 */ /* 0x000fc6000f8210ff */
[----:B------:R2:W3:Y:S01]  /*3830*/  LDG.E R13, desc[UR14][R20.64] ;  /* 0x0000000e140d7981 */ /* 0x0004e2000c1e1900 */
[----:B------:R-:W-:Y:S02]  /*3840*/  IADD3 R3, R9, R11, RZ ;  /* 0x0000000b09037210 */ /* 0x000fe40007ffe0ff */
[----:B------:R-:W-:Y:S02]  /*3850*/  IADD3 R2, P2, R10, R6, RZ ;  /* 0x000000060a027210 */ /* 0x000fe40007f5e0ff */
[----:B------:R-:W-:Y:S01]  /*3860*/  LEA.HI.X R11, R8, UR19, R3, 0x2, P1 ;  /* 0x00000013080b7c11 */ /* 0x000fe200088f1403 */
[----:B0-----:R-:W-:Y:S01]  /*3870*/  @P0 IMAD R9, R5, R16, RZ ;  /* 0x0000001005090224 */ /* 0x001fe200078e02ff */
[----:B------:R-:W-:-:S03]  /*3880*/  IADD3 R8, P1, R2, R6, RZ ;  /* 0x0000000602087210 */ /* 0x000fc60007f3e0ff */
[----:B------:R-:W-:Y:S01]  /*3890*/  IMAD.X R3, R11, 0x1, R7, P2 ;  /* 0x000000010b037824 */ /* 0x000fe200010e0607 */
[----:B------:R-:W-:Y:S01]  /*38a0*/  IADD3 R22, P2, R8, R6, RZ ;  /* 0x0000000608167210 */ /* 0x000fe20007f5e0ff */
[C---:B------:R-:W-:Y:S01]  /*38b0*/  @P0 IMAD.WIDE.U32 R18, R4.reuse, R16, RZ ;  /* 0x0000001004120225 */ /* 0x040fe200078e00ff */
[----:B------:R0:W4:Y:S03]  /*38c0*/  LDG.E R10, desc[UR14][R10.64] ;  /* 0x0000000e0a0a7981 */ /* 0x000126000c1e1900 */
[----:B------:R-:W-:Y:S01]  /*38d0*/  @P0 IMAD R17, R4, R17, R9 ;  /* 0x0000001104110224 */ /* 0x000fe200078e0209 */
[----:B------:R-:W-:Y:S01]  /*38e0*/  IADD3.X R9, R3, R7, RZ, P1, !PT ;  /* 0x0000000703097210 */ /* 0x000fe20000ffe4ff */
[----:B------:R-:W5:Y:S01]  /*38f0*/  LDG.E R2, desc[UR14][R2.64] ;  /* 0x0000000e02027981 */ /* 0x000f62000c1e1900 */
[----:B-1----:R-:W-:Y:S02]  /*3900*/  @P0 LEA R14, P1, R18, R14, 0x2 ;  /* 0x0000000e120e0211 */ /* 0x002fe400078210ff */
[----:B------:R-:W-:Y:S01]  /*3910*/  @P0 IADD3 R6, R19, R17, RZ ;  /* 0x0000001113060210 */ /* 0x000fe20007ffe0ff */
[----:B------:R-:W-:Y:S01]  /*3920*/  IMAD.X R23, R9, 0x1, R7, P2 ;  /* 0x0000000109177824 */ /* 0x000fe200010e0607 */
[----:B------:R-:W5:Y:S01]  /*3930*/  LDG.E R16, desc[UR14][R8.64] ;  /* 0x0000000e08107981 */ /* 0x000f62000c1e1900 */
[----:B------:R-:W-:Y:S01]  /*3940*/  IMAD R17, R5, UR24, RZ ;  /* 0x0000001805117c24 */ /* 0x000fe2000f8e02ff */
[----:B------:R-:W-:-:S02]  /*3950*/  MOV R7, RZ ;  /* 0x000000ff00077202 */ /* 0x000fc40000000f00 */
[----:B------:R-:W-:Y:S01]  /*3960*/  @P0 LEA.HI.X R15, R18, R15, R6, 0x2, P1 ;  /* 0x0000000f120f0211 */ /* 0x000fe200008f1406 */
[C---:B------:R-:W-:Y:S01]  /*3970*/  IMAD.WIDE.U32 R18, R4.reuse, UR24, RZ ;  /* 0x0000001804127c25 */ /* 0x040fe2000f8e00ff */
[----:B------:R-:W5:Y:S03]  /*3980*/  LDG.E R6, desc[UR14][R22.64] ;  /* 0x0000000e16067981 */ /* 0x000f66000c1e1900 */
[----:B------:R-:W-:Y:S01]  /*3990*/  IMAD R17, R4, UR25, R17 ;  /* 0x0000001904117c24 */ /* 0x000fe2000f8e0211 */
[----:B------:R1:W5:Y:S01]  /*39a0*/  @P0 LDG.E R7, desc[UR14][R14.64] ;  /* 0x0000000e0e070981 */ /* 0x000362000c1e1900 */
[----:B--2---:R-:W-:-:S03]  /*39b0*/  LEA R20, P0, R18, UR26, 0x2 ;  /* 0x0000001a12147c11 */ /* 0x004fc6000f8010ff */
[----:B------:R-:W-:-:S04]  /*39c0*/  IADD3 R17, R19, R17, RZ ;  /* 0x0000001113117210 */ /* 0x000fc80007ffe0ff */
[----:B------:R-:W-:-:S05]  /*39d0*/  LEA.HI.X R21, R18, UR27, R17, 0x2, P0 ;  /* 0x0000001b12157c11 */ /* 0x000fca00080f1411 */
[----:B------:R4:W2:Y:S01]  /*39e0*/  LDG.E R17, desc[UR14][R20.64] ;  /* 0x0000000e14117981 */ /* 0x0008a2000c1e1900 */
[----:B------:R-:W-:Y:S02]  /*39f0*/  IMAD R19, R5, UR32, RZ ;  /* 0x0000002005137c24 */ /* 0x000fe4000f8e02ff */
[----:B0-----:R-:W-:Y:S02]  /*3a00*/  IMAD R11, R0, UR20, RZ ;  /* 0x00000014000b7c24 */ /* 0x001fe4000f8e02ff */
[----:B-1----:R-:W-:-:S04]  /*3a10*/  IMAD.WIDE.U32 R14, R4, UR32, RZ ;  /* 0x00000020040e7c25 */ /* 0x002fc8000f8e00ff */
[----:B------:R-:W-:Y:S02]  /*3a20*/  IMAD R25, R4, UR33, R19 ;  /* 0x0000002104197c24 */ /* 0x000fe4000f8e0213 */
[C---:B------:R-:W-:Y:S02]  /*3a30*/  IMAD R23, R12.reuse, UR21, R11 ;  /* 0x000000150c177c24 */ /* 0x040fe4000f8e020b */
[----:B------:R-:W-:-:S03]  /*3a40*/  IMAD.WIDE.U32 R18, R12, UR20, RZ ;  /* 0x000000140c127c25 */ /* 0x000fc6000f8e00ff */
[----:B------:R-:W-:Y:S01]  /*3a50*/  LEA R12, P0, R18, UR22, 0x2 ;  /* 0x00000016120c7c11 */ /* 0x000fe2000f8010ff */
[----:B---3--:R-:W0:Y:S02]  /*3a60*/  MUFU.TANH R13, R13 ;  /* 0x0000000d000d7308 */ /* 0x008e240000002400 */
[-C--:B0-----:R-:W-:Y:S01]  /*3a70*/  FFMA.FTZ R22, -R13, R13.reuse, 1 ;  /* 0x3f8000000d167423 */ /* 0x081fe2000001010d */
[----:B------:R-:W-:Y:S01]  /*3a80*/  FMUL.FTZ R0, RZ, R13 ;  /* 0x0000000dff007220 */ /* 0x000fe20000410000 */
[----:B----4-:R-:W-:Y:S01]  /*3a90*/  FADD.FTZ R20, -R10, 1 ;  /* 0x3f8000000a147421 */ /* 0x010fe20000010100 */
[----:B------:R-:W-:Y:S01]  /*3aa0*/  IADD3 R13, R19, R23, RZ ;  /* 0x00000017130d7210 */ /* 0x000fe20007ffe0ff */
[----:B-----5:R-:W-:Y:S01]  /*3ab0*/  FMUL.FTZ R8, RZ, R6 ;  /* 0x00000006ff087220 */ /* 0x020fe20000410000 */
[----:B------:R-:W-:-:S03]  /*3ac0*/  FADD.FTZ R9, -R6, 1 ;  /* 0x3f80000006097421 */ /* 0x000fc60000010100 */
[----:B------:R-:W-:Y:S01]  /*3ad0*/  FFMA.FTZ R3, R22, R8, R7 ;  /* 0x0000000816037223 */ /* 0x000fe20000010007 */
[----:B------:R-:W-:Y:S01]  /*3ae0*/  FMUL.FTZ R11, R0, R9 ;  /* 0x00000009000b7220 */ /* 0x000fe20000410000 */
[----:B------:R-:W-:Y:S01]  /*3af0*/  IMAD.IADD R9, R15, 0x1, R25 ;  /* 0x000000010f097824 */ /* 0x000fe200078e0219 */
[----:B------:R-:W-:Y:S01]  /*3b00*/  LEA R8, P1, R14, UR34, 0x2 ;  /* 0x000000220e087c11 */ /* 0x000fe2000f8210ff */
[----:B------:R-:W-:Y:S01]  /*3b10*/  FMUL.FTZ R7, R16, R3 ;  /* 0x0000000310077220 */ /* 0x000fe20000410000 */
[----:B------:R-:W-:Y:S01]  /*3b20*/  FMUL.FTZ R0, R6, R11 ;  /* 0x0000000b06007220 */ /* 0x000fe20000410000 */
[----:B------:R-:W-:Y:S01]  /*3b30*/  LEA.HI.X R13, R18, UR23, R13, 0x2, P0 ;  /* 0x00000017120d7c11 */ /* 0x000fe200080f140d */
[----:B------:R-:W-:Y:S01]  /*3b40*/  FFMA.FTZ R16, -R16, R16, 1 ;  /* 0x3f80000010107423 */ /* 0x000fe20000010110 */
[----:B------:R-:W-:Y:S01]  /*3b50*/  LEA.HI.X R9, R14, UR35, R9, 0x2, P1 ;  /* 0x000000230e097c11 */ /* 0x000fe200088f1409 */
[----:B------:R-:W-:Y:S01]  /*3b60*/  FMUL.FTZ R11, R7, R20 ;  /* 0x00000014070b7220 */ /* 0x000fe20000410000 */
[-C--:B------:R-:W-:Y:S01]  /*3b70*/  FMUL.FTZ R7, R10, R3.reuse ;  /* 0x000000030a077220 */ /* 0x080fe20000410000 */
[----:B------:R-:W-:Y:S01]  /*3b80*/  FADD.FTZ R14, -R2, 1 ;  /* 0x3f800000020e7421 */ /* 0x000fe20000010100 */
[----:B------:R-:W-:Y:S01]  /*3b90*/  IADD3 R6, P0, R12, UR8, RZ ;  /* 0x000000080c067c10 */ /* 0x000fe2000ff1e0ff */
[----:B--2---:R-:W-:Y:S01]  /*3ba0*/  FMUL.FTZ R17, R17, R3 ;  /* 0x0000000311117220 */ /* 0x004fe20000410000 */
[----:B------:R-:W-:Y:S01]  /*3bb0*/  FMUL.FTZ R19, R10, R11 ;  /* 0x0000000b0a137220 */ /* 0x000fe20000410000 */
[----:B------:R-:W-:Y:S01]  /*3bc0*/  FMUL.FTZ R23, R7, R16 ;  /* 0x0000001007177220 */ /* 0x000fe20000410000 */
[----:B------:R-:W-:Y:S01]  /*3bd0*/  IADD3 R10, P1, R6, UR8, RZ ;  /* 0x00000008060a7c10 */ /* 0x000fe2000ff3e0ff */
[----:B------:R-:W-:Y:S01]  /*3be0*/  FMUL.FTZ R11, R17, R14 ;  /* 0x0000000e110b7220 */ /* 0x000fe20000410000 */
[----:B------:R-:W-:-:S02]  /*3bf0*/  IADD3.X R7, R13, UR9, RZ, P0, !PT ;  /* 0x000000090d077c10 */ /* 0x000fc400087fe4ff */
[----:B------:R-:W-:Y:S01]  /*3c00*/  IADD3 R14, P0, R10, UR8, RZ ;  /* 0x000000080a0e7c10 */ /* 0x000fe2000ff1e0ff */
[C---:B------:R-:W-:Y:S01]  /*3c10*/  FMUL.FTZ R21, R2.reuse, R11 ;  /* 0x0000000b02157220 */ /* 0x040fe20000410000 */
[----:B------:R-:W-:Y:S01]  /*3c20*/  IADD3.X R11, R7, UR9, RZ, P1, !PT ;  /* 0x00000009070b7c10 */ /* 0x000fe20008ffe4ff */
[----:B------:R-:W-:Y:S01]  /*3c30*/  FMUL.FTZ R17, R2, R3 ;  /* 0x0000000302117220 */ /* 0x000fe20000410000 */
[----:B------:R1:W-:Y:S02]  /*3c40*/  STG.E desc[UR14][R12.64], R19 ;  /* 0x000000130c007986 */ /* 0x0003e4000c10190e */
[----:B------:R-:W-:Y:S02]  /*3c50*/  IADD3.X R15, R11, UR9, RZ, P0, !PT ;  /* 0x000000090b0f7c10 */ /* 0x000fe400087fe4ff */
[----:B------:R-:W-:Y:S01]  /*3c60*/  IADD3 R2, P0, R4, UR4, RZ ;  /* 0x0000000404027c10 */ /* 0x000fe2000ff1e0ff */
[----:B------:R1:W-:Y:S04]  /*3c70*/  STG.E desc[UR14][R6.64], R21 ;  /* 0x0000001506007986 */ /* 0x0003e8000c10190e */
[----:B------:R1:W-:Y:S01]  /*3c80*/  STG.E desc[UR14][R10.64], R23 ;  /* 0x000000170a007986 */ /* 0x0003e2000c10190e */
[----:B------:R-:W-:-:S03]  /*3c90*/  IADD3.X R3, RZ, R5, RZ, P0, !PT ;  /* 0x00000005ff037210 */ /* 0x000fc600007fe4ff */
[----:B------:R1:W-:Y:S01]  /*3ca0*/  STG.E desc[UR14][R14.64], R0 ;  /* 0x000000000e007986 */ /* 0x0003e2000c10190e */
[----:B------:R-:W-:-:S03]  /*3cb0*/  ISETP.GE.U32.AND P0, PT, R2, UR36, PT ;  /* 0x0000002402007c0c */ /* 0x000fc6000bf06070 */
[----:B------:R1:W-:Y:S01]  /*3cc0*/  STG.E desc[UR14][R8.64], R17 ;  /* 0x0000001108007986 */ /* 0x0003e2000c10190e */
[----:B------:R-:W-:-:S13]  /*3cd0*/  ISETP.GE.AND.EX P0, PT, R3, UR37, PT, P0 ;  /* 0x0000002503007c0c */ /* 0x000fda000bf06300 */
[----:B-1----:R-:W-:Y:S05]  /*3ce0*/  @!P0 BRA `(.L_x_765) ;  /* 0xffffffec00c08947 */ /* 0x002fea000383ffff */
[----:B------:R-:W-:Y:S05]  /*3cf0*/  BSYNC B0 ;  /* 0x0000000000007941 */ /* 0x000fea0003800000 */
.L_x_758:
[----:B------:R-:W-:Y:S05]  /*3d00*/  EXIT ;  /* 0x000000000000794d */ /* 0x000fea0003800000 */
        .weak           $__internal_28_$__cuda_sm20_div_s64
        .type           $__internal_28_$__cuda_sm20_div_s64,@function
        .size           $__internal_28_$__cuda_sm20_div_s64,($__internal_29_$__cuda_sm20_div_u64 - $__internal_28_$__cuda_sm20_div_s64)
$__internal_28_$__cuda_sm20_div_s64:
        /* <DEDUP_REMOVED lines=15> */
[----:B------:R-:W-:Y:S02]  /*3e00*/  IADD3.X R19, RZ, ~R15, RZ, P1, !PT ;  /* 0x8000000fff137210 */ /* 0x000fe40000ffe4ff */
[----:B------:R-:W-:-:S03]  /*3e10*/  MOV R15, R8 ;  /* 0x00000008000f7202 */ /* 0x000fc60000000f00 */
[----:B------:R-:W-:-:S04]  /*3e20*/  IMAD.WIDE.U32 R14, P1, R8, R19, R14 ;  /* 0x00000013080e7225 */ /* 0x000fc8000782000e */
[C---:B------:R-:W-:Y:S02]  /*3e30*/  IMAD R8, R9.reuse, R19, RZ ;  /* 0x0000001309087224 */ /* 0x040fe400078e02ff */
[----:B------:R-:W-:-:S04]  /*3e40*/  IMAD.HI.U32 R15, P2, R9, R17, R14 ;  /* 0x00000011090f7227 */ /* 0x000fc8000784000e */
[----:B------:R-:W-:Y:S01]  /*3e50*/  IMAD.HI.U32 R17, R9, R19, RZ ;  /* 0x0000001309117227 */ /* 0x000fe200078e00ff */
[----:B------:R-:W-:Y:S02]  /*3e60*/  IADD3 R15, P3, R8, R15, RZ ;  /* 0x0000000f080f7210 */ /* 0x000fe40007f7e0ff */
[----:B------:R-:W-:Y:S01]  /*3e70*/  IADD3 R19, P5, RZ, -R2, RZ ;  /* 0x80000002ff137210 */ /* 0x000fe20007fbe0ff */
[----:B------:R-:W-:Y:S02]  /*3e80*/  IMAD.X R17, R17, 0x1, R9, P1 ;  /* 0x0000000111117824 */ /* 0x000fe400008e0609 */
[C---:B------:R-:W-:Y:S01]  /*3e90*/  IMAD.WIDE.U32 R8, R15.reuse, UR6, RZ ;  /* 0x000000060f087c25 */ /* 0x040fe2000f8e00ff */
[----:B------:R-:W-:Y:S02]  /*3ea0*/  IADD3.X R18, RZ, ~R3, RZ, P5, !PT ;  /* 0x80000003ff127210 */ /* 0x000fe40002ffe4ff */
[----:B------:R-:W-:Y:S01]  /*3eb0*/  IADD3.X R17, RZ, RZ, R17, P3, P2 ;  /* 0x000000ffff117210 */ /* 0x000fe20001fe4411 */
[----:B------:R-:W-:Y:S01]  /*3ec0*/  IMAD R14, R15, UR7, R9 ;  /* 0x000000070f0e7c24 */ /* 0x000fe2000f8e0209 */
[----:B------:R-:W-:-:S03]  /*3ed0*/  IADD3 R9, P1, RZ, -R8, RZ ;  /* 0x80000008ff097210 */ /* 0x000fc60007f3e0ff */
        /* <DEDUP_REMOVED lines=9> */
[----:B------:R-:W-:Y:S01]  /*3f70*/  HFMA2.MMA R9, -RZ, RZ, 0, 0 ;  /* 0x00000000ff097435 */ /* 0x000fe200000001ff */
[----:B------:R-:W-:Y:S01]  /*3f80*/  IMAD.X R14, R8, 0x1, R17, P1 ;  /* 0x00000001080e7824 */ /* 0x000fe200008e0611 */
[----:B------:R-:W-:Y:S02]  /*3f90*/  SEL R17, R18, R3, !P4 ;  /* 0x0000000312117207 */ /* 0x000fe40006000000 */
[C---:B------:R-:W-:Y:S02]  /*3fa0*/  IMAD.HI.U32 R8, R16.reuse, R15, RZ ;  /* 0x0000000f10087227 */ /* 0x040fe400078e00ff */
[----:B------:R-:W-:Y:S02]  /*3fb0*/  IADD3.X R14, RZ, RZ, R14, P3, P2 ;  /* 0x000000ffff0e7210 */ /* 0x000fe40001fe440e */
        /* <DEDUP_REMOVED lines=8> */
[C---:B------:R-:W-:Y:S01]  /*4040*/  IMAD R21, R19.reuse, UR7, R9 ;  /* 0x0000000713157c24 */ /* 0x040fe2000f8e0209 */
[----:B------:R-:W-:Y:S02]  /*4050*/  IADD3 R9, P2, -R8, R15, RZ ;  /* 0x0000000f08097210 */ /* 0x000fe40007f5e1ff */
[----:B------:R-:W-:Y:S01]  /*4060*/  IADD3 R8, P3, R19, 0x1, RZ ;  /* 0x0000000113087810 */ /* 0x000fe20007f7e0ff */
[----:B------:R-:W-:Y:S01]  /*4070*/  IMAD R16, R14, UR6, R21 ;  /* 0x000000060e107c24 */ /* 0x000fe2000f8e0215 */
[----:B------:R-:W-:-:S04]  /*4080*/  ISETP.GE.U32.AND P1, PT, R9, UR6, PT ;  /* 0x0000000609007c0c */ /* 0x000fc8000bf26070 */
[----:B------:R-:W-:Y:S02]  /*4090*/  IADD3.X R16, ~R16, R17, RZ, P2, !PT ;  /* 0x0000001110107210 */ /* 0x000fe400017fe5ff */
[----:B------:R-:W-:Y:S02]  /*40a0*/  IADD3 R18, P2, R9, -UR6, RZ ;  /* 0x8000000609127c10 */ /* 0x000fe4000ff5e0ff */
        /* <DEDUP_REMOVED lines=10> */
[----:B------:R-:W-:Y:S01]  /*4150*/  LOP3.LUT R16, R3, UR13, RZ, 0x3c, !PT ;  /* 0x0000000d03107c12 */ /* 0x000fe2000f8e3cff */
[----:B------:R-:W-:Y:S01]  /*4160*/  IMAD.X R15, RZ, RZ, R8, P3 ;  /* 0x000000ffff0f7224 */ /* 0x000fe200018e0608 */
[----:B------:R-:W-:Y:S02]  /*4170*/  SEL R14, R14, R19, P1 ;  /* 0x000000130e0e7207 */ /* 0x000fe40000800000 */
[----:B------:R-:W-:Y:S02]  /*4180*/  ISETP.GE.AND P2, PT, R16, RZ, PT ;  /* 0x000000ff1000720c */ /* 0x000fe40003f46270 */
[----:B------:R-:W-:Y:S02]  /*4190*/  SEL R15, R15, R8, P1 ;  /* 0x000000080f0f7207 */ /* 0x000fe40000800000 */
[----:B------:R-:W-:Y:S02]  /*41a0*/  IADD3 R9, P3, RZ, -R14, RZ ;  /* 0x8000000eff097210 */ /* 0x000fe40007f7e0ff */
[----:B------:R-:W-:-:S02]  /*41b0*/  ISETP.NE.U32.AND P1, PT, RZ, UR12, PT ;  /* 0x0000000cff007c0c */ /* 0x000fc4000bf25070 */
[-C--:B------:R-:W-:Y:S02]  /*41c0*/  IADD3.X R8, RZ, ~R15.reuse, RZ, P3, !PT ;  /* 0x8000000fff087210 */ /* 0x080fe40001ffe4ff */
[----:B------:R-:W-:Y:S01]  /*41d0*/  SEL R14, R9, R14, !P2 ;  /* 0x0000000e090e7207 */ /* 0x000fe20005000000 */
[----:B------:R-:W-:Y:S01]  /*41e0*/  IMAD.MOV.U32 R9, RZ, RZ, 0x0 ;  /* 0x00000000ff097424 */ /* 0x000fe200078e00ff */
[----:B------:R-:W-:Y:S02]  /*41f0*/  SEL R15, R8, R15, !P2 ;  /* 0x0000000f080f7207 */ /* 0x000fe40005000000 */
[----:B------:R-:W-:Y:S02]  /*4200*/  MOV R8, R0 ;  /* 0x0000000000087202 */ /* 0x000fe40000000f00 */
[----:B------:R-:W-:-:S04]  /*4210*/  ISETP.NE.AND.EX P1, PT, RZ, UR13, PT, P1 ;  /* 0x0000000dff007c0c */ /* 0x000fc8000bf25310 */
[----:B------:R-:W-:Y:S02]  /*4220*/  SEL R14, R14, 0xffffffff, P1 ;  /* 0xffffffff0e0e7807 */ /* 0x000fe40000800000 */
[----:B------:R-:W-:Y:S01]  /*4230*/  SEL R15, R15, 0xffffffff, P1 ;  /* 0xffffffff0f0f7807 */ /* 0x000fe20000800000 */
[----:B------:R-:W-:Y:S06]  /*4240*/  RET.REL.NODEC R8 `(_ZN2at6native38_GLOBAL__N__9a469cfd_6_RNN_cu_eca79a6d6kernel18lstm_cell_backwardIfflLi1EEEvNS_4cuda6detail10TensorInfoIT_T1_EES9_S9_S9_S9_S9_S9_S8_S8_) ;  /* 0xffffffbc086c7950 */ /* 0x000fec0003c3ffff */
        .weak           $__internal_29_$__cuda_sm20_div_u64
        .type           $__internal_29_$__cuda_sm20_div_u64,@function
        .size           $__internal_29_$__cuda_sm20_div_u64,(.L_x_1313 - $__internal_29_$__cuda_sm20_div_u64)
$__internal_29_$__cuda_sm20_div_u64:
        /* <DEDUP_REMOVED lines=42> */
[C---:B------:R-:W-:Y:S02]  /*44f0*/  IADD3 R8, P1, R11.reuse, -UR4, RZ ;  /* 0x800000040b087c10 */ /* 0x040fe4000ff3e0ff */
[----:B------:R-:W-:Y:S02]  /*4500*/  IADD3 R7, R10, 0x1, RZ ;  /* 0x000000010a077810 */ /* 0x000fe40007ffe0ff */
[----:B------:R-:W-:Y:S02]  /*4510*/  IADD3.X R12, ~R12, R5, RZ, P0, !PT ;  /* 0x000000050c0c7210 */ /* 0x000fe400007fe5ff */
[----:B------:R-:W-:Y:S02]  /*4520*/  ISETP.GE.U32.AND P0, PT, R11, UR4, PT ;  /* 0x000000040b007c0c */ /* 0x000fe4000bf06070 */
[C---:B------:R-:W-:Y:S02]  /*4530*/  IADD3.X R9, R12.reuse, -0x1, RZ, P1, !PT ;  /* 0xffffffff0c097810 */ /* 0x040fe40000ffe4ff */
[----:B------:R-:W-:-:S02]  /*4540*/  ISETP.GE.U32.AND.EX P0, PT, R12, RZ, PT, P0 ;  /* 0x000000ff0c00720c */ /* 0x000fc40003f06100 */
[----:B------:R-:W-:Y:S02]  /*4550*/  ISETP.NE.U32.AND P1, PT, RZ, UR4, PT ;  /* 0x00000004ff007c0c */ /* 0x000fe4000bf25070 */
[----:B------:R-:W-:Y:S02]  /*4560*/  SEL R8, R8, R11, P0 ;  /* 0x0000000b08087207 */ /* 0x000fe40000000000 */
[----:B------:R-:W-:Y:S02]  /*4570*/  SEL R9, R9, R12, P0 ;  /* 0x0000000c09097207 */ /* 0x000fe40000000000 */
[----:B------:R-:W-:Y:S02]  /*4580*/  SEL R10, R7, R10, P0 ;  /* 0x0000000a070a7207 */ /* 0x000fe40000000000 */
[----:B------:R-:W-:Y:S02]  /*4590*/  ISETP.GE.U32.AND P0, PT, R8, UR4, PT ;  /* 0x0000000408007c0c */ /* 0x000fe4000bf06070 */
[----:B------:R-:W-:Y:S01]  /*45a0*/  MOV R8, R0 ;  /* 0x0000000000087202 */ /* 0x000fe20000000f00 */
[----:B------:R-:W-:Y:S01]  /*45b0*/  VIADD R7, R10, 0x1 ;  /* 0x000000010a077836 */ /* 0x000fe20000000000 */
[----:B------:R-:W-:Y:S01]  /*45c0*/  ISETP.GE.U32.AND.EX P0, PT, R9, RZ, PT, P0 ;  /* 0x000000ff0900720c */ /* 0x000fe20003f06100 */
[----:B------:R-:W-:Y:S01]  /*45d0*/  HFMA2.MMA R9, -RZ, RZ, 0, 0 ;  /* 0x00000000ff097435 */ /* 0x000fe200000001ff */
[----:B------:R-:W-:-:S02]  /*45e0*/  ISETP.NE.AND.EX P1, PT, RZ, RZ, PT, P1 ;  /* 0x000000ffff00720c */ /* 0x000fc40003f25310 */
[----:B------:R-:W-:-:S04]  /*45f0*/  SEL R7, R7, R10, P0 ;  /* 0x0000000a07077207 */ /* 0x000fc80000000000 */
[----:B------:R-:W-:Y:S01]  /*4600*/  SEL R7, R7, 0xffffffff, P1 ;  /* 0xffffffff07077807 */ /* 0x000fe20000800000 */
[----:B------:R-:W-:Y:S06]  /*4610*/  RET.REL.NODEC R8 `(_ZN2at6native38_GLOBAL__N__9a469cfd_6_RNN_cu_eca79a6d6kernel18lstm_cell_backwardIfflLi1EEEvNS_4cuda6detail10TensorInfoIT_T1_EES9_S9_S9_S9_S9_S9_S8_S8_) ;  /* 0xffffffb808787950 */ /* 0x000fec0003c3ffff */
.L_x_766:
        /* <DEDUP_REMOVED lines=14> */
.L_x_1313:


//--------------------- .text._ZN2at6native38_GLOBAL__N__9a469cfd_6_RNN_cu_eca79a6d6kernel18lstm_cell_backwardIffiLi2EEEvNS_4cuda6detail10TensorInfoIT_T1_EES9_S9_S9_S9_S9_S9_S8_S8_ --------------------------
	.section	.text._ZN2at6native38_GLOBAL__N__9a469cfd_6_RNN_cu_eca79a6d6kernel18lstm_cell_backwardIffiLi2EEEvNS_4cuda6detail10TensorInfoIT_T1_EES9_S9_S9_S9_S9_S9_S8_S8_,"ax",@progbits
	.align	128
.text._ZN2at6native38_GLOBAL__N__9a469cfd_6_RNN_cu_eca79a6d6kernel18lstm_cell_backwardIffiLi2EEEvNS_4cuda6detail10TensorInfoIT_T1_EES9_S9_S9_S9_S9_S9_S8_S8_:
        .type           _ZN2at6native38_GLOBAL__N__9a469cfd_6_RNN_cu_eca79a6d6kernel18lstm_cell_backwardIffiLi2EEEvNS_4cuda6detail10TensorInfoIT_T1_EES9_S9_S9_S9_S9_S9_S8_S8_,@function
        .size           _ZN2at6native38_GLOBAL__N__9a469cfd_6_RNN_cu_eca79a6d6kernel18lstm_cell_backwardIffiLi2EEEvNS_4cuda6detail10TensorInfoIT_T1_EES9_S9_S9_S9_S9_S9_S8_S8_,(.L_x_1316 - _ZN2at6native38_GLOBAL__N__9a469cfd_6_RNN_cu_eca79a6d6kernel18lstm_cell_backwardIffiLi2EEEvNS_4cuda6detail10TensorInfoIT_T1_EES9_S9_S9_S9_S9_S9_S8_S8_)
        .other          _ZN2at6native38_GLOBAL__N__9a469cfd_6_RNN_cu_eca79a6d6kernel18lstm_cell_backwardIffiLi2EEEvNS_4cuda6detail10TensorInfoIT_T1_EES9_S9_S9_S9_S9_S9_S8_S8_,@"STO_CUDA_ENTRY STV_DEFAULT"
_ZN2at6native38_GLOBAL__N__9a469cfd_6_RNN_cu_eca79a6d6kernel18lstm_cell_backwardIffiLi2EEEvNS_4cuda6detail10TensorInfoIT_T1_EES9_S9_S9_S9_S9_S9_S8_S8_:
        /* <DEDUP_REMOVED lines=38> */
.L_x_770:
[----:B------:R-:W0:Y:S01]  /*0260*/  LDC R2, c[0x0][0x7f8] ;  /* 0x0001fe00ff027b82 */ /* 0x000e220000000800 */
[----:B-1----:R-:W-:-:S05]  /*0270*/  IABS R9, R5 ;  /* 0x0000000500097213 */ /* 0x002fca0000000000 */
[----:B------:R-:W-:Y:S02]  /*0280*/  IMAD.HI.U32 R0, R6, R9, RZ ;  /* 0x0000000906007227 */ /* 0x000fe400078e00ff */
[----:B------:R-:W1:Y:S03]  /*0290*/  LDC R8, c[0x0][0x21c] ;  /* 0x00008700ff087b82 */ /* 0x000e660000000800 */
[----:B------:R-:W-:-:S05]  /*02a0*/  IADD3 R10, -R0, RZ, RZ ;  /* 0x000000ff000a7210 */ /* 0x000fca0007ffe1ff */
[----:B------:R-:W2:Y:S01]  /*02b0*/  LDC R24, c[0x0][0x2f4] ;  /* 0x0000bd00ff187b82 */ /* 0x000ea20000000800 */
[----:B0-----:R-:W-:-:S05]  /*02c0*/  IABS R14, R2 ;  /* 0x00000002000e7213 */ /* 0x001fca0000000000 */
[----:B------:R-:W-:Y:S01]  /*02d0*/  IMAD R3, R14, R10, R9 ;  /* 0x0000000a0e037224 */ /* 0x000fe200078e0209 */
[----:B-1----:R-:W-:-:S04]  /*02e0*/  IABS R12, R8 ;  /* 0x00000008000c7213 */ /* 0x002fc80000000000 */
[----:B------:R-:W-:Y:S01]  /*02f0*/  ISETP.GT.U32.AND P1, PT, R4, R3, PT ;  /* 0x000000030400720c */ /* 0x000fe20003f24070 */
[----:B------:R-:W0:-:S12]  /*0300*/  I2F.RP R11, R12 ;  /* 0x0000000c000b7306 */ /* 0x000e180000209400 */
[----:B------:R-:W-:Y:S01]  /*0310*/  @!P1 IMAD.IADD R3, R3, 0x1, -R14 ;  /* 0x0000000103039824 */ /* 0x000fe200078e0a0e */
[----:B------:R-:W-:Y:S02]  /*0320*/  @!P1 IADD3 R0, R0, 0x1, RZ ;  /* 0x0000000100009810 */ /* 0x000fe40007ffe0ff */
[----:B------:R-:W-:Y:S01]  /*0330*/  ISETP.NE.AND P1, PT, R2, RZ, PT ;  /* 0x000000ff0200720c */ /* 0x000fe20003f25270 */
[----:B0-----:R-:W0:Y:S01]  /*0340*/  MUFU.RCP R11, R11 ;  /* 0x0000000b000b7308 */ /* 0x001e220000001000 */
[----:B------:R-:W-:Y:S02]  /*0350*/  ISETP.GE.U32.AND P0, PT, R3, R4, PT ;  /* 0x000000040300720c */ /* 0x000fe40003f06070 */
[----:B------:R-:W-:-:S04]  /*0360*/  LOP3.LUT R3, R5, R2, RZ, 0x3c, !PT ;  /* 0x0000000205037212 */ /* 0x000fc800078e3cff */
[----:B------:R-:W-:-:S07]  /*0370*/  ISETP.GE.AND P2, PT, R3, RZ, PT ;  /* 0x000000ff0300720c */ /* 0x000fce0003f46270 */
[----:B------:R-:W-:Y:S01]  /*0380*/  @P0 VIADD R0, R0, 0x1 ;  /* 0x0000000100000836 */ /* 0x000fe20000000000 */
[----:B0-----:R-:W-:-:S03]  /*0390*/  IADD3 R14, R11, 0xffffffe, RZ ;  /* 0x0ffffffe0b0e7810 */ /* 0x001fc60007ffe0ff */
[----:B------:R-:W-:Y:S01]  /*03a0*/  IMAD.MOV.U32 R10, RZ, RZ, R0 ;  /* 0x000000ffff0a7224 */ /* 0x000fe200078e0000 */
[----:B--2---:R-:W-:Y:S01]  /*03b0*/  IABS R0, R24 ;  /* 0x0000001800007213 */ /* 0x004fe20000000000 */
[----:B------:R0:W1:Y:S03]  /*03c0*/  F2I.FTZ.U32.TRUNC.NTZ R15, R14 ;  /* 0x0000000e000f7305 */ /* 0x000066000021f000 */
[----:B------:R-:W-:Y:S02]  /*03d0*/  @!P2 IADD3 R10, -R10, RZ, RZ ;  /* 0x000000ff0a0aa210 */ /* 0x000fe40007ffe1ff */
[----:B------:R-:W-:-:S03]  /*03e0*/  @!P1 LOP3.LUT R10, RZ, R2, RZ, 0x33, !PT ;  /* 0x00000002ff0a9212 */ /* 0x000fc600078e33ff */
[----:B------:R-:W2:Y:S02]  /*03f0*/  I2F.RP R16, R0 ;  /* 0x0000000000107306 */ /* 0x000ea40000209400 */
[----:B------:R-:W-:Y:S01]  /*0400*/  IMAD.MOV R3, RZ, RZ, -R10 ;  /* 0x000000ffff037224 */ /* 0x000fe200078e0a0a */
[----:B0-----:R-:W-:-:S03]  /*0410*/  MOV R14, RZ ;  /* 0x000000ff000e7202 */ /* 0x001fc60000000f00 */
[----:B------:R-:W-:Y:S01]  /*0420*/  IMAD R3, R2, R3, R5 ;  /* 0x0000000302037224 */ /* 0x000fe200078e0205 */
[----:B-1----:R-:W-:-:S03]  /*0430*/  IADD3 R11, RZ, -R15, RZ ;  /* 0x8000000fff0b7210 */ /* 0x002fc60007ffe0ff */
[----:B------:R-:W-:Y:S02]  /*0440*/  IMAD R10, R7, R10, R3 ;  /* 0x0000000a070a7224 */ /* 0x000fe400078e0203 */
[----:B------:R-:W-:Y:S02]  /*0450*/  IMAD R3, R11, R12, RZ ;  /* 0x0000000c0b037224 */ /* 0x000fe400078e02ff */
[----:B------:R-:W-:Y:S01]  /*0460*/  IMAD.IADD R13, R10, 0x1, R2 ;  /* 0x000000010a0d7824 */ /* 0x000fe200078e0202 */
[----:B------:R-:W-:Y:S01]  /*0470*/  IABS R25, R10 ;  /* 0x0000000a00197213 */ /* 0x000fe20000000000 */
[----:B------:R-:W-:Y:S01]  /*0480*/  IMAD.HI.U32 R22, R15, R3, R14 ;  /* 0x000000030f167227 */ /* 0x000fe200078e000e */
[----:B--2---:R-:W0:Y:S02]  /*0490*/  MUFU.RCP R16, R16 ;  /* 0x0000001000107308 */ /* 0x004e240000001000 */
[----:B------:R-:W-:Y:S01]  /*04a0*/  IABS R23, R13 ;  /* 0x0000000d00177213 */ /* 0x000fe20000000000 */
[----:B------:R-:W-:-:S02]  /*04b0*/  IMAD.IADD R21, R13, 0x1, R2 ;  /* 0x000000010d157824 */ /* 0x000fc400078e0202 */
[----:B------:R-:W-:-:S03]  /*04c0*/  IMAD.HI.U32 R20, R22, R25, RZ ;  /* 0x0000001916147227 */ /* 0x000fc600078e00ff */
[----:B------:R-:W-:Y:S01]  /*04d0*/  IABS R15, R21 ;  /* 0x00000015000f7213 */ /* 0x000fe20000000000 */
[----:B------:R-:W-:Y:S01]  /*04e0*/  IMAD.HI.U32 R18, R22, R23, RZ ;  /* 0x0000001716127227 */ /* 0x000fe200078e00ff */
[----:B------:R-:W-:-:S03]  /*04f0*/  IADD3 R11, -R20, RZ, RZ ;  /* 0x000000ff140b7210 */ /* 0x000fc60007ffe1ff */
[----:B------:R-:W-:Y:S02]  /*0500*/  IMAD.MOV R17, RZ, RZ, -R18 ;  /* 0x000000ffff117224 */ /* 0x000fe400078e0a12 */
[----:B------:R-:W-:Y:S01]  /*0510*/  IMAD.HI.U32 R14, R22, R15, RZ ;  /* 0x0000000f160e7227 */ /* 0x000fe200078e00ff */
[----:B0-----:R-:W-:-:S03]  /*0520*/  IADD3 R16, R16, 0xffffffe, RZ ;  /* 0x0ffffffe10107810 */ /* 0x001fc60007ffe0ff */
[C---:B------:R-:W-:Y:S02]  /*0530*/  IMAD R17, R12.reuse, R17, R23 ;  /* 0x000000110c117224 */ /* 0x040fe400078e0217 */
[----:B------:R-:W-:Y:S01]  /*0540*/  IMAD.MOV R27, RZ, RZ, -R14 ;  /* 0x000000ffff1b7224 */ /* 0x000fe200078e0a0e */
[----:B------:R-:W0:Y:S01]  /*0550*/  F2I.FTZ.U32.TRUNC.NTZ R3, R16 ;  /* 0x0000001000037305 */ /* 0x000e22000021f000 */
[C---:B------:R-:W-:Y:S01]  /*0560*/  IMAD R11, R12.reuse, R11, R25 ;  /* 0x0000000b0c0b7224 */ /* 0x040fe200078e0219 */
[C---:B------:R-:W-:Y:S01]  /*0570*/  ISETP.GT.U32.AND P6, PT, R12.reuse, R17, PT ;  /* 0x000000110c00720c */ /* 0x040fe20003fc4070 */
[C---:B------:R-:W-:Y:S02]  /*0580*/  IMAD R27, R12.reuse, R27, R15 ;  /* 0x0000001b0c1b7224 */ /* 0x040fe400078e020f */
[----:B------:R-:W-:Y:S01]  /*0590*/  IMAD.IADD R19, R21, 0x1, R2 ;  /* 0x0000000115137824 */ /* 0x000fe200078e0202 */
[C---:B------:R-:W-:Y:S02]  /*05a0*/  ISETP.GT.U32.AND P4, PT, R12.reuse, R11, PT ;  /* 0x0000000b0c00720c */ /* 0x040fe40003f84070 */
[----:B------:R-:W-:-:S02]  /*05b0*/  ISETP.GT.U32.AND P0, PT, R12, R27, PT ;  /* 0x0000001b0c00720c */ /* 0x000fc40003f04070 */
[----:B------:R-:W-:-:S05]  /*05c0*/  IABS R2, R19 ;  /* 0x0000001300027213 */ /* 0x000fca0000000000 */
[-C--:B------:R-:W-:Y:S02]  /*05d0*/  @!P6 IADD3 R17, R17, -R12.reuse, RZ ;  /* 0x8000000c1111e210 */ /* 0x080fe40007ffe0ff */
[----:B------:R-:W-:Y:S02]  /*05e0*/  @!P6 IADD3 R18, R18, 0x1, RZ ;  /* 0x000000011212e810 */ /* 0x000fe40007ffe0ff */
[----:B------:R-:W-:Y:S01]  /*05f0*/  ISETP.GE.U32.AND P1, PT, R17, R12, PT ;  /* 0x0000000c1100720c */ /* 0x000fe20003f26070 */
[----:B------:R-:W-:Y:S01]  /*0600*/  @!P4 VIADD R20, R20, 0x1 ;  /* 0x000000011414c836 */ /* 0x000fe20000000000 */
[----:B------:R-:W-:Y:S01]  /*0610*/  MOV R17, R2 ;  /* 0x0000000200117202 */ /* 0x000fe20000000f00 */
[----:B------:R-:W-:Y:S01]  /*0620*/  @!P0 IMAD.IADD R27, R27, 0x1, -R12 ;  /* 0x000000011b1b8824 */ /* 0x000fe200078e0a0c */
[----:B------:R-:W-:Y:S02]  /*0630*/  @!P4 IADD3 R11, R11, -R12, RZ ;  /* 0x8000000c0b0bc210 */ /* 0x000fe40007ffe0ff */
[----:B------:R-:W-:Y:S01]  /*0640*/  LOP3.LUT R2, R10, R8, RZ, 0x3c, !PT ;  /* 0x000000080a027212 */ /* 0x000fe200078e3cff */
[----:B------:R-:W-:Y:S01]  /*0650*/  IMAD.HI.U32 R22, R22, R17, RZ ;  /* 0x0000001116167227 */ /* 0x000fe200078e00ff */
[----:B------:R-:W-:-:S02]  /*0660*/  ISETP.GE.U32.AND P5, PT, R11, R12, PT ;  /* 0x0000000c0b00720c */ /* 0x000fc40003fa6070 */
[----:B------:R-:W-:Y:S01]  /*0670*/  ISETP.GE.U32.AND P3, PT, R27, R12, PT ;  /* 0x0000000c1b00720c */ /* 0x000fe20003f66070 */
[----:B0-----:R-:W-:Y:S01]  /*0680*/  IMAD.MOV R11, RZ, RZ, -R3 ;  /* 0x000000ffff0b7224 */ /* 0x001fe200078e0a03 */
[----:B------:R-:W-:Y:S01]  /*0690*/  IADD3 R27, -R22, RZ, RZ ;  /* 0x000000ff161b7210 */ /* 0x000fe20007ffe1ff */
[----:B------:R-:W-:Y:S01]  /*06a0*/  @P1 VIADD R18, R18, 0x1 ;  /* 0x0000000112121836 */ /* 0x000fe20000000000 */
[----:B------:R-:W-:Y:S01]  /*06b0*/  ISETP.GE.AND P2, PT, R2, RZ, PT ;  /* 0x000000ff0200720c */ /* 0x000fe20003f46270 */
[----:B------:R-:W-:Y:S01]  /*06c0*/  IMAD R11, R11, R0, RZ ;  /* 0x000000000b0b7224 */ /* 0x000fe200078e02ff */
[----:B------:R-:W-:Y:S01]  /*06d0*/  LOP3.LUT R2, R13, R8, RZ, 0x3c, !PT ;  /* 0x000000080d027212 */ /* 0x000fe200078e3cff */
[----:B------:R-:W-:Y:S01]  /*06e0*/  IMAD R27, R12, R27, R17 ;  /* 0x0000001b0c1b7224 */ /* 0x000fe200078e0211 */
[----:B------:R-:W-:Y:S02]  /*06f0*/  @!P0 IADD3 R14, R14, 0x1, RZ ;  /* 0x000000010e0e8810 */ /* 0x000fe40007ffe0ff */
[----:B------:R-:W-:Y:S01]  /*0700*/  ISETP.GE.AND P4, PT, R2, RZ, PT ;  /* 0x000000ff0200720c */ /* 0x000fe20003f86270 */
[----:B------:R-:W-:Y:S01]  /*0710*/  @P5 VIADD R20, R20, 0x1 ;  /* 0x0000000114145836 */ /* 0x000fe20000000000 */
[----:B------:R-:W-:Y:S01]  /*0720*/  ISETP.GT.U32.AND P5, PT, R12, R27, PT ;  /* 0x0000001b0c00720c */ /* 0x000fe20003fa4070 */
[----:B------:R-:W-:Y:S01]  /*0730*/  @P3 VIADD R14, R14, 0x1 ;  /* 0x000000010e0e3836 */ /* 0x000fe20000000000 */
[----:B------:R-:W-:-:S03]  /*0740*/  MOV R2, RZ ;  /* 0x000000ff00027202 */ /* 0x000fc60000000f00 */
[----:B------:R-:W-:Y:S01]  /*0750*/  @!P2 IMAD.MOV R20, RZ, RZ, -R20 ;  /* 0x000000ffff14a224 */ /* 0x000fe200078e0a14 */
[----:B------:R-:W-:Y:S01]  /*0760*/  MOV R26, R14 ;  /* 0x0000000e001a7202 */ /* 0x000fe20000000f00 */
[----:B------:R-:W-:Y:S01]  /*0770*/  IMAD.HI.U32 R16, R3, R11, R2 ;  /* 0x0000000b03107227 */ /* 0x000fe200078e0002 */
[----:B------:R-:W-:-:S03]  /*0780*/  LOP3.LUT R2, R21, R8, RZ, 0x3c, !PT ;  /* 0x0000000815027212 */ /* 0x000fc600078e3cff */
[----:B------:R-:W-:Y:S01]  /*0790*/  @!P4 IMAD.MOV R18, RZ, RZ, -R18 ;  /* 0x000000ffff12c224 */ /* 0x000fe200078e0a12 */
[----:B------:R-:W-:Y:S01]  /*07a0*/  ISETP.GE.AND P0, PT, R2, RZ, PT ;  /* 0x000000ff0200720c */ /* 0x000fe20003f06270 */
[----:B------:R-:W-:Y:S01]  /*07b0*/  @!P5 IMAD.IADD R27, R27, 0x1, -R12 ;  /* 0x000000011b1bd824 */ /* 0x000fe200078e0a0c */
[----:B------:R-:W-:Y:S01]  /*07c0*/  @!P5 IADD3 R22, R22, 0x1, RZ ;  /* 0x000000011616d810 */ /* 0x000fe20007ffe0ff */
[----:B------:R-:W-:Y:S01]  /*07d0*/  IMAD.HI.U32 R11, R16, R25, RZ ;  /* 0x00000019100b7227 */ /* 0x000fe200078e00ff */
[----:B------:R-:W-:Y:S02]  /*07e0*/  ISETP.NE.AND P5, PT, R8, RZ, PT ;  /* 0x000000ff0800720c */ /* 0x000fe40003fa5270 */
[----:B------:R-:W-:Y:S02]  /*07f0*/  ISETP.GE.U32.AND P6, PT, R27, R12, PT ;  /* 0x0000000c1b00720c */ /* 0x000fe40003fc6070 */
[----:B------:R-:W-:Y:S02]  /*0800*/  LOP3.LUT R12, R19, R8, RZ, 0x3c, !PT ;  /* 0x00000008130c7212 */ /* 0x000fe400078e3cff */
[----:B------:R-:W-:-:S02]  /*0810*/  IADD3 R3, -R11, RZ, RZ ;  /* 0x000000ff0b037210 */ /* 0x000fc40007ffe1ff */
[----:B------:R-:W-:Y:S02]  /*0820*/  ISETP.GE.AND P3, PT, R12, RZ, PT ;  /* 0x000000ff0c00720c */ /* 0x000fe40003f66270 */
[----:B------:R-:W0:Y:S01]  /*0830*/  LDC R12, c[0x0][0x3cc] ;  /* 0x0000f300ff0c7b82 */ /* 0x000e220000000800 */
[----:B------:R-:W-:Y:S01]  /*0840*/  IMAD R3, R0, R3, R25 ;  /* 0x0000000300037224 */ /* 0x000fe200078e0219 */
[----:B------:R-:W-:Y:S02]  /*0850*/  LOP3.LUT R27, RZ, R8, RZ, 0x33, !PT ;  /* 0x00000008ff1b7212 */ /* 0x000fe400078e33ff */
[----:B------:R-:W-:Y:S02]  /*0860*/  @!P0 IADD3 R26, -R26, RZ, RZ ;  /* 0x000000ff1a1a8210 */ /* 0x000fe40007ffe1ff */
[----:B------:R-:W-:Y:S02]  /*0870*/  @P6 IADD3 R22, R22, 0x1, RZ ;  /* 0x0000000116166810 */ /* 0x000fe40007ffe0ff */
[----:B------:R-:W-:-:S02]  /*0880*/  ISETP.GT.U32.AND P1, PT, R0, R3, PT ;  /* 0x000000030000720c */ /* 0x000fc40003f24070 */
[C---:B------:R-:W-:Y:S01]  /*0890*/  SEL R14, R27.reuse, R20, !P5 ;  /* 0x000000141b0e7207 */ /* 0x040fe20006800000 */
[----:B------:R-:W-:Y:S01]  /*08a0*/  @!P3 IMAD.MOV R22, RZ, RZ, -R22 ;  /* 0x000000ffff16b224 */ /* 0x000fe200078e0a16 */
[C---:B------:R-:W-:Y:S01]  /*08b0*/  SEL R2, R27.reuse, R18, !P5 ;  /* 0x000000121b027207 */ /* 0x040fe20006800000 */
[C---:B------:R-:W-:Y:S01]  /*08c0*/  IMAD.HI.U32 R20, R16.reuse, R23, RZ ;  /* 0x0000001710147227 */ /* 0x040fe200078e00ff */
[C---:B------:R-:W-:Y:S02]  /*08d0*/  SEL R29, R27.reuse, R26, !P5 ;  /* 0x0000001a1b1d7207 */ /* 0x040fe40006800000 */
[----:B------:R-:W-:Y:S01]  /*08e0*/  SEL R27, R27, R22, !P5 ;  /* 0x000000161b1b7207 */ /* 0x000fe20006800000 */
[----:B------:R-:W-:-:S04]  /*08f0*/  IMAD.HI.U32 R18, R16, R15, RZ ;  /* 0x0000000f10127227 */ /* 0x000fc800078e00ff */
[----:B------:R-:W-:Y:S02]  /*0900*/  @!P1 IMAD.IADD R3, R3, 0x1, -R0 ;  /* 0x0000000103039824 */ /* 0x000fe400078e0a00 */
[----:B------:R-:W-:Y:S01]  /*0910*/  IMAD.HI.U32 R16, R16, R17, RZ ;  /* 0x0000001110107227 */ /* 0x000fe200078e00ff */
[----:B0-----:R-:W-:Y:S02]  /*0920*/  IABS R22, R12 ;  /* 0x0000000c00167213 */ /* 0x001fe40000000000 */
[----:B------:R-:W-:Y:S01]  /*0930*/  ISETP.GE.U32.AND P0, PT, R3, R0, PT ;  /* 0x000000000300720c */ /* 0x000fe20003f06070 */
[----:B------:R-:W-:Y:S01]  /*0940*/  @!P1 VIADD R11, R11, 0x1 ;  /* 0x000000010b0b9836 */ /* 0x000fe20000000000 */
[----:B------:R-:W0:Y:S01]  /*0950*/  I2F.RP R25, R22 ;  /* 0x0000001600197306 */ /* 0x000e220000209400 */
[----:B------:R-:W-:-:S05]  /*0960*/  IADD3 R3, -R20, RZ, RZ ;  /* 0x000000ff14037210 */ /* 0x000fca0007ffe1ff */
[----:B------:R-:W-:Y:S02]  /*0970*/  IMAD R23, R0, R3, R23 ;  /* 0x0000000300177224 */ /* 0x000fe400078e0217 */
[----:B------:R-:W-:-:S03]  /*0980*/  IMAD.MOV R3, RZ, RZ, -R18 ;  /* 0x000000ffff037224 */ /* 0x000fc600078e0a12 */
[C---:B------:R-:W-:Y:S01]  /*0990*/  ISETP.GT.U32.AND P6, PT, R0.reuse, R23, PT ;  /* 0x000000170000720c */ /* 0x040fe20003fc4070 */
[----:B------:R-:W-:Y:S01]  /*09a0*/  IMAD R15, R0, R3, R15 ;  /* 0x00000003000f7224 */ /* 0x000fe200078e020f */
[----:B------:R-:W-:Y:S01]  /*09b0*/  IADD3 R3, -R16, RZ, RZ ;  /* 0x000000ff10037210 */ /* 0x000fe20007ffe1ff */
[----:B0-----:R-:W0:Y:S01]  /*09c0*/  MUFU.RCP R25, R25 ;  /* 0x0000001900197308 */ /* 0x001e220000001000 */
[----:B------:R-:W-:-:S03]  /*09d0*/  @P0 IADD3 R11, R11, 0x1, RZ ;  /* 0x000000010b0b0810 */ /* 0x000fc60007ffe0ff */
[C---:B------:R-:W-:Y:S01]  /*09e0*/  IMAD R17, R0.reuse, R3, R17 ;  /* 0x0000000300117224 */ /* 0x040fe200078e0211 */
[----:B------:R-:W-:-:S04]  /*09f0*/  ISETP.GT.U32.AND P2, PT, R0, R15, PT ;  /* 0x0000000f0000720c */ /* 0x000fc80003f44070 */
[----:B------:R-:W-:Y:S01]  /*0a00*/  ISETP.GT.U32.AND P3, PT, R0, R17, PT ;  /* 0x000000110000720c */ /* 0x000fe20003f64070 */
[----:B------:R-:W-:Y:S01]  /*0a10*/  @!P6 IMAD.IADD R23, R23, 0x1, -R0 ;  /* 0x000000011717e824 */ /* 0x000fe200078e0a00 */
[----:B------:R-:W-:-:S04]  /*0a20*/  @!P6 IADD3 R20, R20, 0x1, RZ ;  /* 0x000000011414e810 */ /* 0x000fc80007ffe0ff */
[-C--:B------:R-:W-:Y:S01]  /*0a30*/  ISETP.GE.U32.AND P5, PT, R23, R0.reuse, PT ;  /* 0x000000001700720c */ /* 0x080fe20003fa6070 */
[----:B0-----:R-:W-:Y:S02]  /*0a40*/  VIADD R3, R25, 0xffffffe ;  /* 0x0ffffffe19037836 */ /* 0x001fe40000000000 */
[-C--:B------:R-:W-:Y:S01]  /*0a50*/  @!P2 IADD3 R15, R15, -R0.reuse, RZ ;  /* 0x800000000f0fa210 */ /* 0x080fe20007ffe0ff */
[----:B------:R-:W-:Y:S01]  /*0a60*/  @!P2 VIADD R18, R18, 0x1 ;  /* 0x000000011212a836 */ /* 0x000fe20000000000 */
[----:B------:R-:W-:Y:S02]  /*0a70*/  IADD3 R25, -R29, RZ, RZ ;  /* 0x000000ff1d197210 */ /* 0x000fe40007ffe1ff */
[-C--:B------:R-:W-:Y:S01]  /*0a80*/  @!P3 IADD3 R17, R17, -R0.reuse, RZ ;  /* 0x800000001111b210 */ /* 0x080fe20007ffe0ff */
[----:B------:R-:W0:Y:S01]  /*0a90*/  F2I.FTZ.U32.TRUNC.NTZ R3, R3 ;  /* 0x0000000300037305 */ /* 0x000e22000021f000 */
[----:B------:R-:W-:Y:S01]  /*0aa0*/  ISETP.GE.U32.AND P4, PT, R15, R0, PT ;  /* 0x000000000f00720c */ /* 0x000fe20003f86070 */
[----:B------:R-:W-:Y:S01]  /*0ab0*/  IMAD R25, R8, R25, R21 ;  /* 0x0000001908197224 */ /* 0x000fe200078e0215 */
[----:B------:R-:W-:-:S02]  /*0ac0*/  IADD3 R15, -R14, RZ, RZ ;  /* 0x000000ff0e0f7210 */ /* 0x000fc40007ffe1ff */
[----:B------:R-:W-:Y:S01]  /*0ad0*/  ISETP.GE.U32.AND P1, PT, R17, R0, PT ;  /* 0x000000001100720c */ /* 0x000fe20003f26070 */
[----:B------:R-:W-:Y:S01]  /*0ae0*/  IMAD.MOV R17, RZ, RZ, -R2 ;  /* 0x000000ffff117224 */ /* 0x000fe200078e0a02 */
[----:B------:R-:W-:Y:S01]  /*0af0*/  @P5 IADD3 R20, R20, 0x1, RZ ;  /* 0x0000000114145810 */ /* 0x000fe20007ffe0ff */
[----:B------:R-:W-:Y:S01]  /*0b00*/  IMAD R0, R8, R15, R10 ;  /* 0x0000000f08007224 */ /* 0x000fe200078e020a */
[----:B------:R-:W-:Y:S01]  /*0b10*/  @!P3 IADD3 R16, R16, 0x1, RZ ;  /* 0x000000011010b810 */ /* 0x000fe20007ffe0ff */
[----:B------:R-:W-:Y:S02]  /*0b20*/  IMAD R17, R8, R17, R13 ;  /* 0x0000001108117224 */ /* 0x000fe400078e020d */
[----:B------:R-:W-:Y:S02]  /*0b30*/  IMAD R15, R0, UR5, RZ ;  /* 0x00000005000f7c24 */ /* 0x000fe4000f8e02ff */
[----:B------:R-:W-:Y:S01]  /*0b40*/  IMAD R17, R17, UR5, RZ ;  /* 0x0000000511117c24 */ /* 0x000fe2000f8e02ff */
[----:B0-----:R-:W-:Y:S01]  /*0b50*/  IADD3 R23, RZ, -R3, RZ ;  /* 0x80000003ff177210 */ /* 0x001fe20007ffe0ff */
[----:B------:R-:W-:-:S02]  /*0b60*/  IMAD R0, R14, UR8, R15 ;  /* 0x000000080e007c24 */ /* 0x000fc4000f8e020f */
[----:B------:R-:W-:Y:S01]  /*0b70*/  IMAD R15, R2, UR8, R17 ;  /* 0x00000008020f7c24 */ /* 0x000fe2000f8e0211 */
[----:B------:R-:W-:Y:S01]  /*0b80*/  MOV R2, RZ ;  /* 0x000000ff00027202 */ /* 0x000fe20000000f00 */
[----:B------:R-:W-:Y:S02]  /*0b90*/  IMAD.MOV.U32 R17, RZ, RZ, R23 ;  /* 0x000000ffff117224 */ /* 0x000fe400078e0017 */
[----:B------:R-:W-:Y:S02]  /*0ba0*/  IMAD.MOV R23, RZ, RZ, -R27 ;  /* 0x000000ffff177224 */ /* 0x000fe400078e0a1b */
[----:B------:R-:W-:Y:S02]  /*0bb0*/  IMAD R17, R17, R22, RZ ;  /* 0x0000001611117224 */ /* 0x000fe400078e02ff */
[----:B------:R-:W-:Y:S02]  /*0bc0*/  IMAD R23, R8, R23, R19 ;  /* 0x0000001708177224 */ /* 0x000fe400078e0213 */
[----:B------:R-:W0:Y:S01]  /*0bd0*/  LDC R8, c[0x0][0x4a4] ;  /* 0x00012900ff087b82 */ /* 0x000e220000000800 */
[----:B------:R-:W-:-:S04]  /*0be0*/  IMAD.HI.U32 R2, R3, R17, R2 ;  /* 0x0000001103027227 */ /* 0x000fc800078e0002 */
[----:B------:R-:W-:Y:S01]  /*0bf0*/  @P1 VIADD R16, R16, 0x1 ;  /* 0x0000000110101836 */ /* 0x000fe20000000000 */
[----:B------:R-:W-:Y:S01]  /*0c00*/  ISETP.NE.AND P1, PT, R12, RZ, PT ;  /* 0x000000ff0c00720c */ /* 0x000fe20003f25270 */
[----:B------:R-:W-:-:S04]  /*0c10*/  IMAD.HI.U32 R17, R2, R9, RZ ;  /* 0x0000000902117227 */ /* 0x000fc800078e00ff */
[----:B------:R-:W-:Y:S02]  /*0c20*/  IMAD.MOV R3, RZ, RZ, -R17 ;  /* 0x000000ffff037224 */ /* 0x000fe400078e0a11 */
[----:B------:R-:W-:Y:S02]  /*0c30*/  IMAD R2, R25, UR5, RZ ;  /* 0x0000000519027c24 */ /* 0x000fe4000f8e02ff */
[----:B------:R-:W-:Y:S02]  /*0c40*/  IMAD R3, R22, R3, R9 ;  /* 0x0000000316037224 */ /* 0x000fe400078e0209 */
[----:B------:R-:W-:Y:S01]  /*0c50*/  IMAD R29, R29, UR8, R2 ;  /* 0x000000081d1d7c24 */ /* 0x000fe2000f8e0202 */
[----:B------:R-:W-:Y:S01]  /*0c60*/  LOP3.LUT R2, R10, R24, RZ, 0x3c, !PT ;  /* 0x000000180a027212 */ /* 0x000fe200078e3cff */
[----:B------:R-:W-:Y:S01]  /*0c70*/  @P4 VIADD R18, R18, 0x1 ;  /* 0x0000000112124836 */ /* 0x000fe20000000000 */
        /* <DEDUP_REMOVED lines=24> */
[----:B------:R-:W-:-:S02]  /*0e00*/  @!P1 LOP3.LUT R17, RZ, R12, RZ, 0x33, !PT ;  /* 0x0000000cff119212 */ /* 0x000fc400078e33ff */
[----:B0-----:R-:W-:Y:S02]  /*0e10*/  IADD3 R26, R26, 0xffffffe, RZ ;  /* 0x0ffffffe1a1a7810 */ /* 0x001fe40007ffe0ff */
[----:B------:R-:W-:Y:S02]  /*0e20*/  @!P4 IADD3 R18, -R18, RZ, RZ ;  /* 0x000000ff1212c210 */ /* 0x000fe40007ffe1ff */
[----:B------:R0:W1:Y:S01]  /*0e30*/  F2I.FTZ.U32.TRUNC.NTZ R3, R26 ;  /* 0x0000001a00037305 */ /* 0x000062000021f000 */
[----:B------:R-:W-:Y:S02]  /*0e40*/  @!P0 IADD3 R16, -R16, RZ, RZ ;  /* 0x000000ff10108210 */ /* 0x000fe40007ffe1ff */
[----:B------:R-:W-:Y:S02]  /*0e50*/  SEL R25, R23, R11, !P6 ;  /* 0x0000000b17197207 */ /* 0x000fe40007000000 */
[----:B------:R-:W-:Y:S02]  /*0e60*/  IADD3 R2, -R17, RZ, RZ ;  /* 0x000000ff11027210 */ /* 0x000fe40007ffe1ff */
[----:B------:R-:W-:-:S02]  /*0e70*/  SEL R11, R23, R20, !P6 ;  /* 0x00000014170b7207 */ /* 0x000fc40007000000 */
[C---:B------:R-:W-:Y:S01]  /*0e80*/  SEL R22, R23.reuse, R18, !P6 ;  /* 0x0000001217167207 */ /* 0x040fe20007000000 */
[----:B------:R-:W-:Y:S01]  /*0e90*/  IMAD R12, R12, R2, R5 ;  /* 0x000000020c0c7224 */ /* 0x000fe200078e0205 */
[----:B------:R-:W-:Y:S01]  /*0ea0*/  SEL R23, R23, R16, !P6 ;  /* 0x0000001017177207 */ /* 0x000fe20007000000 */
[----:B0-----:R-:W0:Y:S01]  /*0eb0*/  LDC R26, c[0x0][0x72c] ;  /* 0x0001cb00ff1a7b82 */ /* 0x001e220000000800 */
[----:B------:R-:W-:Y:S01]  /*0ec0*/  MOV R2, RZ ;  /* 0x000000ff00027202 */ /* 0x000fe20000000f00 */
[----:B------:R-:W-:Y:S02]  /*0ed0*/  IMAD R12, R12, UR11, RZ ;  /* 0x0000000b0c0c7c24 */ /* 0x000fe4000f8e02ff */
[----:B-1----:R-:W-:Y:S02]  /*0ee0*/  IMAD.MOV R16, RZ, RZ, -R3 ;  /* 0x000000ffff107224 */ /* 0x002fe400078e0a03 */
[----:B------:R-:W-:Y:S02]  /*0ef0*/  IMAD R17, R17, UR12, R12 ;  /* 0x0000000c11117c24 */ /* 0x000fe4000f8e020c */
[----:B------:R-:W-:-:S02]  /*0f00*/  IMAD R16, R16, R14, RZ ;  /* 0x0000000e10107224 */ /* 0x000fc400078e02ff */
[----:B------:R-:W-:Y:S02]  /*0f10*/  IMAD.MOV R20, RZ, RZ, -R11 ;  /* 0x000000ffff147224 */ /* 0x000fe400078e0a0b */
[----:B------:R-:W-:-:S04]  /*0f20*/  IMAD.HI.U32 R2, R3, R16, R2 ;  /* 0x0000001003027227 */ /* 0x000fc800078e0002 */
[----:B------:R-:W-:Y:S02]  /*0f30*/  IMAD R20, R24, R20, R13 ;  /* 0x0000001418147224 */ /* 0x000fe400078e020d */
[----:B------:R-:W-:-:S04]  /*0f40*/  IMAD.HI.U32 R2, R2, R9, RZ ;  /* 0x0000000902027227 */ /* 0x000fc800078e00ff */
[----:B------:R-:W-:-:S04]  /*0f50*/  IMAD.MOV R3, RZ, RZ, -R2 ;  /* 0x000000ffff037224 */ /* 0x000fc800078e0a02 */
[----:B------:R-:W-:-:S05]  /*0f60*/  IMAD R3, R14, R3, R9 ;  /* 0x000000030e037224 */ /* 0x000fca00078e0209 */
[----:B------:R-:W-:-:S13]  /*0f70*/  ISETP.GT.U32.AND P1, PT, R14, R3, PT ;  /* 0x000000030e00720c */ /* 0x000fda0003f24070 */
[-C--:B------:R-:W-:Y:S02]  /*0f80*/  @!P1 IADD3 R3, R3, -R14.reuse, RZ ;  /* 0x8000000e03039210 */ /* 0x080fe40007ffe0ff */
[----:B------:R-:W-:Y:S02]  /*0f90*/  @!P1 IADD3 R2, R2, 0x1, RZ ;  /* 0x0000000102029810 */ /* 0x000fe40007ffe0ff */
[----:B------:R-:W-:Y:S02]  /*0fa0*/  ISETP.GE.U32.AND P0, PT, R3, R14, PT ;  /* 0x0000000e0300720c */ /* 0x000fe40003f06070 */
[----:B0-----:R-:W-:Y:S02]  /*0fb0*/  IABS R14, R26 ;  /* 0x0000001a000e7213 */ /* 0x001fe40000000000 */
[----:B------:R-:W-:Y:S02]  /*0fc0*/  LOP3.LUT R3, R5, R8, RZ, 0x3c, !PT ;  /* 0x0000000805037212 */ /* 0x000fe400078e3cff */
[----:B------:R-:W0:Y:S01]  /*0fd0*/  I2F.RP R16, R14 ;  /* 0x0000000e00107306 */ /* 0x000e220000209400 */
[----:B------:R-:W-:-:S02]  /*0fe0*/  ISETP.NE.AND P1, PT, R8, RZ, PT ;  /* 0x000000ff0800720c */ /* 0x000fc40003f25270 */
[----:B------:R-:W-:-:S04]  /*0ff0*/  ISETP.GE.AND P2, PT, R3, RZ, PT ;  /* 0x000000ff0300720c */ /* 0x000fc80003f46270 */
[----:B------:R-:W-:Y:S01]  /*1000*/  @P0 VIADD R2, R2, 0x1 ;  /* 0x0000000102020836 */ /* 0x000fe20000000000 */
[----:B0-----:R-:W0:Y:S08]  /*1010*/  MUFU.RCP R16, R16 ;  /* 0x0000001000107308 */ /* 0x001e300000001000 */
[----:B------:R-:W-:Y:S02]  /*1020*/  @!P2 IADD3 R2, -R2, RZ, RZ ;  /* 0x000000ff0202a210 */ /* 0x000fe40007ffe1ff */
[----:B------:R-:W-:-:S05]  /*1030*/  @!P1 LOP3.LUT R2, RZ, R8, RZ, 0x33, !PT ;  /* 0x00000008ff029212 */ /* 0x000fca00078e33ff */
[----:B------:R-:W-:-:S04]  /*1040*/  IMAD.MOV R18, RZ, RZ, -R2 ;  /* 0x000000ffff127224 */ /* 0x000fc800078e0a02 */
[----:B------:R-:W-:-:S04]  /*1050*/  IMAD R8, R8, R18, R5 ;  /* 0x0000001208087224 */ /* 0x000fc800078e0205 */
[----:B------:R-:W-:Y:S01]  /*1060*/  IMAD R8, R8, UR13, RZ ;  /* 0x0000000d08087c24 */ /* 0x000fe2000f8e02ff */
[----:B0-----:R-:W-:-:S03]  /*1070*/  IADD3 R3, R16, 0xffffffe, RZ ;  /* 0x0ffffffe10037810 */ /* 0x001fc60007ffe0ff */
[----:B------:R-:W-:Y:S01]  /*1080*/  IMAD R8, R2, UR14, R8 ;  /* 0x0000000e02087c24 */ /* 0x000fe2000f8e0208 */
[----:B------:R-:W-:Y:S02]  /*1090*/  IADD3 R2, -R25, RZ, RZ ;  /* 0x000000ff19027210 */ /* 0x000fe40007ffe1ff */
[----:B------:R-:W0:Y:S03]  /*10a0*/  F2I.FTZ.U32.TRUNC.NTZ R3, R3 ;  /* 0x0000000300037305 */ /* 0x000e26000021f000 */
[----:B------:R-:W-:Y:S01]  /*10b0*/  IMAD R10, R24, R2, R10 ;  /* 0x00000002180a7224 */ /* 0x000fe200078e020a */
[----:B------:R-:W-:Y:S02]  /*10c0*/  MOV R2, RZ ;  /* 0x000000ff00027202 */ /* 0x000fe40000000f00 */
        /* <DEDUP_REMOVED lines=12> */
[----:B------:R-:W5:Y:S02]  /*1190*/  LDG.E R0, desc[UR6][R28.64] ;  /* 0x000000061c007981 */ /* 0x000f64000c1e1900 */
[--C-:B------:R-:W-:Y:S02]  /*11a0*/  IMAD.WIDE R14, R15, 0x4, R12.reuse ;  /* 0x000000040f0e7825 */ /* 0x100fe400078e020c */
[----:B------:R-:W5:Y:S04]  /*11b0*/  LDG.E R3, desc[UR6][R2.64] ;  /* 0x0000000602037981 */ /* 0x000f68000c1e1900 */
[----:B------:R0:W5:Y:S02]  /*11c0*/  LDG.E R2, desc[UR6][R14.64] ;  /* 0x000000060e027981 */ /* 0x000164000c1e1900 */
[----:B0-----:R-:W0:Y:S01]  /*11d0*/  LDC.64 R14, c[0x0][0x3c0] ;  /* 0x0000f000ff0e7b82 */ /* 0x001e220000000a00 */
[----:B------:R-:W-:-:S04]  /*11e0*/  IMAD.WIDE R12, R27, 0x4, R12 ;  /* 0x000000041b0c7825 */ /* 0x000fc800078e020c */
[----:B0-----:R-:W-:-:S03]  /*11f0*/  IMAD.WIDE R14, R17, 0x4, R14 ;  /* 0x00000004110e7825 */ /* 0x001fc600078e020e */
[----:B------:R-:W0:Y:S01]  /*1200*/  LDC.64 R16, c[0x0][0x498] ;  /* 0x00012600ff107b82 */ /* 0x000e220000000a00 */
[----:B------:R-:W-:Y:S01]  /*1210*/  @!P1 IADD3 R18, R18, 0x1, RZ ;  /* 0x0000000112129810 */ /* 0x000fe20007ffe0ff */
[----:B------:R-:W-:Y:S01]  /*1220*/  IMAD R10, R10, UR9, RZ ;  /* 0x000000090a0a7c24 */ /* 0x000fe2000f8e02ff */
[----:B------:R-:W-:Y:S01]  /*1230*/  ISETP.NE.AND P1, PT, R26, RZ, PT ;  /* 0x000000ff1a00720c */ /* 0x000fe20003f25270 */
[----:B------:R1:W5:Y:S02]  /*1240*/  LDG.E R27, desc[UR6][R14.64] ;  /* 0x000000060e1b7981 */ /* 0x000364000c1e1900 */
[----:B------:R-:W-:Y:S01]  /*1250*/  IMAD R25, R25, UR10, R10 ;  /* 0x0000000a19197c24 */ /* 0x000fe2000f8e020a */
[----:B------:R-:W-:Y:S01]  /*1260*/  IADD3 R10, -R22, RZ, RZ ;  /* 0x000000ff160a7210 */ /* 0x000fe20007ffe1ff */
[----:B------:R-:W-:Y:S02]  /*1270*/  @P0 VIADD R18, R18, 0x1 ;  /* 0x0000000112120836 */ /* 0x000fe40000000000 */
[----:B0-----:R-:W-:Y:S01]  /*1280*/  IMAD.WIDE R16, R8, 0x4, R16 ;  /* 0x0000000408107825 */ /* 0x001fe200078e0210 */
[----:B-1----:R-:W0:Y:S01]  /*1290*/  LDC.64 R14, c[0x0][0x720] ;  /* 0x0001c800ff0e7b82 */ /* 0x002e220000000a00 */
[----:B------:R1:W5:Y:S02]  /*12a0*/  LDG.E R8, desc[UR6][R12.64] ;  /* 0x000000060c087981 */ /* 0x000364000c1e1900 */
[----:B------:R-:W-:Y:S01]  /*12b0*/  IMAD R21, R24, R10, R21 ;  /* 0x0000000a18157224 */ /* 0x000fe200078e0215 */
[----:B------:R-:W-:Y:S01]  /*12c0*/  ISETP.NE.U32.AND P0, PT, RZ, UR18, PT ;  /* 0x00000012ff007c0c */ /* 0x000fe2000bf05070 */
[----:B------:R-:W-:Y:S01]  /*12d0*/  IMAD R20, R20, UR9, RZ ;  /* 0x0000000914147c24 */ /* 0x000fe2000f8e02ff */
[----:B------:R2:W5:Y:S01]  /*12e0*/  LDG.E R16, desc[UR6][R16.64] ;  /* 0x0000000610107981 */ /* 0x000562000c1e1900 */
[----:B-1----:R-:W-:-:S04]  /*12f0*/  LOP3.LUT R12, R5, R26, RZ, 0x3c, !PT ;  /* 0x0000001a050c7212 */ /* 0x002fc800078e3cff */
[----:B------:R-:W-:Y:S02]  /*1300*/  ISETP.GE.AND P2, PT, R12, RZ, PT ;  /* 0x000000ff0c00720c */ /* 0x000fe40003f46270 */
[----:B------:R-:W1:Y:S01]  /*1310*/  LDC.64 R12, c[0x0][0x2e8] ;  /* 0x0000ba00ff0c7b82 */ /* 0x000e620000000a00 */
[----:B------:R-:W-:Y:S02]  /*1320*/  IADD3 R10, -R23, RZ, RZ ;  /* 0x000000ff170a7210 */ /* 0x000fe40007ffe1ff */
[----:B------:R-:W-:-:S03]  /*1330*/  ISETP.NE.AND.EX P0, PT, RZ, UR19, PT, P0 ;  /* 0x00000013ff007c0c */ /* 0x000fc6000bf05300 */
[----:B------:R-:W-:-:S05]  /*1340*/  IMAD R24, R24, R10, R19 ;  /* 0x0000000a18187224 */ /* 0x000fca00078e0213 */
[----:B------:R-:W-:Y:S02]  /*1350*/  @!P2 IADD3 R18, -R18, RZ, RZ ;  /* 0x000000ff1212a210 */ /* 0x000fe40007ffe1ff */
[----:B------:R-:W-:-:S05]  /*1360*/  @!P1 LOP3.LUT R18, RZ, R26, RZ, 0x33, !PT ;  /* 0x0000001aff129212 */ /* 0x000fca00078e33ff */
[----:B------:R-:W-:Y:S02]  /*1370*/  IMAD.MOV R10, RZ, RZ, -R18 ;  /* 0x000000ffff0a7224 */ /* 0x000fe400078e0a12 */
[----:B------:R-:W-:Y:S02]  /*1380*/  IMAD R21, R21, UR9, RZ ;  /* 0x0000000915157c24 */ /* 0x000fe4000f8e02ff */
[----:B------:R-:W-:Y:S02]  /*1390*/  IMAD R26, R26, R10, R5 ;  /* 0x0000000a1a1a7224 */ /* 0x000fe400078e0205 */
[----:B------:R-:W-:Y:S02]  /*13a0*/  IMAD R24, R24, UR9, RZ ;  /* 0x0000000918187c24 */ /* 0x000fe4000f8e02ff */
[----:B--2---:R-:W-:Y:S02]  /*13b0*/  IMAD R17, R26, UR15, RZ ;  /* 0x0000000f1a117c24 */ /* 0x004fe4000f8e02ff */
[----:B------:R-:W-:-:S02]  /*13c0*/  IMAD R19, R11, UR10, R20 ;  /* 0x0000000a0b137c24 */ /* 0x000fc4000f8e0214 */
[----:B------:R-:W-:Y:S02]  /*13d0*/  IMAD R11, R22, UR10, R21 ;  /* 0x0000000a160b7c24 */ /* 0x000fe4000f8e0215 */
[----:B------:R-:W-:Y:S01]  /*13e0*/  IMAD R23, R23, UR10, R24 ;  /* 0x0000000a17177c24 */ /* 0x000fe2000f8e0218 */
[----:B------:R-:W-:Y:S01]  /*13f0*/  ISETP.NE.U32.AND P1, PT, RZ, UR22, PT ;  /* 0x00000016ff007c0c */ /* 0x000fe2000bf25070 */
[----:B------:R-:W-:Y:S02]  /*1400*/  IMAD R17, R18, UR16, R17 ;  /* 0x0000001012117c24 */ /* 0x000fe4000f8e0211 */
[----:B-1----:R-:W-:Y:S01]  /*1410*/  IMAD.WIDE R20, R25, 0x4, R12 ;  /* 0x0000000419147825 */ /* 0x002fe200078e020c */
[----:B------:R-:W-:-:S03]  /*1420*/  ISETP.NE.AND.EX P1, PT, RZ, UR23, PT, P1 ;  /* 0x00000017ff007c0c */ /* 0x000fc6000bf25310 */
[----:B------:R-:W-:-:S04]  /*1430*/  IMAD.WIDE R18, R19, 0x4, R12 ;  /* 0x0000000413127825 */ /* 0x000fc800078e020c */
[----:B------:R-:W-:-:S04]  /*1440*/  IMAD.WIDE R10, R11, 0x4, R12 ;  /* 0x000000040b0a7825 */ /* 0x000fc800078e020c */
[----:B------:R-:W-:-:S04]  /*1450*/  IMAD.WIDE R12, R23, 0x4, R12 ;  /* 0x00000004170c7825 */ /* 0x000fc800078e020c */
[----:B0-----:R-:W-:Y:S01]  /*1460*/  IMAD.WIDE R22, R17, 0x4, R14 ;  /* 0x0000000411167825 */ /* 0x001fe200078e020e */
[----:B------:R-:W-:Y:S01]  /*1470*/  MOV R17, RZ ;  /* 0x000000ff00117202 */ /* 0x000fe20000000f00 */
        /* <DEDUP_REMOVED lines=13> */
[----:B------:R-:W-:-:S05]  /*1550*/  IMAD.HI.U32 R28, R28, R9, RZ ;  /* 0x000000091c1c7227 */ /* 0x000fca00078e00ff */
[----:B------:R-:W-:-:S05]  /*1560*/  IADD3 R15, -R28, RZ, RZ ;  /* 0x000000ff1c0f7210 */ /* 0x000fca0007ffe1ff */
[----:B------:R-:W-:-:S05]  /*1570*/  IMAD R15, R26, R15, R9 ;  /* 0x0000000f1a0f7224 */ /* 0x000fca00078e0209 */
[----:B------:R-:W-:-:S13]  /*1580*/  ISETP.GT.U32.AND P2, PT, R26, R15, PT ;  /* 0x0000000f1a00720c */ /* 0x000fda0003f44070 */
[----:B------:R-:W-:Y:S01]  /*1590*/  @!P2 IMAD.IADD R15, R15, 0x1, -R26 ;  /* 0x000000010f0fa824 */ /* 0x000fe200078e0a1a */
[----:B------:R-:W-:Y:S02]  /*15a0*/  @!P2 IADD3 R28, R28, 0x1, RZ ;  /* 0x000000011c1ca810 */ /* 0x000fe40007ffe0ff */
        /* <DEDUP_REMOVED lines=10> */
[----:B0-----:R-:W-:-:S05]  /*1650*/  IMAD.WIDE R14, R17, 0x4, R14 ;  /* 0x00000004110e7825 */ /* 0x001fca00078e020e */
[----:B------:R0:W5:Y:S02]  /*1660*/  LDG.E R17, desc[UR6][R14.64] ;  /* 0x000000060e117981 */ /* 0x000164000c1e1900 */
.L_x_768:
[----:B0-----:R-:W-:Y:S01]  /*1670*/  HFMA2.MMA R14, -RZ, RZ, 0, 0 ;  /* 0x00000000ff0e7435 */ /* 0x001fe200000001ff */
[----:B------:R-:W-:Y:S10]  /*1680*/  @!P1 BRA `(.L_x_769) ;  /* 0x0000000000789947 */ /* 0x000ff40003800000 */
        /* <DEDUP_REMOVED lines=29> */
[----:B------:R0:W5:Y:S02]  /*1860*/  LDG.E R14, desc[UR6][R14.64] ;  /* 0x000000060e0e7981 */ /* 0x000164000c1e1900 */
.L_x_769:
[----:B-----5:R-:W1:Y:S01]  /*1870*/  MUFU.TANH R16, R16 ;  /* 0x0000001000107308 */ /* 0x020e620000002400 */
[-C--:B0-----:R-:W-:Y:S01]  /*1880*/  FMUL.FTZ R15, R8, R17.reuse ;  /* 0x00000011080f7220 */ /* 0x081fe20000410000 */
[----:B------:R-:W-:Y:S01]  /*1890*/  FADD.FTZ R24, -R3, 1 ;  /* 0x3f80000003187421 */ /* 0x000fe20000010100 */
[----:B------:R-:W-:Y:S01]  /*18a0*/  FADD.FTZ R26, -R2, 1 ;  /* 0x3f800000021a7421 */ /* 0x000fe20000010100 */
[C---:B-1----:R-:W-:Y:S01]  /*18b0*/  FFMA.FTZ R9, -R16.reuse, R16, 1 ;  /* 0x3f80000010097423 */ /* 0x042fe20000010110 */
[----:B------:R-:W-:Y:S01]  /*18c0*/  FMUL.FTZ R17, R16, R17 ;  /* 0x0000001110117220 */ /* 0x000fe20000410000 */
[----:B------:R-:W-:Y:S02]  /*18d0*/  FADD.FTZ R16, -R8, 1 ;  /* 0x3f80000008107421 */ /* 0x000fe40000010100 */
[----:B------:R-:W-:Y:S02]  /*18e0*/  FFMA.FTZ R9, R9, R15, R14 ;  /* 0x0000000f09097223 */ /* 0x000fe4000001000e */
[----:B------:R-:W0:Y:S01]  /*18f0*/  LDC R14, c[0x0][0xc] ;  /* 0x00000300ff0e7b82 */ /* 0x000e220000000800 */
[----:B------:R-:W-:Y:S01]  /*1900*/  FMUL.FTZ R17, R17, R16 ;  /* 0x0000001011117220 */ /* 0x000fe20000410000 */
[-C--:B------:R-:W-:Y:S01]  /*1910*/  FMUL.FTZ R15, R0, R9.reuse ;  /* 0x00000009000f7220 */ /* 0x080fe20000410000 */
[----:B------:R-:W-:-:S02]  /*1920*/  FMUL.FTZ R27, R27, R9 ;  /* 0x000000091b1b7220 */ /* 0x000fc40000410000 */
[----:B------:R-:W-:Y:S01]  /*1930*/  FMUL.FTZ R17, R8, R17 ;  /* 0x0000001108117220 */ /* 0x000fe20000410000 */
[----:B------:R-:W-:Y:S01]  /*1940*/  FMUL.FTZ R24, R15, R24 ;  /* 0x000000180f187220 */ /* 0x000fe20000410000 */
[----:B------:R-:W-:Y:S01]  /*1950*/  FMUL.FTZ R27, R27, R26 ;  /* 0x0000001a1b1b7220 */ /* 0x000fe20000410000 */
[----:B------:R-:W-:Y:S01]  /*1960*/  FFMA.FTZ R15, -R0, R0, 1 ;  /* 0x3f800000000f7423 */ /* 0x000fe20000010100 */
[C---:B------:R-:W-:Y:S01]  /*1970*/  FMUL.FTZ R0, R3.reuse, R9 ;  /* 0x0000000903007220 */ /* 0x040fe20000410000 */
[----:B------:R-:W-:Y:S01]  /*1980*/  FMUL.FTZ R3, R3, R24 ;  /* 0x0000001803037220 */ /* 0x000fe20000410000 */
[C---:B------:R-:W-:Y:S01]  /*1990*/  FMUL.FTZ R27, R2.reuse, R27 ;  /* 0x0000001b021b7220 */ /* 0x040fe20000410000 */
[----:B------:R-:W-:Y:S01]  /*19a0*/  FMUL.FTZ R9, R2, R9 ;  /* 0x0000000902097220 */ /* 0x000fe20000410000 */
[----:B------:R-:W-:Y:S02]  /*19b0*/  FMUL.FTZ R15, R0, R15 ;  /* 0x0000000f000f7220 */ /* 0x000fe40000410000 */
[----:B------:R1:W-:Y:S04]  /*19c0*/  STG.E desc[UR6][R20.64], R3 ;  /* 0x0000000314007986 */ /* 0x0003e8000c101906 */
[----:B------:R1:W-:Y:S04]  /*19d0*/  STG.E desc[UR6][R18.64], R27 ;  /* 0x0000001b12007986 */ /* 0x0003e8000c101906 */
[----:B------:R1:W-:Y:S01]  /*19e0*/  STG.E desc[UR6][R10.64], R15 ;  /* 0x0000000f0a007986 */ /* 0x0003e2000c101906 */
[----:B0-----:R-:W-:-:S03]  /*19f0*/  IMAD R5, R14, UR4, R5 ;  /* 0x000000040e057c24 */ /* 0x001fc6000f8e0205 */
[----:B------:R1:W-:Y:S02]  /*1a00*/  STG.E desc[UR6][R12.64], R17 ;  /* 0x000000110c007986 */ /* 0x0003e4000c101906 */
[----:B------:R-:W-:Y:S02]  /*1a10*/  ISETP.GE.AND P0, PT, R5, UR25, PT ;  /* 0x0000001905007c0c */ /* 0x000fe4000bf06270 */
[----:B------:R1:W-:Y:S11]  /*1a20*/  STG.E desc[UR6][R22.64], R9 ;  /* 0x0000000916007986 */ /* 0x0003f6000c101906 */
[----:B------:R-:W-:Y:S05]  /*1a30*/  @!P0 BRA `(.L_x_770) ;  /* 0xffffffe800088947 */ /* 0x000fea000383ffff */
[----:B------:R-:W-:Y:S05]  /*1a40*/  BSYNC B0 ;  /* 0x0000000000007941 */ /* 0x000fea0003800000 */
.L_x_767:
[----:B------:R-:W-:Y:S05]  /*1a50*/  EXIT ;  /* 0x000000000000794d */ /* 0x000fea0003800000 */
.L_x_771:
        /* <DEDUP_REMOVED lines=10> */
.L_x_1316:


//--------------------- .text._ZN2at6native38_GLOBAL__N__9a469cfd_6_RNN_cu_eca79a6d6kernel18lstm_cell_backwardIffiLi1EEEvNS_4cuda6detail10TensorInfoIT_T1_EES9_S9_S9_S9_S9_S9_S8_S8_ --------------------------
	.section	.text._ZN2at6native38_GLOBAL__N__9a469cfd_6_RNN_cu_eca79a6d6kernel18lstm_cell_backwardIffiLi1EEEvNS_4cuda6detail10TensorInfoIT_T1_EES9_S9_S9_S9_S9_S9_S8_S8_,"ax",@progbits
	.align	128
.text._ZN2at6native38_GLOBAL__N__9a469cfd_6_RNN_cu_eca79a6d6kernel18lstm_cell_backwardIffiLi1EEEvNS_4cuda6detail10TensorInfoIT_T1_EES9_S9_S9_S9_S9_S9_S8_S8_:
        .type           _ZN2at6native38_GLOBAL__N__9a469cfd_6_RNN_cu_eca79a6d6kernel18lstm_cell_backwardIffiLi1EEEvNS_4cuda6detail10TensorInfoIT_T1_EES9_S9_S9_S9_S9_S9_S8_S8_,@function
        .size           _ZN2at6native38_GLOBAL__N__9a469cfd_6_RNN_cu_eca79a6d6kernel18lstm_cell_backwardIffiLi1EEEvNS_4cuda6detail10TensorInfoIT_T1_EES9_S9_S9_S9_S9_S9_S8_S8_,(.L_x_1317 - _ZN2at6native38_GLOBAL__N__9a469cfd_6_RNN_cu_eca79a6d6kernel18lstm_cell_backwardIffiLi1EEEvNS_4cuda6detail10TensorInfoIT_T1_EES9_S9_S9_S9_S9_S9_S8_S8_)
        .other          _ZN2at6native38_GLOBAL__N__9a469cfd_6_RNN_cu_eca79a6d6kernel18lstm_cell_backwardIffiLi1EEEvNS_4cuda6detail10TensorInfoIT_T1_EES9_S9_S9_S9_S9_S9_S8_S8_,@"STO_CUDA_ENTRY STV_DEFAULT"
_ZN2at6native38_GLOBAL__N__9a469cfd_6_RNN_cu_eca79a6d6kernel18lstm_cell_backwardIffiLi1EEEvNS_4cuda6detail10TensorInfoIT_T1_EES9_S9_S9_S9_S9_S9_S8_S8_:
        /* <DEDUP_REMOVED lines=8> */
[----:B------:R-:W-:Y:S02]  /*0080*/  ULDC.64 UR6, c[0x0][0x570] ;  /* 0x00015c0000067ab9 */ /* 0x000fe40000000a00 */
[----:B------:R-:W-:-:S04]  /*0090*/  ISETP.NE.U32.AND P0, PT, RZ, UR6, PT ;  /* 0x00000006ff007c0c */ /* 0x000fc8000bf05070 */
[----:B------:R-:W-:Y:S01]  /*00a0*/  ISETP.NE.AND.EX P0, PT, RZ, UR7, PT, P0 ;  /* 0x00000007ff007c0c */ /* 0x000fe2000bf05300 */
[----:B------:R-:W-:-:S12]  /*00b0*/  ULDC.64 UR6, c[0x0][0x208] ;  /* 0x0000820000067ab9 */ /* 0x000fd80000000a00 */
[----:B------:R-:W-:Y:S05]  /*00c0*/  @!P0 BRA `(.L_x_772) ;  /* 0x0000000400c08947 */ /* 0x000fea0003800000 */
[----:B------:R-:W0:Y:S01]  /*00d0*/  LDC R2, c[0x0][0x7f8] ;  /* 0x0001fe00ff027b82 */ /* 0x000e220000000800 */
[----:B------:R-:W-:Y:S01]  /*00e0*/  BSSY B0, `(.L_x_773) ;  /* 0x000006d000007945 */ /* 0x000fe20003800000 */
[----:B------:R-:W-:Y:S01]  /*00f0*/  ULDC UR5, c[0x0][0x354] ;  /* 0x0000d50000057ab9 */ /* 0x000fe20000000800 */
[----:B------:R-:W-:Y:S01]  /*0100*/  ULDC UR14, c[0x0][0x354] ;  /* 0x0000d500000e7ab9 */ /* 0x000fe20000000800 */
[----:B------:R-:W-:Y:S01]  /*0110*/  ULDC UR15, c[0x0][0x7fc] ;  /* 0x0001ff00000f7ab9 */ /* 0x000fe20000000800 */
[----:B------:R-:W-:Y:S01]  /*0120*/  ULDC UR8, c[0x0][0x27c] ;  /* 0x00009f0000087ab9 */ /* 0x000fe20000000800 */
[----:B------:R-:W-:Y:S01]  /*0130*/  ULDC UR9, c[0x0][0x42c] ;  /* 0x00010b0000097ab9 */ /* 0x000fe20000000800 */
[----:B------:R-:W-:Y:S01]  /*0140*/  ULDC UR10, c[0x0][0x504] ;  /* 0x00014100000a7ab9 */ /* 0x000fe20000000800 */
[----:B------:R-:W1:Y:S01]  /*0150*/  LDC R4, c[0x0][0x7f8] ;  /* 0x0001fe00ff047b82 */ /* 0x000e620000000800 */
[----:B------:R-:W-:Y:S01]  /*0160*/  ULDC UR11, c[0x0][0x78c] ;  /* 0x0001e300000b7ab9 */ /* 0x000fe20000000800 */
[----:B------:R-:W-:-:S06]  /*0170*/  ULDC.64 UR12, c[0x0][0x648] ;  /* 0x00019200000c7ab9 */ /* 0x000fcc0000000a00 */
[----:B------:R-:W2:Y:S01]  /*0180*/  LDC.64 R8, c[0x0][0x210] ;  /* 0x00008400ff087b82 */ /* 0x000ea20000000a00 */
[----:B0-----:R-:W-:-:S07]  /*0190*/  IABS R3, R2 ;  /* 0x0000000200037213 */ /* 0x001fce0000000000 */
        /* <DEDUP_REMOVED lines=12> */
[----:B------:R-:W-:Y:S01]  /*0260*/  IMAD R2, R2, UR5, RZ ;  /* 0x0000000502027c24 */ /* 0x000fe2000f8e02ff */
[----:B012-4-:R-:W-:-:S06]  /*0270*/  ULDC UR5, c[0x0][0x5dc] ;  /* 0x0001770000057ab9 */ /* 0x017fcc0000000800 */
.L_x_774:
[----:B------:R-:W-:Y:S01]  /*0280*/  IABS R16, R27 ;  /* 0x0000001b00107213 */ /* 0x000fe20000000000 */
[----:B------:R-:W-:Y:S01]  /*0290*/  IMAD R21, R27, UR10, RZ ;  /* 0x0000000a1b157c24 */ /* 0x000fe2000f8e02ff */
[----:B------:R-:W-:Y:S01]  /*02a0*/  IABS R17, R4 ;  /* 0x0000000400117213 */ /* 0x000fe20000000000 */
[----:B------:R-:W-:Y:S01]  /*02b0*/  IMAD R29, R4, UR8, RZ ;  /* 0x00000008041d7c24 */ /* 0x000fe2000f8e02ff */
[----:B------:R-:W-:Y:S01]  /*02c0*/  ISETP.NE.U32.AND P0, PT, RZ, UR12, PT ;  /* 0x0000000cff007c0c */ /* 0x000fe2000bf05070 */
[----:B------:R-:W-:-:S03]  /*02d0*/  IMAD.HI.U32 R0, R5, R16, RZ ;  /* 0x0000001005007227 */ /* 0x000fc600078e00ff */
[----:B------:R-:W-:Y:S02]  /*02e0*/  ISETP.NE.AND.EX P0, PT, RZ, UR13, PT, P0 ;  /* 0x0000000dff007c0c */ /* 0x000fe4000bf05300 */
[----:B------:R-:W-:-:S05]  /*02f0*/  IADD3 R7, -R0, RZ, RZ ;  /* 0x000000ff00077210 */ /* 0x000fca0007ffe1ff */
[----:B------:R-:W-:Y:S01]  /*0300*/  IMAD R16, R17, R7, R16 ;  /* 0x0000000711107224 */ /* 0x000fe200078e0210 */
[----:B------:R-:W-:-:S04]  /*0310*/  LOP3.LUT R7, R27, R4, RZ, 0x3c, !PT ;  /* 0x000000041b077212 */ /* 0x000fc800078e3cff */
[----:B------:R-:W-:Y:S01]  /*0320*/  ISETP.GT.U32.AND P2, PT, R3, R16, PT ;  /* 0x000000100300720c */ /* 0x000fe20003f44070 */
[----:B------:R-:W0:Y:S01]  /*0330*/  @P0 LDC R20, c[0x0][0x6b4] ;  /* 0x0001ad00ff140b82 */ /* 0x000e220000000800 */
[----:B------:R-:W-:-:S07]  /*0340*/  ISETP.GE.AND P3, PT, R7, RZ, PT ;  /* 0x000000ff0700720c */ /* 0x000fce0003f66270 */
[----:B------:R-:W1:Y:S04]  /*0350*/  @P0 LDC.64 R18, c[0x0][0x648] ;  /* 0x00019200ff120b82 */ /* 0x000e680000000a00 */
[----:B------:R-:W-:Y:S02]  /*0360*/  @!P2 IADD3 R16, R16, -R17, RZ ;  /* 0x800000111010a210 */ /* 0x000fe40007ffe0ff */
[----:B------:R-:W-:Y:S02]  /*0370*/  @!P2 IADD3 R0, R0, 0x1, RZ ;  /* 0x000000010000a810 */ /* 0x000fe40007ffe0ff */
[----:B------:R-:W-:Y:S02]  /*0380*/  ISETP.GE.U32.AND P1, PT, R16, R3, PT ;  /* 0x000000031000720c */ /* 0x000fe40003f26070 */
[----:B------:R-:W-:Y:S01]  /*0390*/  ISETP.NE.AND P2, PT, R4, RZ, PT ;  /* 0x000000ff0400720c */ /* 0x000fe20003f45270 */
[----:B------:R-:W2:Y:S01]  /*03a0*/  LDC.64 R16, c[0x0][0x570] ;  /* 0x00015c00ff107b82 */ /* 0x000ea20000000a00 */
[----:B0-----:R-:W-:-:S02]  /*03b0*/  @P0 IMAD R25, R27, R20, RZ ;  /* 0x000000141b190224 */ /* 0x001fc400078e02ff */
[----:B------:R-:W-:-:S07]  /*03c0*/  IMAD.WIDE R20, R21, 0x4, R14 ;  /* 0x0000000415147825 */ /* 0x000fce00078e020e */
[----:B------:R-:W-:Y:S01]  /*03d0*/  @P1 IADD3 R0, R0, 0x1, RZ ;  /* 0x0000000100001810 */ /* 0x000fe20007ffe0ff */
[----:B-1----:R-:W-:-:S03]  /*03e0*/  @P0 IMAD.WIDE R18, R25, 0x4, R18 ;  /* 0x0000000419120825 */ /* 0x002fc600078e0212 */
[----:B------:R-:W-:Y:S01]  /*03f0*/  @!P3 IADD3 R0, -R0, RZ, RZ ;  /* 0x000000ff0000b210 */ /* 0x000fe20007ffe1ff */
[----:B------:R-:W3:Y:S01]  /*0400*/  LDG.E R20, desc[UR6][R20.64] ;  /* 0x0000000614147981 */ /* 0x000ee2000c1e1900 */
[----:B------:R-:W-:-:S04]  /*0410*/  @!P2 LOP3.LUT R0, RZ, R4, RZ, 0x33, !PT ;  /* 0x00000004ff00a212 */ /* 0x000fc800078e33ff */
[----:B------:R-:W-:-:S05]  /*0420*/  IADD3 R7, -R0, RZ, RZ ;  /* 0x000000ff00077210 */ /* 0x000fca0007ffe1ff */
[----:B------:R-:W-:-:S04]  /*0430*/  IMAD R7, R4, R7, R27 ;  /* 0x0000000704077224 */ /* 0x000fc800078e021b */
[----:B------:R-:W-:Y:S01]  /*0440*/  IMAD R7, R6, R0, R7 ;  /* 0x0000000006077224 */ /* 0x000fe200078e0207 */
[----:B------:R-:W-:-:S03]  /*0450*/  MOV R0, RZ ;  /* 0x000000ff00007202 */ /* 0x000fc60000000f00 */
[----:B------:R-:W-:Y:S02]  /*0460*/  IMAD R23, R7, UR8, RZ ;  /* 0x0000000807177c24 */ /* 0x000fe4000f8e02ff */
[----:B------:R-:W-:Y:S01]  /*0470*/  IMAD R26, R27, UR5, RZ ;  /* 0x000000051b1a7c24 */ /* 0x000fe2000f8e02ff */
[----:B------:R0:W4:Y:S01]  /*0480*/  @P0 LDG.E R0, desc[UR6][R18.64] ;  /* 0x0000000612000981 */ /* 0x000122000c1e1900 */
[----:B------:R-:W-:-:S04]  /*0490*/  IMAD.WIDE R22, R23, 0x4, R8 ;  /* 0x0000000417167825 */ /* 0x000fc800078e0208 */
[----:B------:R-:W-:Y:S02]  /*04a0*/  IMAD.WIDE R24, R29, 0x4, R22 ;  /* 0x000000041d187825 */ /* 0x000fe400078e0216 */
[----:B------:R-:W5:Y:S02]  /*04b0*/  LDG.E R22, desc[UR6][R22.64] ;  /* 0x0000000616167981 */ /* 0x000f64000c1e1900 */
[----:B--2---:R-:W-:-:S04]  /*04c0*/  IMAD.WIDE R16, R26, 0x4, R16 ;  /* 0x000000041a107825 */ /* 0x004fc800078e0210 */
[C---:B0-----:R-:W-:Y:S01]  /*04d0*/  IMAD.WIDE R18, R29.reuse, 0x4, R24 ;  /* 0x000000041d127825 */ /* 0x041fe200078e0218 */
[----:B------:R0:W2:Y:S04]  /*04e0*/  LDG.E R26, desc[UR6][R16.64] ;  /* 0x00000006101a7981 */ /* 0x0000a8000c1e1900 */
[----:B------:R2:W5:Y:S04]  /*04f0*/  LDG.E R23, desc[UR6][R18.64] ;  /* 0x0000000612177981 */ /* 0x000568000c1e1900 */
[----:B------:R-:W5:Y:S01]  /*0500*/  LDG.E R24, desc[UR6][R24.64] ;  /* 0x0000000618187981 */ /* 0x000f62000c1e1900 */
[----:B0-----:R-:W-:-:S06]  /*0510*/  IMAD.WIDE R16, R29, 0x4, R18 ;  /* 0x000000041d107825 */ /* 0x001fcc00078e0212 */
[----:B------:R-:W4:Y:S01]  /*0520*/  LDG.E R17, desc[UR6][R16.64] ;  /* 0x0000000610117981 */ /* 0x000f22000c1e1900 */
[----:B------:R-:W-:-:S04]  /*0530*/  IMAD R29, R27, UR9, RZ ;  /* 0x000000091b1d7c24 */ /* 0x000fc8000f8e02ff */
[----:B------:R-:W-:-:S06]  /*0540*/  IMAD.WIDE R28, R29, 0x4, R12 ;  /* 0x000000041d1c7825 */ /* 0x000fcc00078e020c */
[----:B------:R-:W5:Y:S01]  /*0550*/  LDG.E R29, desc[UR6][R28.64] ;  /* 0x000000061c1d7981 */ /* 0x000f62000c1e1900 */
[----:B---3--:R-:W2:Y:S02]  /*0560*/  MUFU.TANH R21, R20 ;  /* 0x0000001400157308 */ /* 0x008ea40000002400 */
[-C--:B--2---:R-:W-:Y:S01]  /*0570*/  FMUL.FTZ R18, R26, R21.reuse ;  /* 0x000000151a127220 */ /* 0x084fe20000410000 */
[----:B------:R-:W-:Y:S01]  /*0580*/  FFMA.FTZ R21, -R21, R21, 1 ;  /* 0x3f80000015157423 */ /* 0x000fe20000010115 */
[C---:B----4-:R-:W-:Y:S01]  /*0590*/  FMUL.FTZ R26, R17.reuse, R26 ;  /* 0x0000001a111a7220 */ /* 0x050fe20000410000 */
[----:B------:R-:W-:-:S03]  /*05a0*/  FADD.FTZ R19, -R17, 1 ;  /* 0x3f80000011137421 */ /* 0x000fc60000010100 */
[----:B------:R-:W-:Y:S01]  /*05b0*/  FFMA.FTZ R0, R21, R26, R0 ;  /* 0x0000001a15007223 */ /* 0x000fe20000010000 */
[----:B------:R-:W-:Y:S01]  /*05c0*/  FMUL.FTZ R16, R18, R19 ;  /* 0x0000001312107220 */ /* 0x000fe20000410000 */
[----:B-----5:R-:W-:Y:S02]  /*05d0*/  FADD.FTZ R21, -R22, 1 ;  /* 0x3f80000016157421 */ /* 0x020fe40000010100 */
[-C--:B------:R-:W-:Y:S01]  /*05e0*/  FMUL.FTZ R18, R23, R0.reuse ;  /* 0x0000000017127220 */ /* 0x080fe20000410000 */
[----:B------:R-:W-:Y:S01]  /*05f0*/  FADD.FTZ R26, -R24, 1 ;  /* 0x3f800000181a7421 */ /* 0x000fe20000010100 */
[----:B------:R-:W-:Y:S02]  /*0600*/  FMUL.FTZ R29, R29, R0 ;  /* 0x000000001d1d7220 */ /* 0x000fe40000410000 */
[----:B------:R-:W-:Y:S01]  /*0610*/  FMUL.FTZ R20, R18, R21 ;  /* 0x0000001512147220 */ /* 0x000fe20000410000 */
[----:B------:R-:W-:Y:S01]  /*0620*/  IMAD R21, R7, UR14, RZ ;  /* 0x0000000e07157c24 */ /* 0x000fe2000f8e02ff */
[----:B------:R-:W0:Y:S01]  /*0630*/  LDC.64 R18, c[0x0][0x720] ;  /* 0x0001c800ff127b82 */ /* 0x000e220000000a00 */
[----:B------:R-:W-:Y:S01]  /*0640*/  FMUL.FTZ R25, R29, R26 ;  /* 0x0000001a1d197220 */ /* 0x000fe20000410000 */
[----:B------:R-:W-:Y:S01]  /*0650*/  FMUL.FTZ R29, R22, R20 ;  /* 0x00000014161d7220 */ /* 0x000fe20000410000 */
[----:B------:R-:W-:-:S05]  /*0660*/  IMAD.WIDE R20, R21, 0x4, R10 ;  /* 0x0000000415147825 */ /* 0x000fca00078e020a */
[----:B------:R-:W1:Y:S01]  /*0670*/  LDC R26, c[0x0][0xc] ;  /* 0x00000300ff1a7b82 */ /* 0x000e620000000800 */
[----:B------:R2:W-:Y:S01]  /*0680*/  STG.E desc[UR6][R20.64], R29 ;  /* 0x0000001d14007986 */ /* 0x0005e2000c101906 */
[----:B------:R-:W-:Y:S01]  /*0690*/  FMUL.FTZ R7, R17, R16 ;  /* 0x0000001011077220 */ /* 0x000fe20000410000 */
[----:B------:R-:W-:Y:S01]  /*06a0*/  FMUL.FTZ R25, R24, R25 ;  /* 0x0000001918197220 */ /* 0x000fe20000410000 */
[----:B------:R-:W-:Y:S01]  /*06b0*/  FMUL.FTZ R22, R22, R0 ;  /* 0x0000000016167220 */ /* 0x000fe20000410000 */
[----:B--2---:R-:W-:-:S04]  /*06c0*/  IMAD.WIDE R28, R2, 0x4, R20 ;  /* 0x00000004021c7825 */ /* 0x004fc800078e0214 */
[----:B------:R-:W-:Y:S01]  /*06d0*/  FFMA.FTZ R21, -R23, R23, 1 ;  /* 0x3f80000017157423 */ /* 0x000fe20000010117 */
[----:B------:R-:W-:-:S04]  /*06e0*/  IMAD.WIDE R16, R2, 0x4, R28 ;  /* 0x0000000402107825 */ /* 0x000fc800078e021c */
[----:B------:R-:W-:Y:S01]  /*06f0*/  FMUL.FTZ R22, R22, R21 ;  /* 0x0000001516167220 */ /* 0x000fe20000410000 */
[----:B------:R-:W-:Y:S01]  /*0700*/  IMAD R23, R27, UR11, RZ ;  /* 0x0000000b1b177c24 */ /* 0x000fe2000f8e02ff */
[----:B------:R2:W-:Y:S01]  /*0710*/  STG.E desc[UR6][R28.64], R25 ;  /* 0x000000191c007986 */ /* 0x0005e2000c101906 */
[----:B------:R-:W-:-:S04]  /*0720*/  IMAD.WIDE R20, R2, 0x4, R16 ;  /* 0x0000000402147825 */ /* 0x000fc800078e0210 */
[----:B0-----:R-:W-:Y:S01]  /*0730*/  IMAD.WIDE R18, R23, 0x4, R18 ;  /* 0x0000000417127825 */ /* 0x001fe200078e0212 */
[----:B------:R0:W-:Y:S03]  /*0740*/  STG.E desc[UR6][R16.64], R22 ;  /* 0x0000001610007986 */ /* 0x0001e6000c101906 */
[----:B--2---:R-:W-:Y:S01]  /*0750*/  FMUL.FTZ R25, R24, R0 ;  /* 0x0000000018197220 */ /* 0x004fe20000410000 */
[----:B------:R0:W-:Y:S01]  /*0760*/  STG.E desc[UR6][R20.64], R7 ;  /* 0x0000000714007986 */ /* 0x0001e2000c101906 */
[----:B-1----:R-:W-:-:S03]  /*0770*/  IMAD R27, R26, UR4, R27 ;  /* 0x000000041a1b7c24 */ /* 0x002fc6000f8e021b */
[----:B------:R0:W-:Y:S02]  /*0780*/  STG.E desc[UR6][R18.64], R25 ;  /* 0x0000001912007986 */ /* 0x0001e4000c101906 */
[----:B------:R-:W-:-:S13]  /*0790*/  ISETP.GE.AND P0, PT, R27, UR15, PT ;  /* 0x0000000f1b007c0c */ /* 0x000fda000bf06270 */
[----:B0-----:R-:W-:Y:S05]  /*07a0*/  @!P0 BRA `(.L_x_774) ;  /* 0xfffffff800b48947 */ /* 0x001fea000383ffff */
[----:B------:R-:W-:Y:S05]  /*07b0*/  BSYNC B0 ;  /* 0x0000000000007941 */ /* 0x000fea0003800000 */
.L_x_773:
[----:B------:R-:W-:Y:S05]  /*07c0*/  EXIT ;  /* 0x000000000000794d */ /* 0x000fea0003800000 */
.L_x_772:
[----:B------:R-:W0:Y:S01]  /*07d0*/  LDC R0, c[0x0][0x7f8] ;  /* 0x0001fe00ff007b82 */ /* 0x000e220000000800 */
[----:B------:R-:W-:Y:S01]  /*07e0*/  ULDC UR5, c[0x0][0x354] ;  /* 0x0000d50000057ab9 */ /* 0x000fe20000000800 */
[----:B------:R-:W-:Y:S01]  /*07f0*/  ULDC UR9, c[0x0][0x354] ;  /* 0x0000d50000097ab9 */ /* 0x000fe20000000800 */
[----:B------:R-:W-:Y:S01]  /*0800*/  ULDC UR14, c[0x0][0x7fc] ;  /* 0x0001ff00000e7ab9 */ /* 0x000fe20000000800 */
[----:B------:R-:W-:Y:S01]  /*0810*/  ULDC UR8, c[0x0][0x27c] ;  /* 0x00009f0000087ab9 */ /* 0x000fe20000000800 */
[----:B------:R-:W-:Y:S01]  /*0820*/  ULDC UR10, c[0x0][0x42c] ;  /* 0x00010b00000a7ab9 */ /* 0x000fe20000000800 */
[----:B------:R-:W-:Y:S01]  /*0830*/  ULDC UR11, c[0x0][0x504] ;  /* 0x00014100000b7ab9 */ /* 0x000fe20000000800 */
[----:B------:R-:W-:Y:S01]  /*0840*/  ULDC.64 UR12, c[0x0][0x648] ;  /* 0x00019200000c7ab9 */ /* 0x000fe20000000a00 */
[----:B------:R-:W1:Y:S08]  /*0850*/  LDC R24, c[0x0][0x7f8] ;  /* 0x0001fe00ff187b82 */ /* 0x000e700000000800 */
[----:B------:R-:W2:Y:S01]  /*0860*/  LDC.64 R8, c[0x0][0x210] ;  /* 0x00008400ff087b82 */ /* 0x000ea20000000a00 */
[----:B0-----:R-:W-:-:S07]  /*0870*/  IABS R22, R0 ;  /* 0x0000000000167213 */ /* 0x001fce0000000000 */
[----:B------:R-:W0:Y:S01]  /*0880*/  LDC.64 R6, c[0x0][0x2e8] ;  /* 0x0000ba00ff067b82 */ /* 0x000e220000000a00 */
[C---:B------:R-:W-:Y:S01]  /*0890*/  IMAD R25, R0.reuse, UR5, RZ ;  /* 0x0000000500197c24 */ /* 0x040fe2000f8e02ff */
[----:B------:R-:W-:Y:S01]  /*08a0*/  SHF.L.U32 R0, R0, 0x2, RZ ;  /* 0x0000000200007819 */ /* 0x000fe200000006ff */
[----:B------:R-:W3:Y:S01]  /*08b0*/  I2F.RP R12, R22 ;  /* 0x00000016000c7306 */ /* 0x000ee20000209400 */
[----:B------:R-:W-:-:S04]  /*08c0*/  ULDC UR5, c[0x0][0x78c] ;  /* 0x0001e30000057ab9 */ /* 0x000fc80000000800 */
[----:B------:R-:W4:Y:S08]  /*08d0*/  LDC.64 R4, c[0x0][0x3c0] ;  /* 0x0000f000ff047b82 */ /* 0x000f300000000a00 */
[----:B------:R-:W0:Y:S01]  /*08e0*/  LDC.64 R2, c[0x0][0x498] ;  /* 0x00012600ff027b82 */ /* 0x000e220000000a00 */
[----:B---3--:R-:W3:Y:S02]  /*08f0*/  MUFU.RCP R12, R12 ;  /* 0x0000000c000c7308 */ /* 0x008ee40000001000 */
[----:B---3--:R-:W-:-:S06]  /*0900*/  IADD3 R10, R12, 0xffffffe, RZ ;  /* 0x0ffffffe0c0a7810 */ /* 0x008fcc0007ffe0ff */
[----:B------:R3:W5:Y:S02]  /*0910*/  F2I.FTZ.U32.TRUNC.NTZ R11, R10 ;  /* 0x0000000a000b7305 */ /* 0x000764000021f000 */
[----:B---3--:R-:W-:Y:S02]  /*0920*/  MOV R10, RZ ;  /* 0x000000ff000a7202 */ /* 0x008fe40000000f00 */
[----:B-----5:R-:W-:-:S05]  /*0930*/  IADD3 R23, RZ, -R11, RZ ;  /* 0x8000000bff177210 */ /* 0x020fca0007ffe0ff */
[----:B------:R-:W-:-:S04]  /*0940*/  IMAD R23, R23, R22, RZ ;  /* 0x0000001617177224 */ /* 0x000fc800078e02ff */
[----:B012-4-:R-:W-:-:S07]  /*0950*/  IMAD.HI.U32 R23, R11, R23, R10 ;  /* 0x000000170b177227 */ /* 0x017fce00078e000a */
.L_x_775:
[----:B------:R-:W-:Y:S01]  /*0960*/  IABS R12, R27 ;  /* 0x0000001b000c7213 */ /* 0x000fe20000000000 */
[----:B------:R-:W-:Y:S01]  /*0970*/  IMAD R17, R24, UR8, RZ ;  /* 0x0000000818117c24 */ /* 0x000fe2000f8e02ff */
[----:B------:R-:W-:Y:S02]  /*0980*/  IABS R14, R24 ;  /* 0x00000018000e7213 */ /* 0x000fe40000000000 */
[----:B------:R-:W-:Y:S01]  /*0990*/  ISETP.NE.U32.AND P0, PT, RZ, UR12, PT ;  /* 0x0000000cff007c0c */ /* 0x000fe2000bf05070 */
[----:B------:R-:W-:-:S03]  /*09a0*/  IMAD.HI.U32 R10, R23, R12, RZ ;  /* 0x0000000c170a7227 */ /* 0x000fc600078e00ff */
[----:B------:R-:W-:Y:S02]  /*09b0*/  ISETP.NE.AND.EX P0, PT, RZ, UR13, PT, P0 ;  /* 0x0000000dff007c0c */ /* 0x000fe4000bf05300 */
[----:B------:R-:W-:-:S05]  /*09c0*/  IADD3 R11, -R10, RZ, RZ ;  /* 0x000000ff0a0b7210 */ /* 0x000fca0007ffe1ff */
[----:B------:R-:W-:-:S05]  /*09d0*/  IMAD R11, R14, R11, R12 ;  /* 0x0000000b0e0b7224 */ /* 0x000fca00078e020c */
[----:B------:R-:W-:Y:S01]  /*09e0*/  ISETP.GT.U32.AND P2, PT, R22, R11, PT ;  /* 0x0000000b1600720c */ /* 0x000fe20003f44070 */
[----:B------:R-:W0:Y:S08]  /*09f0*/  @P0 LDC R12, c[0x0][0x6b4] ;  /* 0x0001ad00ff0c0b82 */ /* 0x000e300000000800 */
[----:B------:R-:W1:Y:S04]  /*0a00*/  @P0 LDC.64 R18, c[0x0][0x648] ;  /* 0x00019200ff120b82 */ /* 0x000e680000000a00 */
[----:B------:R-:W-:-:S02]  /*0a10*/  @!P2 IADD3 R11, R11, -R14, RZ ;  /* 0x8000000e0b0ba210 */ /* 0x000fc40007ffe0ff */
[----:B------:R-:W-:Y:S02]  /*0a20*/  @!P2 IADD3 R10, R10, 0x1, RZ ;  /* 0x000000010a0aa810 */ /* 0x000fe40007ffe0ff */
[----:B------:R-:W-:Y:S02]  /*0a30*/  ISETP.GE.U32.AND P1, PT, R11, R22, PT ;  /* 0x000000160b00720c */ /* 0x000fe40003f26070 */
[----:B------:R-:W-:Y:S02]  /*0a40*/  LOP3.LUT R11, R27, R24, RZ, 0x3c, !PT ;  /* 0x000000181b0b7212 */ /* 0x000fe400078e3cff */
[----:B------:R-:W-:Y:S02]  /*0a50*/  ISETP.NE.AND P2, PT, R24, RZ, PT ;  /* 0x000000ff1800720c */ /* 0x000fe40003f45270 */
[----:B------:R-:W-:Y:S01]  /*0a60*/  ISETP.GE.AND P3, PT, R11, RZ, PT ;  /* 0x000000ff0b00720c */ /* 0x000fe20003f66270 */
[----:B0-----:R-:W-:-:S06]  /*0a70*/  @P0 IMAD R15, R27, R12, RZ ;  /* 0x0000000c1b0f0224 */ /* 0x001fcc00078e02ff */
[----:B------:R-:W-:-:S06]  /*0a80*/  @P1 IADD3 R10, R10, 0x1, RZ ;  /* 0x000000010a0a1810 */ /* 0x000fcc0007ffe0ff */
[----:B------:R-:W-:Y:S02]  /*0a90*/  @!P3 IADD3 R10, -R10, RZ, RZ ;  /* 0x000000ff0a0ab210 */ /* 0x000fe40007ffe1ff */
[----:B------:R-:W-:-:S04]  /*0aa0*/  @!P2 LOP3.LUT R10, RZ, R24, RZ, 0x33, !PT ;  /* 0x00000018ff0aa212 */ /* 0x000fc800078e33ff */
[----:B------:R-:W-:-:S05]  /*0ab0*/  IADD3 R11, -R10, RZ, RZ ;  /* 0x000000ff0a0b7210 */ /* 0x000fca0007ffe1ff */
[----:B------:R-:W-:-:S04]  /*0ac0*/  IMAD R11, R24, R11, R27 ;  /* 0x0000000b180b7224 */ /* 0x000fc800078e021b */
[----:B------:R-:W-:Y:S02]  /*0ad0*/  IMAD R26, R0, R10, R11 ;  /* 0x0000000a001a7224 */ /* 0x000fe400078e020b */
[----:B------:R-:W-:Y:S02]  /*0ae0*/  IMAD R11, R27, UR11, RZ ;  /* 0x0000000b1b0b7c24 */ /* 0x000fe4000f8e02ff */
[----:B------:R-:W-:Y:S02]  /*0af0*/  IMAD R13, R26, UR8, RZ ;  /* 0x000000081a0d7c24 */ /* 0x000fe4000f8e02ff */
[----:B------:R-:W-:-:S04]  /*0b00*/  IMAD.WIDE R10, R11, 0x4, R2 ;  /* 0x000000040b0a7825 */ /* 0x000fc800078e0202 */
[----:B------:R-:W-:Y:S01]  /*0b10*/  IMAD.WIDE R12, R13, 0x4, R8 ;  /* 0x000000040d0c7825 */ /* 0x000fe200078e0208 */
[----:B------:R0:W2:Y:S01]  /*0b20*/  LDG.E R28, desc[UR6][R10.64] ;  /* 0x000000060a1c7981 */ /* 0x0000a2000c1e1900 */
[----:B------:R-:W-:Y:S02]  /*0b30*/  HFMA2.MMA R29, -RZ, RZ, 0, 0 ;  /* 0x00000000ff1d7435 */ /* 0x000fe400000001ff */
[----:B-1----:R-:W-:-:S04]  /*0b40*/  @P0 IMAD.WIDE R18, R15, 0x4, R18 ;  /* 0x000000040f120825 */ /* 0x002fc800078e0212 */
[----:B0-----:R-:W-:-:S04]  /*0b50*/  IMAD.WIDE R10, R17, 0x4, R12 ;  /* 0x00000004110a7825 */ /* 0x001fc800078e020c */
[----:B------:R-:W3:Y:S01]  /*0b60*/  @P0 LDG.E R29, desc[UR6][R18.64] ;  /* 0x00000006121d0981 */ /* 0x000ee2000c1e1900 */
[----:B------:R-:W-:-:S03]  /*0b70*/  IMAD R21, R27, UR10, RZ ;  /* 0x0000000a1b157c24 */ /* 0x000fc6000f8e02ff */
[----:B------:R-:W4:Y:S01]  /*0b80*/  LDG.E R12, desc[UR6][R12.64] ;  /* 0x000000060c0c7981 */ /* 0x000f22000c1e1900 */
[----:B------:R-:W-:-:S03]  /*0b90*/  IMAD.WIDE R14, R17, 0x4, R10 ;  /* 0x00000004110e7825 */ /* 0x000fc600078e020a */
[----:B------:R-:W5:Y:S01]  /*0ba0*/  LDG.E R18, desc[UR6][R10.64] ;  /* 0x000000060a127981 */ /* 0x000f62000c1e1900 */
[----:B------:R-:W-:-:S03]  /*0bb0*/  IMAD.WIDE R16, R17, 0x4, R14 ;  /* 0x0000000411107825 */ /* 0x000fc600078e020e */
[----:B------:R0:W5:Y:S04]  /*0bc0*/  LDG.E R13, desc[UR6][R14.64] ;  /* 0x000000060e0d7981 */ /* 0x000168000c1e1900 */
[----:B------:R-:W3:Y:S01]  /*0bd0*/  LDG.E R16, desc[UR6][R16.64] ;  /* 0x0000000610107981 */ /* 0x000ee2000c1e1900 */
[----:B------:R-:W-:-:S06]  /*0be0*/  IMAD.WIDE R20, R21, 0x4, R4 ;  /* 0x0000000415147825 */ /* 0x000fcc00078e0204 */
[----:B------:R-:W5:Y:S01]  /*0bf0*/  LDG.E R20, desc[UR6][R20.64] ;  /* 0x0000000614147981 */ /* 0x000f62000c1e1900 */
[----:B0-----:R-:W-:Y:S02]  /*0c00*/  IMAD R15, R26, UR9, RZ ;  /* 0x000000091a0f7c24 */ /* 0x001fe4000f8e02ff */
[----:B------:R-:W0:Y:S01]  /*0c10*/  LDC R26, c[0x0][0xc] ;  /* 0x00000300ff1a7b82 */ /* 0x000e220000000800 */
[----:B--2---:R-:W1:Y:S02]  /*0c20*/  MUFU.TANH R28, R28 ;  /* 0x0000001c001c7308 */ /* 0x004e640000002400 */
[----:B-1----:R-:W-:Y:S01]  /*0c30*/  FFMA.FTZ R19, -R28, R28, 1 ;  /* 0x3f8000001c137423 */ /* 0x002fe2000001011c */
[----:B---3--:R-:W-:-:S04]  /*0c40*/  FMUL.FTZ R10, RZ, R16 ;  /* 0x00000010ff0a7220 */ /* 0x008fc80000410000 */
[----:B------:R-:W-:Y:S01]  /*0c50*/  FFMA.FTZ R29, R19, R10, R29 ;  /* 0x0000000a131d7223 */ /* 0x000fe2000001001d */
[----:B----4-:R-:W-:-:S03]  /*0c60*/  FADD.FTZ R10, -R12, 1 ;  /* 0x3f8000000c0a7421 */ /* 0x010fc60000010100 */
[-C--:B-----5:R-:W-:Y:S01]  /*0c70*/  FMUL.FTZ R17, R13, R29.reuse ;  /* 0x0000001d0d117220 */ /* 0x0a0fe20000410000 */
[----:B------:R-:W-:Y:S01]  /*0c80*/  FMUL.FTZ R19, R20, R29 ;  /* 0x0000001d14137220 */ /* 0x000fe20000410000 */
[----:B------:R-:W-:Y:S02]  /*0c90*/  FADD.FTZ R14, -R18, 1 ;  /* 0x3f800000120e7421 */ /* 0x000fe40000010100 */
[----:B------:R-:W-:Y:S02]  /*0ca0*/  FMUL.FTZ R17, R17, R10 ;  /* 0x0000000a11117220 */ /* 0x000fe40000410000 */
[----:B------:R-:W1:Y:S01]  /*0cb0*/  LDC.64 R10, c[0x0][0x720] ;  /* 0x0001c800ff0a7b82 */ /* 0x000e620000000a00 */
[----:B------:R-:W-:Y:S01]  /*0cc0*/  FMUL.FTZ R21, R19, R14 ;  /* 0x0000000e13157220 */ /* 0x000fe20000410000 */
[----:B------:R-:W-:-:S04]  /*0cd0*/  IMAD.WIDE R14, R15, 0x4, R6 ;  /* 0x000000040f0e7825 */ /* 0x000fc800078e0206 */
[C---:B------:R-:W-:Y:S01]  /*0ce0*/  FMUL.FTZ R19, R12.reuse, R17 ;  /* 0x000000110c137220 */ /* 0x040fe20000410000 */
[-C--:B------:R-:W-:Y:S01]  /*0cf0*/  FMUL.FTZ R12, R12, R29.reuse ;  /* 0x0000001d0c0c7220 */ /* 0x080fe20000410000 */
[C---:B------:R-:W-:Y:S01]  /*0d00*/  FMUL.FTZ R17, R18.reuse, R29 ;  /* 0x0000001d12117220 */ /* 0x040fe20000410000 */
[----:B------:R-:W-:Y:S01]  /*0d10*/  FMUL.FTZ R29, R18, R21 ;  /* 0x00000015121d7220 */ /* 0x000fe20000410000 */
[----:B------:R-:W-:Y:S01]  /*0d20*/  FMUL.FTZ R28, RZ, R28 ;  /* 0x0000001cff1c7220 */ /* 0x000fe20000410000 */
[----:B------:R-:W-:-:S04]  /*0d30*/  IMAD.WIDE R20, R25, 0x4, R14 ;  /* 0x0000000419147825 */ /* 0x000fc800078e020e */
[----:B------:R-:W-:Y:S01]  /*0d40*/  FADD.FTZ R18, -R16, 1 ;  /* 0x3f80000010127421 */ /* 0x000fe20000010100 */
[----:B------:R2:W-:Y:S03]  /*0d50*/  STG.E desc[UR6][R14.64], R19 ;  /* 0x000000130e007986 */ /* 0x0005e6000c101906 */
[----:B------:R-:W-:Y:S01]  /*0d60*/  FMUL.FTZ R28, R28, R18 ;  /* 0x000000121c1c7220 */ /* 0x000fe20000410000 */
[----:B------:R-:W-:-:S03]  /*0d70*/  FFMA.FTZ R13, -R13, R13, 1 ;  /* 0x3f8000000d0d7423 */ /* 0x000fc6000001010d */
[----:B------:R-:W-:Y:S01]  /*0d80*/  FMUL.FTZ R28, R16, R28 ;  /* 0x0000001c101c7220 */ /* 0x000fe20000410000 */
[----:B------:R-:W-:Y:S02]  /*0d90*/  IMAD R16, R27, UR5, RZ ;  /* 0x000000051b107c24 */ /* 0x000fe4000f8e02ff */
[----:B--2---:R-:W-:-:S04]  /*0da0*/  IMAD.WIDE R18, R25, 0x4, R20 ;  /* 0x0000000419127825 */ /* 0x004fc800078e0214 */
[----:B------:R-:W-:Y:S01]  /*0db0*/  FMUL.FTZ R15, R12, R13 ;  /* 0x0000000d0c0f7220 */ /* 0x000fe20000410000 */
[----:B------:R2:W-:Y:S01]  /*0dc0*/  STG.E desc[UR6][R20.64], R29 ;  /* 0x0000001d14007986 */ /* 0x0005e2000c101906 */
[----:B-1----:R-:W-:-:S04]  /*0dd0*/  IMAD.WIDE R10, R16, 0x4, R10 ;  /* 0x00000004100a7825 */ /* 0x002fc800078e020a */
[----:B------:R-:W-:Y:S01]  /*0de0*/  IMAD.WIDE R12, R25, 0x4, R18 ;  /* 0x00000004190c7825 */ /* 0x000fe200078e0212 */
[----:B------:R2:W-:Y:S03]  /*0df0*/  STG.E desc[UR6][R18.64], R15 ;  /* 0x0000000f12007986 */ /* 0x0005e6000c101906 */
[----:B0-----:R-:W-:Y:S01]  /*0e00*/  IMAD R27, R26, UR4, R27 ;  /* 0x000000041a1b7c24 */ /* 0x001fe2000f8e021b */
[----:B------:R2:W-:Y:S04]  /*0e10*/  STG.E desc[UR6][R12.64], R28 ;  /* 0x0000001c0c007986 */ /* 0x0005e8000c101906 */
[----:B------:R2:W-:Y:S01]  /*0e20*/  STG.E desc[UR6][R10.64], R17 ;  /* 0x000000110a007986 */ /* 0x0005e2000c101906 */
[----:B------:R-:W-:-:S13]  /*0e30*/  ISETP.GE.AND P0, PT, R27, UR14, PT ;  /* 0x0000000e1b007c0c */ /* 0x000fda000bf06270 */
[----:B--2---:R-:W-:Y:S05]  /*0e40*/  @!P0 BRA `(.L_x_775) ;  /* 0xfffffff800c48947 */ /* 0x004fea000383ffff */
[----:B------:R-:W-:Y:S05]  /*0e50*/  EXIT ;  /* 0x000000000000794d */ /* 0x000fea0003800000 */
.L_x_776:
        /* <DEDUP_REMOVED lines=10> */
.L_x_1317:


//--------------------- .text._ZN2at6native38_GLOBAL__N__9a469cfd_6_RNN_cu_eca79a6d6kernel18lstm_cell_backwardIddlLi2EEEvNS_4cuda6detail10TensorInfoIT_T1_EES9_S9_S9_S9_S9_S9_S8_S8_ --------------------------
	.section	.text._ZN2at6native38_GLOBAL__N__9a469cfd_6_RNN_cu_eca79a6d6kernel18lstm_cell_backwardIddlLi2EEEvNS_4cuda6detail10TensorInfoIT_T1_EES9_S9_S9_S9_S9_S9_S8_S8_,"ax",@progbits
	.align	128
.text._ZN2at6native38_GLOBAL__N__9a469cfd_6_RNN_cu_eca79a6d6kernel18lstm_cell_backwardIddlLi2EEEvNS_4cuda6detail10TensorInfoIT_T1_EES9_S9_S9_S9_S9_S9_S8_S8_:
        .type           _ZN2at6native38_GLOBAL__N__9a469cfd_6_RNN_cu_eca79a6d6kernel18lstm_cell_backwardIddlLi2EEEvNS_4cuda6detail10TensorInfoIT_T1_EES9_S9_S9_S9_S9_S9_S8_S8_,@function
        .size           _ZN2at6native38_GLOBAL__N__9a469cfd_6_RNN_cu_eca79a6d6kernel18lstm_cell_backwardIddlLi2EEEvNS_4cuda6detail10TensorInfoIT_T1_EES9_S9_S9_S9_S9_S9_S8_S8_,(.L_x_1318 - _ZN2at6native38_GLOBAL__N__9a469cfd_6_RNN_cu_eca79a6d6kernel18lstm_cell_backwardIddlLi2EEEvNS_4cuda6detail10TensorInfoIT_T1_EES9_S9_S9_S9_S9_S9_S8_S8_)
        .other          _ZN2at6native38_GLOBAL__N__9a469cfd_6_RNN_cu_eca79a6d6kernel18lstm_cell_backwardIddlLi2EEEvNS_4cuda6detail10TensorInfoIT_T1_EES9_S9_S9_S9_S9_S9_S8_S8_,@"STO_CUDA_ENTRY STV_DEFAULT"
_ZN2at6native38_GLOBAL__N__9a469cfd_6_RNN_cu_eca79a6d6kernel18lstm_cell_backwardIddlLi2EEEvNS_4cuda6detail10TensorInfoIT_T1_EES9_S9_S9_S9_S9_S9_S8_S8_:
        /* <DEDUP_REMOVED lines=47> */
.L_x_825:
        /* <DEDUP_REMOVED lines=11> */
[----:B------:R-:W-:Y:S05]  /*03a0*/  CALL.REL.NOINC `($__internal_30_$__cuda_sm20_div_s64) ;  /* 0x0000003800c07944 */ /* 0x000fea0003c00000 */
        /* <DEDUP_REMOVED lines=13> */
.L_x_779:
        /* <DEDUP_REMOVED lines=23> */
.L_x_780:
[----:B------:R-:W-:Y:S05]  /*05f0*/  BSYNC B1 ;  /* 0x0000000000017941 */ /* 0x000fea0003800000 */
.L_x_778:
        /* <DEDUP_REMOVED lines=17> */
[----:B------:R-:W-:Y:S05]  /*0710*/  CALL.REL.NOINC `($__internal_30_$__cuda_sm20_div_s64) ;  /* 0x0000003400e47944 */ /* 0x000fea0003c00000 */
[----:B------:R-:W-:Y:S01]  /*0720*/  IADD3 R11, P0, RZ, -R12, RZ ;  /* 0x8000000cff0b7210 */ /* 0x000fe20007f1e0ff */
[--C-:B------:R-:W-:Y:S01]  /*0730*/  IMAD.MOV.U32 R13, RZ, RZ, R0.reuse ;  /* 0x000000ffff0d7224 */ /* 0x100fe200078e0000 */
        /* <DEDUP_REMOVED lines=8> */
[----:B------:R-:W-:Y:S06]  /*07c0*/  BRA `(.L_x_783) ;  /* 0x00000000005c7947 */ /* 0x000fec0003800000 */
.L_x_782:
[----:B------:R-:W-:Y:S01]  /*07d0*/  MOV R3, UR7 ;  /* 0x0000000700037c02 */ /* 0x000fe20008000f00 */
[----:B------:R-:W-:Y:S01]  /*07e0*/  HFMA2.MMA R13, -RZ, RZ, 0, 0 ;  /* 0x00000000ff0d7435 */ /* 0x000fe200000001ff */
[----:B------:R-:W-:Y:S02]  /*07f0*/  IMAD.MOV.U32 R6, RZ, RZ, RZ ;  /* 0x000000ffff067224 */ /* 0x000fe400078e00ff */
        /* <DEDUP_REMOVED lines=20> */
.L_x_783:
[----:B------:R-:W-:Y:S05]  /*0940*/  BSYNC B1 ;  /* 0x0000000000017941 */ /* 0x000fea0003800000 */
.L_x_781:
        /* <DEDUP_REMOVED lines=24> */
[----:B0-----:R-:W-:Y:S05]  /*0ad0*/  CALL.REL.NOINC `($__internal_30_$__cuda_sm20_div_s64) ;  /* 0x0000003000f47944 */ /* 0x001fea0003c00000 */
[----:B------:R-:W-:Y:S01]  /*0ae0*/  IADD3 R2, P0, RZ, -R12, RZ ;  /* 0x8000000cff027210 */ /* 0x000fe20007f1e0ff */
[----:B------:R-:W-:Y:S01]  /*0af0*/  IMAD.U32 R3, RZ, RZ, UR16 ;  /* 0x00000010ff037e24 */ /* 0x000fe2000f8e00ff */
[-C--:B------:R-:W-:Y:S01]  /*0b00*/  MOV R13, R0.reuse ;  /* 0x00000000000d7202 */ /* 0x080fe20000000f00 */
[----:B------:R-:W-:Y:S01]  /*0b10*/  IMAD.U32 R7, RZ, RZ, UR17 ;  /* 0x00000011ff077e24 */ /* 0x000fe2000f8e00ff */
[----:B------:R-:W-:Y:S01]  /*0b20*/  IADD3.X R6, RZ, ~R0, RZ, P0, !PT ;  /* 0x80000000ff067210 */ /* 0x000fe200007fe4ff */
[----:B------:R-:W-:-:S04]  /*0b30*/  IMAD.WIDE.U32 R8, R2, R3, R18 ;  /* 0x0000000302087225 */ /* 0x000fc800078e0012 */
[----:B------:R-:W-:-:S04]  /*0b40*/  IMAD R6, R6, R3, RZ ;  /* 0x0000000306067224 */ /* 0x000fc800078e02ff */
[----:B------:R-:W-:Y:S01]  /*0b50*/  IMAD R11, R2, R7, R6 ;  /* 0x00000007020b7224 */ /* 0x000fe200078e0206 */
[----:B------:R-:W-:-:S03]  /*0b60*/  MOV R2, R8 ;  /* 0x0000000800027202 */ /* 0x000fc60000000f00 */
[----:B------:R-:W-:Y:S01]  /*0b70*/  IMAD.IADD R6, R11, 0x1, R9 ;  /* 0x000000010b067824 */ /* 0x000fe200078e0209 */
[----:B------:R-:W-:Y:S06]  /*0b80*/  BRA `(.L_x_786) ;  /* 0x0000000000587947 */ /* 0x000fec0003800000 */
.L_x_785:
[----:B------:R-:W1:Y:S01]  /*0b90*/  I2F.U32.RP R2, R3 ;  /* 0x0000000300027306 */ /* 0x000e620000209000 */
[----:B------:R-:W-:Y:S01]  /*0ba0*/  ISETP.NE.U32.AND P2, PT, R3, RZ, PT ;  /* 0x000000ff0300720c */ /* 0x000fe20003f45070 */
[----:B------:R-:W-:Y:S01]  /*0bb0*/  HFMA2.MMA R13, -RZ, RZ, 0, 0 ;  /* 0x00000000ff0d7435 */ /* 0x000fe200000001ff */
[----:B------:R-:W-:-:S05]  /*0bc0*/  IMAD.MOV.U32 R6, RZ, RZ, RZ ;  /* 0x000000ffff067224 */ /* 0x000fca00078e00ff */
[----:B-1----:R-:W0:Y:S02]  /*0bd0*/  MUFU.RCP R2, R2 ;  /* 0x0000000200027308 */ /* 0x002e240000001000 */
        /* <DEDUP_REMOVED lines=17> */
.L_x_786:
[----:B------:R-:W-:Y:S05]  /*0cf0*/  BSYNC B1 ;  /* 0x0000000000017941 */ /* 0x000fea0003800000 */
.L_x_784:
        /* <DEDUP_REMOVED lines=23> */
[----:B-----5:R-:W-:Y:S05]  /*0e70*/  CALL.REL.NOINC `($__internal_30_$__cuda_sm20_div_s64) ;  /* 0x00000030000c7944 */ /* 0x020fea0003c00000 */
        /* <DEDUP_REMOVED lines=11> */
.L_x_788:
        /* <DEDUP_REMOVED lines=22> */
.L_x_789:
[----:B------:R-:W-:Y:S05]  /*1090*/  BSYNC B1 ;  /* 0x0000000000017941 */ /* 0x000fea0003800000 */
.L_x_787:
        /* <DEDUP_REMOVED lines=24> */
[----:B0----5:R-:W-:Y:S05]  /*1220*/  CALL.REL.NOINC `($__internal_30_$__cuda_sm20_div_s64) ;  /* 0x0000002c00207944 */ /* 0x021fea0003c00000 */
[----:B------:R-:W-:Y:S02]  /*1230*/  IADD3 R7, P0, RZ, -R12, RZ ;  /* 0x8000000cff077210 */ /* 0x000fe40007f1e0ff */
[----:B------:R-:W-:-:S03]  /*1240*/  MOV R13, R0 ;  /* 0x00000000000d7202 */ /* 0x000fc60000000f00 */
[----:B------:R-:W-:-:S04]  /*1250*/  IMAD.X R2, RZ, RZ, ~R0, P0 ;  /* 0x000000ffff027224 */ /* 0x000fc800000e0e00 */
[----:B------:R-:W-:Y:S02]  /*1260*/  IMAD R6, R2, UR16, RZ ;  /* 0x0000001002067c24 */ /* 0x000fe4000f8e02ff */
[----:B------:R-:W-:-:S04]  /*1270*/  IMAD.WIDE.U32 R2, R7, UR16, R10 ;  /* 0x0000001007027c25 */ /* 0x000fc8000f8e000a */
[----:B------:R-:W-:Y:S01]  /*1280*/  IMAD R7, R7, UR17, R6 ;  /* 0x0000001107077c24 */ /* 0x000fe2000f8e0206 */
[----:B------:R-:W-:-:S03]  /*1290*/  MOV R6, R2 ;  /* 0x0000000200067202 */ /* 0x000fc60000000f00 */
[----:B------:R-:W-:Y:S01]  /*12a0*/  IMAD.IADD R2, R7, 0x1, R3 ;  /* 0x0000000107027824 */ /* 0x000fe200078e0203 */
[----:B------:R-:W-:Y:S06]  /*12b0*/  BRA `(.L_x_792) ;  /* 0x0000000000587947 */ /* 0x000fec0003800000 */
.L_x_791:
[----:B------:R-:W1:Y:S01]  /*12c0*/  I2F.U32.RP R2, R3 ;  /* 0x0000000300027306 */ /* 0x000e620000209000 */
[----:B------:R-:W-:-:S07]  /*12d0*/  ISETP.NE.U32.AND P2, PT, R3, RZ, PT ;  /* 0x000000ff0300720c */ /* 0x000fce0003f45070 */
        /* <DEDUP_REMOVED lines=20> */
.L_x_792:
[----:B------:R-:W-:Y:S05]  /*1420*/  BSYNC B1 ;  /* 0x0000000000017941 */ /* 0x000fea0003800000 */
.L_x_790:
        /* <DEDUP_REMOVED lines=22> */
[----:B0----5:R-:W-:Y:S05]  /*1590*/  CALL.REL.NOINC `($__internal_30_$__cuda_sm20_div_s64) ;  /* 0x0000002800447944 */ /* 0x021fea0003c00000 */
[----:B------:R-:W-:Y:S01]  /*15a0*/  IADD3 R13, P0, RZ, -R12, RZ ;  /* 0x8000000cff0d7210 */ /* 0x000fe20007f1e0ff */
[----:B------:R-:W-:Y:S01]  /*15b0*/  IMAD.MOV.U32 R6, RZ, RZ, R16 ;  /* 0x000000ffff067224 */ /* 0x000fe200078e0010 */
[----:B------:R-:W-:Y:S02]  /*15c0*/  MOV R2, UR24 ;  /* 0x0000001800027c02 */ /* 0x000fe40008000f00 */
[----:B------:R-:W-:Y:S01]  /*15d0*/  MOV R3, UR25 ;  /* 0x0000001900037c02 */ /* 0x000fe20008000f00 */
[----:B------:R-:W-:-:S04]  /*15e0*/  IMAD.X R7, RZ, RZ, ~R0, P0 ;  /* 0x000000ffff077224 */ /* 0x000fc800000e0e00 */
[----:B------:R-:W-:Y:S01]  /*15f0*/  IMAD R14, R7, R2, RZ ;  /* 0x00000002070e7224 */ /* 0x000fe200078e02ff */
[----:B------:R-:W-:-:S03]  /*1600*/  MOV R7, R17 ;  /* 0x0000001100077202 */ /* 0x000fc60000000f00 */
[----:B------:R-:W-:-:S04]  /*1610*/  IMAD.WIDE.U32 R6, R13, R2, R6 ;  /* 0x000000020d067225 */ /* 0x000fc800078e0006 */
[----:B------:R-:W-:-:S04]  /*1620*/  IMAD R13, R13, R3, R14 ;  /* 0x000000030d0d7224 */ /* 0x000fc800078e020e */
[----:B------:R-:W-:Y:S01]  /*1630*/  IMAD.IADD R7, R7, 0x1, R13 ;  /* 0x0000000107077824 */ /* 0x000fe200078e020d */
[----:B------:R-:W-:Y:S01]  /*1640*/  MOV R13, R0 ;  /* 0x00000000000d7202 */ /* 0x000fe20000000f00 */
[----:B------:R-:W-:Y:S06]  /*1650*/  BRA `(.L_x_795) ;  /* 0x00000000005c7947 */ /* 0x000fec0003800000 */
.L_x_794:
[----:B------:R-:W-:-:S04]  /*1660*/  IMAD.U32 R2, RZ, RZ, UR9 ;  /* 0x00000009ff027e24 */ /* 0x000fc8000f8e00ff */
        /* <DEDUP_REMOVED lines=22> */
.L_x_795:
[----:B------:R-:W-:Y:S05]  /*17d0*/  BSYNC B1 ;  /* 0x0000000000017941 */ /* 0x000fea0003800000 */
.L_x_793:
[----:B------:R-:W-:Y:S01]  /*17e0*/  IMAD R7, R7, UR26, RZ ;  /* 0x0000001a07077c24 */ /* 0x000fe2000f8e02ff */
[----:B------:R-:W-:Y:S01]  /*17f0*/  LOP3.LUT R0, R19, R3, RZ, 0xfc, !PT ;  /* 0x0000000313007212 */ /* 0x000fe200078efcff */
[----:B0-----:R-:W-:Y:S01]  /*1800*/  IMAD.WIDE.U32 R14, R6, UR26, RZ ;  /* 0x0000001a060e7c25 */ /* 0x001fe2000f8e00ff */
[----:B------:R-:W-:Y:S02]  /*1810*/  BSSY B1, `(.L_x_796) ;  /* 0x0000030000017945 */ /* 0x000fe40003800000 */
[----:B------:R-:W-:Y:S01]  /*1820*/  ISETP.NE.U32.AND P0, PT, R0, RZ, PT ;  /* 0x000000ff0000720c */ /* 0x000fe20003f05070 */
[----:B------:R-:W-:-:S05]  /*1830*/  IMAD R7, R6, UR27, R7 ;  /* 0x0000001b06077c24 */ /* 0x000fca000f8e0207 */
[----:B------:R-:W-:Y:S01]  /*1840*/  IADD3 R15, R15, R7, RZ ;  /* 0x000000070f0f7210 */ /* 0x000fe20007ffe0ff */
[----:B------:R-:W-:-:S04]  /*1850*/  IMAD R7, R13, UR28, RZ ;  /* 0x0000001c0d077c24 */ /* 0x000fc8000f8e02ff */
        /* <DEDUP_REMOVED lines=11> */
[----:B-----5:R-:W-:Y:S05]  /*1910*/  CALL.REL.NOINC `($__internal_30_$__cuda_sm20_div_s64) ;  /* 0x0000002400647944 */ /* 0x020fea0003c00000 */
[----:B------:R-:W-:Y:S02]  /*1920*/  IADD3 R7, P0, RZ, -R12, RZ ;  /* 0x8000000cff077210 */ /* 0x000fe40007f1e0ff */
[----:B------:R-:W-:Y:S02]  /*1930*/  MOV R2, UR24 ;  /* 0x0000001800027c02 */ /* 0x000fe40008000f00 */
[----:B------:R-:W-:Y:S01]  /*1940*/  MOV R3, UR25 ;  /* 0x0000001900037c02 */ /* 0x000fe20008000f00 */
[----:B------:R-:W-:Y:S02]  /*1950*/  IMAD.X R13, RZ, RZ, ~R0, P0 ;  /* 0x000000ffff0d7224 */ /* 0x000fe400000e0e00 */
[----:B------:R-:W-:-:S04]  /*1960*/  IMAD.WIDE.U32 R18, R7, R2, R18 ;  /* 0x0000000207127225 */ /* 0x000fc800078e0012 */
[----:B------:R-:W-:Y:S01]  /*1970*/  IMAD R6, R13, R2, RZ ;  /* 0x000000020d067224 */ /* 0x000fe200078e02ff */
[----:B------:R-:W-:-:S03]  /*1980*/  MOV R13, R0 ;  /* 0x00000000000d7202 */ /* 0x000fc60000000f00 */
[----:B------:R-:W-:-:S04]  /*1990*/  IMAD R7, R7, R3, R6 ;  /* 0x0000000307077224 */ /* 0x000fc800078e0206 */
[----:B------:R-:W-:Y:S01]  /*19a0*/  IMAD.IADD R6, R7, 0x1, R19 ;  /* 0x0000000107067824 */ /* 0x000fe200078e0213 */
[----:B------:R-:W-:Y:S06]  /*19b0*/  BRA `(.L_x_798) ;  /* 0x0000000000547947 */ /* 0x000fec0003800000 */
.L_x_797:
[----:B0-----:R-:W0:Y:S01]  /*19c0*/  I2F.U32.RP R0, R2 ;  /* 0x0000000200007306 */ /* 0x001e220000209000 */
        /* <DEDUP_REMOVED lines=20> */
.L_x_798:
[----:B------:R-:W-:Y:S05]  /*1b10*/  BSYNC B1 ;  /* 0x0000000000017941 */ /* 0x000fea0003800000 */
.L_x_796:
[----:B------:R-:W-:Y:S01]  /*1b20*/  IMAD R7, R6, UR26, RZ ;  /* 0x0000001a06077c24 */ /* 0x000fe2000f8e02ff */
[----:B------:R-:W-:Y:S01]  /*1b30*/  LOP3.LUT R0, R9, R3, RZ, 0xfc, !PT ;  /* 0x0000000309007212 */ /* 0x000fe200078efcff */
[----:B------:R-:W-:Y:S01]  /*1b40*/  IMAD R13, R13, UR28, RZ ;  /* 0x0000001c0d0d7c24 */ /* 0x000fe2000f8e02ff */
[----:B------:R-:W-:Y:S01]  /*1b50*/  BSSY B1, `(.L_x_799) ;  /* 0x0000030000017945 */ /* 0x000fe20003800000 */
[----:B------:R-:W-:Y:S01]  /*1b60*/  IMAD R15, R18, UR27, R7 ;  /* 0x0000001b120f7c24 */ /* 0x000fe2000f8e0207 */
[----:B------:R-:W-:Y:S01]  /*1b70*/  ISETP.NE.U32.AND P0, PT, R0, RZ, PT ;  /* 0x000000ff0000720c */ /* 0x000fe20003f05070 */
[----:B------:R-:W-:-:S04]  /*1b80*/  IMAD.WIDE.U32 R6, R18, UR26, RZ ;  /* 0x0000001a12067c25 */ /* 0x000fc8000f8e00ff */
[----:B------:R-:W-:Y:S01]  /*1b90*/  IMAD R13, R12, UR29, R13 ;  /* 0x0000001d0c0d7c24 */ /* 0x000fe2000f8e020d */
[----:B------:R-:W-:-:S03]  /*1ba0*/  IADD3 R7, R7, R15, RZ ;  /* 0x0000000f07077210 */ /* 0x000fc60007ffe0ff */
        /* <DEDUP_REMOVED lines=14> */
[----:B------:R-:W-:Y:S01]  /*1c90*/  IMAD.X R7, RZ, RZ, ~R0, P0 ;  /* 0x000000ffff077224 */ /* 0x000fe200000e0e00 */
[----:B------:R-:W-:Y:S01]  /*1ca0*/  MOV R13, R0 ;  /* 0x00000000000d7202 */ /* 0x000fe20000000f00 */
[----:B------:R-:W-:-:S04]  /*1cb0*/  IMAD.WIDE.U32 R8, R6, R2, R8 ;  /* 0x0000000206087225 */ /* 0x000fc800078e0008 */
[----:B------:R-:W-:-:S04]  /*1cc0*/  IMAD R7, R7, R2, RZ ;  /* 0x0000000207077224 */ /* 0x000fc800078e02ff */
[----:B------:R-:W-:-:S04]  /*1cd0*/  IMAD R7, R6, R3, R7 ;  /* 0x0000000306077224 */ /* 0x000fc800078e0207 */
[----:B------:R-:W-:Y:S01]  /*1ce0*/  IMAD.IADD R6, R7, 0x1, R9 ;  /* 0x0000000107067824 */ /* 0x000fe200078e0209 */
[----:B------:R-:W-:Y:S06]  /*1cf0*/  BRA `(.L_x_801) ;  /* 0x0000000000547947 */ /* 0x000fec0003800000 */
.L_x_800:
[----:B0-----:R-:W0:Y:S01]  /*1d00*/  I2F.U32.RP R0, R2 ;  /* 0x0000000200007306 */ /* 0x001e220000209000 */
        /* <DEDUP_REMOVED lines=20> */
.L_x_801:
[----:B------:R-:W-:Y:S05]  /*1e50*/  BSYNC B1 ;  /* 0x0000000000017941 */ /* 0x000fea0003800000 */
.L_x_799:
[----:B------:R-:W-:Y:S01]  /*1e60*/  IMAD R7, R6, UR26, RZ ;  /* 0x0000001a06077c24 */ /* 0x000fe2000f8e02ff */
[----:B------:R-:W-:Y:S01]  /*1e70*/  LOP3.LUT R3, R11, R3, RZ, 0xfc, !PT ;  /* 0x000000030b037212 */ /* 0x000fe200078efcff */
[----:B------:R-:W-:Y:S02]  /*1e80*/  BSSY B1, `(.L_x_802) ;  /* 0x0000030000017945 */ /* 0x000fe40003800000 */
[C---:B------:R-:W-:Y:S01]  /*1e90*/  IMAD R9, R8.reuse, UR27, R7 ;  /* 0x0000001b08097c24 */ /* 0x040fe2000f8e0207 */
[----:B------:R-:W-:Y:S01]  /*1ea0*/  ISETP.NE.U32.AND P0, PT, R3, RZ, PT ;  /* 0x000000ff0300720c */ /* 0x000fe20003f05070 */
[----:B------:R-:W-:-:S04]  /*1eb0*/  IMAD.WIDE.U32 R6, R8, UR26, RZ ;  /* 0x0000001a08067c25 */ /* 0x000fc8000f8e00ff */
[----:B------:R-:W-:Y:S01]  /*1ec0*/  IMAD R3, R13, UR28, RZ ;  /* 0x0000001c0d037c24 */ /* 0x000fe2000f8e02ff */
[----:B------:R-:W-:-:S03]  /*1ed0*/  IADD3 R7, R7, R9, RZ ;  /* 0x0000000907077210 */ /* 0x000fc60007ffe0ff */
        /* <DEDUP_REMOVED lines=13> */
[-C--:B------:R-:W-:Y:S02]  /*1fb0*/  MOV R13, R0.reuse ;  /* 0x00000000000d7202 */ /* 0x080fe40000000f00 */
[----:B------:R-:W-:Y:S01]  /*1fc0*/  IADD3.X R2, RZ, ~R0, RZ, P0, !PT ;  /* 0x80000000ff027210 */ /* 0x000fe200007fe4ff */
[----:B------:R-:W-:-:S04]  /*1fd0*/  IMAD.WIDE.U32 R10, R3, UR24, R10 ;  /* 0x00000018030a7c25 */ /* 0x000fc8000f8e000a */
[----:B------:R-:W-:-:S04]  /*1fe0*/  IMAD R2, R2, UR24, RZ ;  /* 0x0000001802027c24 */ /* 0x000fc8000f8e02ff */
[----:B------:R-:W-:-:S04]  /*1ff0*/  IMAD R3, R3, UR25, R2 ;  /* 0x0000001903037c24 */ /* 0x000fc8000f8e0202 */
[----:B------:R-:W-:Y:S01]  /*2000*/  IMAD.IADD R3, R3, 0x1, R11 ;  /* 0x0000000103037824 */ /* 0x000fe200078e020b */
[----:B------:R-:W-:Y:S06]  /*2010*/  BRA `(.L_x_804) ;  /* 0x0000000000587947 */ /* 0x000fec0003800000 */
.L_x_803:
[----:B0-----:R-:W0:Y:S01]  /*2020*/  I2F.U32.RP R0, R2 ;  /* 0x0000000200007306 */ /* 0x001e220000209000 */
[----:B------:R-:W-:Y:S01]  /*2030*/  ISETP.NE.U32.AND P2, PT, R2, RZ, PT ;  /* 0x000000ff0200720c */ /* 0x000fe20003f45070 */
[----:B------:R-:W-:-:S06]  /*2040*/  HFMA2.MMA R13, -RZ, RZ, 0, 0 ;  /* 0x00000000ff0d7435 */ /* 0x000fcc00000001ff */
        /* <DEDUP_REMOVED lines=19> */
.L_x_804:
[----:B------:R-:W-:Y:S05]  /*2180*/  BSYNC B1 ;  /* 0x0000000000017941 */ /* 0x000fea0003800000 */
.L_x_802:
[----:B------:R-:W-:Y:S01]  /*2190*/  IMAD R3, R3, UR26, RZ ;  /* 0x0000001a03037c24 */ /* 0x000fe2000f8e02ff */
[----:B------:R-:W-:Y:S01]  /*21a0*/  LOP3.LUT R0, R4, UR59, RZ, 0xfc, !PT ;  /* 0x0000003b04007c12 */ /* 0x000fe2000f8efcff */
[----:B------:R-:W-:Y:S02]  /*21b0*/  BSSY B1, `(.L_x_805) ;  /* 0x0000032000017945 */ /* 0x000fe40003800000 */
[----:B------:R-:W-:Y:S01]  /*21c0*/  IMAD R7, R10, UR27, R3 ;  /* 0x0000001b0a077c24 */ /* 0x000fe2000f8e0203 */
[----:B------:R-:W-:Y:S01]  /*21d0*/  ISETP.NE.U32.AND P0, PT, R0, RZ, PT ;  /* 0x000000ff0000720c */ /* 0x000fe20003f05070 */
[----:B------:R-:W-:-:S04]  /*21e0*/  IMAD.WIDE.U32 R2, R10, UR26, RZ ;  /* 0x0000001a0a027c25 */ /* 0x000fc8000f8e00ff */
[----:B------:R-:W-:Y:S02]  /*21f0*/  IMAD.IADD R3, R3, 0x1, R7 ;  /* 0x0000000103037824 */ /* 0x000fe400078e0207 */
[----:B------:R-:W-:Y:S02]  /*2200*/  IMAD R7, R13, UR28, RZ ;  /* 0x0000001c0d077c24 */ /* 0x000fe4000f8e02ff */
[----:B------:R-:W-:-:S04]  /*2210*/  IMAD.WIDE.U32 R10, R12, UR28, R2 ;  /* 0x0000001c0c0a7c25 */ /* 0x000fc8000f8e0002 */
[----:B------:R-:W-:-:S05]  /*2220*/  IMAD R7, R12, UR29, R7 ;  /* 0x0000001d0c077c24 */ /* 0x000fca000f8e0207 */
[----:B------:R-:W-:-:S05]  /*2230*/  IADD3 R0, R11, R7, RZ ;  /* 0x000000070b007210 */ /* 0x000fca0007ffe0ff */
[----:B------:R0:W-:Y:S01]  /*2240*/  STL [R1+0x28], R0 ;  /* 0x0000280001007387 */ /* 0x0001e20000100800 */
[----:B------:R-:W-:Y:S05]  /*2250*/  @!P0 BRA `(.L_x_806) ;  /* 0x0000000000448947 */ /* 0x000fea0003800000 */
[----:B------:R-:W-:Y:S01]  /*2260*/  ULDC.64 UR50, c[0x0][0x560] ;  /* 0x0001580000327ab9 */ /* 0x000fe20000000a00 */
[----:B------:R-:W-:Y:S01]  /*2270*/  IMAD.MOV.U32 R7, RZ, RZ, R5 ;  /* 0x000000ffff077224 */ /* 0x000fe200078e0005 */
[----:B------:R-:W-:Y:S01]  /*2280*/  MOV R3, UR50 ;  /* 0x0000003200037c02 */ /* 0x000fe20008000f00 */
[----:B------:R-:W-:Y:S01]  /*2290*/  IMAD.U32 R2, RZ, RZ, UR51 ;  /* 0x00000033ff027e24 */ /* 0x000fe2000f8e00ff */
[----:B0-----:R-:W-:Y:S02]  /*22a0*/  MOV R0, R4 ;  /* 0x0000000400007202 */ /* 0x001fe40000000f00 */
[----:B------:R-:W-:-:S07]  /*22b0*/  MOV R6, 0x22d0 ;  /* 0x000022d000067802 */ /* 0x000fce0000000f00 */
[----:B-----5:R-:W-:Y:S05]  /*22c0*/  CALL.REL.NOINC `($__internal_30_$__cuda_sm20_div_s64) ;  /* 0x0000001800f87944 */ /* 0x020fea0003c00000 */
[----:B------:R-:W-:Y:S01]  /*22d0*/  IADD3 R13, P0, RZ, -R12, RZ ;  /* 0x8000000cff0d7210 */ /* 0x000fe20007f1e0ff */
[----:B------:R-:W-:-:S04]  /*22e0*/  IMAD.MOV.U32 R3, RZ, RZ, R4 ;  /* 0x000000ffff037224 */ /* 0x000fc800078e0004 */
[----:B------:R-:W-:-:S04]  /*22f0*/  IMAD.X R2, RZ, RZ, ~R0, P0 ;  /* 0x000000ffff027224 */ /* 0x000fc800000e0e00 */
[----:B------:R-:W-:-:S04]  /*2300*/  IMAD R2, R2, UR36, RZ ;  /* 0x0000002402027c24 */ /* 0x000fc8000f8e02ff */
[----:B------:R-:W-:Y:S01]  /*2310*/  IMAD R7, R13, UR37, R2 ;  /* 0x000000250d077c24 */ /* 0x000fe2000f8e0202 */
[----:B------:R-:W-:-:S05]  /*2320*/  MOV R2, R5 ;  /* 0x0000000500027202 */ /* 0x000fca0000000f00 */
[----:B------:R-:W-:-:S04]  /*2330*/  IMAD.WIDE.U32 R2, R13, UR36, R2 ;  /* 0x000000240d027c25 */ /* 0x000fc8000f8e0002 */
[----:B------:R-:W-:Y:S01]  /*2340*/  IMAD.MOV.U32 R13, RZ, RZ, R0 ;  /* 0x000000ffff0d7224 */ /* 0x000fe200078e0000 */
[----:B------:R-:W-:Y:S01]  /*2350*/  IADD3 R3, R3, R7, RZ ;  /* 0x0000000703037210 */ /* 0x000fe20007ffe0ff */
[----:B------:R-:W-:Y:S06]  /*2360*/  BRA `(.L_x_807) ;  /* 0x0000000000587947 */ /* 0x000fec0003800000 */
.L_x_806:
[----:B0-----:R-:W0:Y:S01]  /*2370*/  I2F.U32.RP R0, UR54 ;  /* 0x0000003600007d06 */ /* 0x001e220008209000 */
[----:B------:R-:W-:Y:S01]  /*2380*/  ISETP.NE.U32.AND P2, PT, RZ, UR54, PT ;  /* 0x00000036ff007c0c */ /* 0x000fe2000bf45070 */
[----:B------:R-:W-:-:S06]  /*2390*/  IMAD.MOV.U32 R13, RZ, RZ, RZ ;  /* 0x000000ffff0d7224 */ /* 0x000fcc00078e00ff */
        /* <DEDUP_REMOVED lines=13> */
[----:B------:R-:W-:Y:S02]  /*2470*/  ISETP.GE.U32.AND P1, PT, R3, UR54, PT ;  /* 0x0000003603007c0c */ /* 0x000fe4000bf26070 */
[----:B------:R-:W-:-:S11]  /*2480*/  MOV R3, RZ ;  /* 0x000000ff00037202 */ /* 0x000fd60000000f00 */
[----:B------:R-:W-:Y:S02]  /*2490*/  @P1 IADD3 R12, R12, 0x1, RZ ;  /* 0x000000010c0c1810 */ /* 0x000fe40007ffe0ff */
[----:B------:R-:W-:-:S05]  /*24a0*/  @!P2 LOP3.LUT R12, RZ, UR54, RZ, 0x33, !PT ;  /* 0x00000036ff0cac12 */ /* 0x000fca000f8e33ff */
[----:B------:R-:W-:-:S04]  /*24b0*/  IMAD.MOV R2, RZ, RZ, -R12 ;  /* 0x000000ffff027224 */ /* 0x000fc800078e0a0c */
[----:B------:R-:W-:-:S07]  /*24c0*/  IMAD R2, R2, UR54, R5 ;  /* 0x0000003602027c24 */ /* 0x000fce000f8e0205 */
.L_x_807:
[----:B------:R-:W-:Y:S05]  /*24d0*/  BSYNC B1 ;  /* 0x0000000000017941 */ /* 0x000fea0003800000 */
.L_x_805:
        /* <DEDUP_REMOVED lines=22> */
[----:B-----5:R-:W-:Y:S05]  /*2640*/  CALL.REL.NOINC `($__internal_30_$__cuda_sm20_div_s64) ;  /* 0x0000001800187944 */ /* 0x020fea0003c00000 */
[----:B------:R-:W-:Y:S01]  /*2650*/  IADD3 R7, P0, RZ, -R12, RZ ;  /* 0x8000000cff077210 */ /* 0x000fe20007f1e0ff */
[----:B------:R-:W-:Y:S01]  /*2660*/  IMAD.MOV.U32 R2, RZ, RZ, R5 ;  /* 0x000000ffff027224 */ /* 0x000fe200078e0005 */
[----:B------:R-:W-:Y:S02]  /*2670*/  MOV R3, R4 ;  /* 0x0000000400037202 */ /* 0x000fe40000000f00 */
[-C--:B------:R-:W-:Y:S02]  /*2680*/  IADD3.X R6, RZ, ~R0.reuse, RZ, P0, !PT ;  /* 0x80000000ff067210 */ /* 0x080fe400007fe4ff */
[----:B------:R-:W-:Y:S01]  /*2690*/  MOV R13, R0 ;  /* 0x00000000000d7202 */ /* 0x000fe20000000f00 */
[----:B------:R-:W-:-:S04]  /*26a0*/  IMAD.WIDE.U32 R2, R7, UR44, R2 ;  /* 0x0000002c07027c25 */ /* 0x000fc8000f8e0002 */
[----:B------:R-:W-:-:S04]  /*26b0*/  IMAD R6, R6, UR44, RZ ;  /* 0x0000002c06067c24 */ /* 0x000fc8000f8e02ff */
[----:B------:R-:W-:-:S04]  /*26c0*/  IMAD R6, R7, UR45, R6 ;  /* 0x0000002d07067c24 */ /* 0x000fc8000f8e0206 */
[----:B------:R-:W-:Y:S01]  /*26d0*/  IMAD.IADD R3, R3, 0x1, R6 ;  /* 0x0000000103037824 */ /* 0x000fe200078e0206 */
[----:B------:R-:W-:Y:S06]  /*26e0*/  BRA `(.L_x_810) ;  /* 0x0000000000587947 */ /* 0x000fec0003800000 */
.L_x_809:
[----:B------:R-:W1:Y:S01]  /*26f0*/  I2F.U32.RP R0, UR10 ;  /* 0x0000000a00007d06 */ /* 0x000e620008209000 */
[----:B------:R-:W-:Y:S01]  /*2700*/  ISETP.NE.U32.AND P2, PT, RZ, UR10, PT ;  /* 0x0000000aff007c0c */ /* 0x000fe2000bf45070 */
[----:B------:R-:W-:-:S06]  /*2710*/  HFMA2.MMA R13, -RZ, RZ, 0, 0 ;  /* 0x00000000ff0d7435 */ /* 0x000fcc00000001ff */
        /* <DEDUP_REMOVED lines=19> */
.L_x_810:
[----:B------:R-:W-:Y:S05]  /*2850*/  BSYNC B1 ;  /* 0x0000000000017941 */ /* 0x000fea0003800000 */
.L_x_808:
[----:B------:R-:W-:Y:S01]  /*2860*/  IMAD R3, R3, UR46, RZ ;  /* 0x0000002e03037c24 */ /* 0x000fe2000f8e02ff */
[----:B------:R-:W-:-:S03]  /*2870*/  ULDC.64 UR50, c[0x0][0x6f0] ;  /* 0x0001bc0000327ab9 */ /* 0x000fc60000000a00 */
        /* <DEDUP_REMOVED lines=8> */
[----:B------:R-:W-:-:S06]  /*2900*/  LEA.HI.X R19, R2, UR51, R3, 0x3, P0 ;  /* 0x0000003302137c11 */ /* 0x000fcc00080f1c03 */
[----:B------:R-:W5:Y:S01]  /*2910*/  LDG.E.64 R18, desc[UR60][R18.64] ;  /* 0x0000003c12127981 */ /* 0x000f62000c1e1b00 */
[----:B------:R-:W-:Y:S01]  /*2920*/  LOP3.LUT R0, R4, UR57, RZ, 0xfc, !PT ;  /* 0x0000003904007c12 */ /* 0x000fe2000f8efcff */
[----:B------:R-:W-:Y:S03]  /*2930*/  BSSY B1, `(.L_x_811) ;  /* 0x000002b000017945 */ /* 0x000fe60003800000 */
        /* <DEDUP_REMOVED lines=10> */
[----:B------:R-:W-:Y:S01]  /*29e0*/  ULDC.64 UR50, c[0x0][0xbe0] ;  /* 0x0002f80000327ab9 */ /* 0x000fe20000000a00 */
[----:B------:R-:W-:-:S03]  /*29f0*/  IMAD.MOV.U32 R3, RZ, RZ, R4 ;  /* 0x000000ffff037224 */ /* 0x000fc600078e0004 */
[----:B------:R-:W-:-:S04]  /*2a00*/  IMAD.X R2, RZ, RZ, ~R0, P0 ;  /* 0x000000ffff027224 */ /* 0x000fc800000e0e00 */
[----:B------:R-:W-:-:S04]  /*2a10*/  IMAD R2, R2, UR50, RZ ;  /* 0x0000003202027c24 */ /* 0x000fc8000f8e02ff */
[----:B------:R-:W-:Y:S01]  /*2a20*/  IMAD R13, R6, UR51, R2 ;  /* 0x00000033060d7c24 */ /* 0x000fe2000f8e0202 */
[----:B------:R-:W-:-:S05]  /*2a30*/  MOV R2, R5 ;  /* 0x0000000500027202 */ /* 0x000fca0000000f00 */
[----:B------:R-:W-:-:S04]  /*2a40*/  IMAD.WIDE.U32 R6, R6, UR50, R2 ;  /* 0x0000003206067c25 */ /* 0x000fc8000f8e0002 */
[----:B------:R-:W-:Y:S01]  /*2a50*/  IMAD.MOV.U32 R3, RZ, RZ, R6 ;  /* 0x000000ffff037224 */ /* 0x000fe200078e0006 */
[----:B------:R-:W-:Y:S02]  /*2a60*/  IADD3 R2, R7, R13, RZ ;  /* 0x0000000d07027210 */ /* 0x000fe40007ffe0ff */
[----:B------:R-:W-:Y:S01]  /*2a70*/  MOV R13, R0 ;  /* 0x00000000000d7202 */ /* 0x000fe20000000f00 */
[----:B------:R-:W-:Y:S06]  /*2a80*/  BRA `(.L_x_813) ;  /* 0x0000000000547947 */ /* 0x000fec0003800000 */
.L_x_812:
        /* <DEDUP_REMOVED lines=21> */
.L_x_813:
[----:B------:R-:W-:Y:S05]  /*2be0*/  BSYNC B1 ;  /* 0x0000000000017941 */ /* 0x000fea0003800000 */
.L_x_811:
[----:B------:R-:W2:Y:S01]  /*2bf0*/  LDL.LU R6, [R1+0x10] ;  /* 0x0000100001067983 */ /* 0x000ea20000300800 */
[----:B------:R-:W-:Y:S01]  /*2c00*/  ULDC.64 UR50, c[0x0][0x3b0] ;  /* 0x0000ec0000327ab9 */ /* 0x000fe20000000a00 */
[----:B------:R-:W-:Y:S02]  /*2c10*/  ULDC.64 UR52, c[0x0][0xca8] ;  /* 0x00032a0000347ab9 */ /* 0x000fe40000000a00 */
[----:B------:R-:W3:Y:S04]  /*2c20*/  LDL.LU R7, [R1+0x8] ;  /* 0x0000080001077983 */ /* 0x000ee80000300800 */
[----:B------:R-:W4:Y:S01]  /*2c30*/  LDL.LU R0, [R1+0xc] ;  /* 0x00000c0001007983 */ /* 0x000f220000300800 */
[----:B------:R-:W-:Y:S01]  /*2c40*/  LEA R14, P0, R26, UR50, 0x3 ;  /* 0x000000321a0e7c11 */ /* 0x000fe2000f8018ff */
[----:B------:R-:W-:-:S03]  /*2c50*/  IMAD R2, R2, UR52, RZ ;  /* 0x0000003402027c24 */ /* 0x000fc6000f8e02ff */
[----:B--2---:R-:W-:Y:S02]  /*2c60*/  LEA.HI.X R15, R26, UR51, R6, 0x3, P0 ;  /* 0x000000331a0f7c11 */ /* 0x004fe400080f1c06 */
[----:B------:R-:W2:Y:S01]  /*2c70*/  LDL.LU R6, [R1+0x28] ;  /* 0x0000280001067983 */ /* 0x000ea20000300800 */
[----:B------:R-:W-:-:S03]  /*2c80*/  LEA R26, P1, R10, UR50, 0x3 ;  /* 0x000000320a1a7c11 */ /* 0x000fc6000f8218ff */
[----:B------:R0:W-:Y:S02]  /*2c90*/  STL.64 [R1+0x20], R14 ;  /* 0x0000200e01007387 */ /* 0x0001e40000100a00 */
[----:B0-----:R-:W-:-:S04]  /*2ca0*/  LEA R14, P0, R16, UR50, 0x3 ;  /* 0x00000032100e7c11 */ /* 0x001fc8000f8018ff */
[----:B---3--:R-:W-:Y:S01]  /*2cb0*/  LEA.HI.X R15, R16, UR51, R7, 0x3, P0 ;  /* 0x00000033100f7c11 */ /* 0x008fe200080f1c07 */
[C---:B------:R-:W-:Y:S01]  /*2cc0*/  IMAD R7, R3.reuse, UR53, R2 ;  /* 0x0000003503077c24 */ /* 0x040fe2000f8e0202 */
[----:B------:R-:W-:Y:S01]  /*2cd0*/  CS2R R16, SRZ ;  /* 0x0000000000107805 */ /* 0x000fe2000001ff00 */
[----:B------:R-:W-:Y:S01]  /*2ce0*/  IMAD.WIDE.U32 R2, R3, UR52, RZ ;  /* 0x0000003403027c25 */ /* 0x000fe2000f8e00ff */
[----:B------:R-:W-:Y:S01]  /*2cf0*/  ULDC.64 UR52, c[0x0][0xca0] ;  /* 0x0003280000347ab9 */ /* 0x000fe20000000a00 */
[----:B------:R0:W-:Y:S03]  /*2d00*/  STL.64 [R1+0x10], R14 ;  /* 0x0000100e01007387 */ /* 0x0001e60000100a00 */
[----:B------:R-:W-:Y:S01]  /*2d10*/  IADD3 R3, R3, R7, RZ ;  /* 0x0000000703037210 */ /* 0x000fe20007ffe0ff */
[----:B------:R-:W-:Y:S01]  /*2d20*/  IMAD R7, R13, UR52, RZ ;  /* 0x000000340d077c24 */ /* 0x000fe2000f8e02ff */
[----:B0-----:R-:W-:-:S04]  /*2d30*/  LEA R14, P0, R8, UR50, 0x3 ;  /* 0x00000032080e7c11 */ /* 0x001fc8000f8018ff */
[----:B----4-:R-:W-:Y:S01]  /*2d40*/  LEA.HI.X R15, R8, UR51, R0, 0x3, P0 ;  /* 0x00000033080f7c11 */ /* 0x010fe200080f1c00 */
[C---:B------:R-:W-:Y:S01]  /*2d50*/  IMAD R0, R12.reuse, UR53, R7 ;  /* 0x000000350c007c24 */ /* 0x040fe2000f8e0207 */
[----:B------:R-:W-:Y:S01]  /*2d60*/  ISETP.NE.U32.AND P0, PT, RZ, UR30, PT ;  /* 0x0000001eff007c0c */ /* 0x000fe2000bf05070 */
[----:B------:R-:W-:Y:S01]  /*2d70*/  IMAD.WIDE.U32 R12, R12, UR52, R2 ;  /* 0x000000340c0c7c25 */ /* 0x000fe2000f8e0002 */
[----:B------:R-:W-:Y:S01]  /*2d80*/  CS2R R8, SRZ ;  /* 0x0000000000087805 */ /* 0x000fe2000001ff00 */
[----:B------:R0:W-:Y:S01]  /*2d90*/  STL.64 [R1+0x8], R14 ;  /* 0x0000080e01007387 */ /* 0x0001e20000100a00 */
[----:B------:R-:W-:Y:S01]  /*2da0*/  ISETP.NE.AND.EX P0, PT, RZ, UR31, PT, P0 ;  /* 0x0000001fff007c0c */ /* 0x000fe2000bf05300 */
[----:B------:R-:W-:Y:S01]  /*2db0*/  IMAD.IADD R3, R13, 0x1, R0 ;  /* 0x000000010d037824 */ /* 0x000fe200078e0200 */
[----:B--2---:R-:W-:Y:S01]  /*2dc0*/  LEA.HI.X R27, R10, UR51, R6, 0x3, P1 ;  /* 0x000000330a1b7c11 */ /* 0x004fe200088f1c06 */
[----:B------:R-:W-:Y:S02]  /*2dd0*/  ULDC.64 UR50, c[0x0][0xbd0] ;  /* 0x0002f40000327ab9 */ /* 0x000fe40000000a00 */
[----:B------:R-:W-:-:S04]  /*2de0*/  LEA R10, P1, R12, UR50, 0x3 ;  /* 0x000000320c0a7c11 */ /* 0x000fc8000f8218ff */
[----:B------:R-:W-:-:S04]  /*2df0*/  LEA.HI.X R11, R12, UR51, R3, 0x3, P1 ;  /* 0x000000330c0b7c11 */ /* 0x000fc800088f1c03 */
[----:B0-----:R-:W-:Y:S05]  /*2e00*/  @!P0 BRA `(.L_x_814) ;  /* 0x0000000000e88947 */ /* 0x001fea0003800000 */
[----:B------:R-:W-:Y:S01]  /*2e10*/  LOP3.LUT R0, R4, UR56, RZ, 0xfc, !PT ;  /* 0x0000003804007c12 */ /* 0x000fe2000f8efcff */
        /* <DEDUP_REMOVED lines=9> */
[----:B-----5:R-:W-:Y:S05]  /*2eb0*/  CALL.REL.NOINC `($__internal_30_$__cuda_sm20_div_s64) ;  /* 0x0000000c00fc7944 */ /* 0x020fea0003c00000 */
[----:B------:R-:W-:Y:S01]  /*2ec0*/  IADD3 R7, P0, RZ, -R12, RZ ;  /* 0x8000000cff077210 */ /* 0x000fe20007f1e0ff */
[----:B------:R-:W-:Y:S01]  /*2ed0*/  ULDC.64 UR50, c[0x0][0x8a0] ;  /* 0x0002280000327ab9 */ /* 0x000fe20000000a00 */
[----:B------:R-:W-:Y:S01]  /*2ee0*/  MOV R3, R4 ;  /* 0x0000000400037202 */ /* 0x000fe20000000f00 */
[----:B------:R-:W-:Y:S01]  /*2ef0*/  IMAD.MOV.U32 R13, RZ, RZ, R0 ;  /* 0x000000ffff0d7224 */ /* 0x000fe200078e0000 */
[----:B------:R-:W-:-:S05]  /*2f00*/  IADD3.X R2, RZ, ~R0, RZ, P0, !PT ;  /* 0x80000000ff027210 */ /* 0x000fca00007fe4ff */
[----:B------:R-:W-:-:S04]  /*2f10*/  IMAD R2, R2, UR50, RZ ;  /* 0x0000003202027c24 */ /* 0x000fc8000f8e02ff */
[----:B------:R-:W-:Y:S02]  /*2f20*/  IMAD R6, R7, UR51, R2 ;  /* 0x0000003307067c24 */ /* 0x000fe4000f8e0202 */
[----:B------:R-:W-:-:S04]  /*2f30*/  IMAD.MOV.U32 R2, RZ, RZ, R5 ;  /* 0x000000ffff027224 */ /* 0x000fc800078e0005 */
[----:B------:R-:W-:-:S05]  /*2f40*/  IMAD.WIDE.U32 R2, R7, UR50, R2 ;  /* 0x0000003207027c25 */ /* 0x000fca000f8e0002 */
[----:B------:R-:W-:Y:S01]  /*2f50*/  IADD3 R6, R3, R6, RZ ;  /* 0x0000000603067210 */ /* 0x000fe20007ffe0ff */
[----:B------:R-:W-:Y:S06]  /*2f60*/  BRA `(.L_x_817) ;  /* 0x0000000000587947 */ /* 0x000fec0003800000 */
.L_x_816:
[----:B------:R-:W0:Y:S01]  /*2f70*/  I2F.U32.RP R0, UR12 ;  /* 0x0000000c00007d06 */ /* 0x000e220008209000 */
[----:B------:R-:W-:Y:S01]  /*2f80*/  ISETP.NE.U32.AND P2, PT, RZ, UR12, PT ;  /* 0x0000000cff007c0c */ /* 0x000fe2000bf45070 */
[----:B------:R-:W-:-:S06]  /*2f90*/  HFMA2.MMA R13, -RZ, RZ, 0, 0 ;  /* 0x00000000ff0d7435 */ /* 0x000fcc00000001ff */
        /* <DEDUP_REMOVED lines=9> */
[----:B------:R-:W-:Y:S02]  /*3030*/  IMAD R3, R6, UR12, R5 ;  /* 0x0000000c06037c24 */ /* 0x000fe4000f8e0205 */
[----:B------:R-:W-:-:S03]  /*3040*/  IMAD.MOV.U32 R6, RZ, RZ, RZ ;  /* 0x000000ffff067224 */ /* 0x000fc600078e00ff */
        /* <DEDUP_REMOVED lines=8> */
.L_x_817:
[----:B------:R-:W-:Y:S05]  /*30d0*/  BSYNC B1 ;  /* 0x0000000000017941 */ /* 0x000fea0003800000 */
.L_x_815:
        /* <DEDUP_REMOVED lines=11> */
[----:B------:R-:W-:-:S06]  /*3190*/  LEA.HI.X R9, R2, UR31, R0, 0x3, P0 ;  /* 0x0000001f02097c11 */ /* 0x000fcc00080f1c00 */
[----:B------:R-:W5:Y:S02]  /*31a0*/  LDG.E.64 R8, desc[UR60][R8.64] ;  /* 0x0000003c08087981 */ /* 0x000f64000c1e1b00 */
.L_x_814:
        /* <DEDUP_REMOVED lines=25> */
.L_x_820:
        /* <DEDUP_REMOVED lines=22> */
.L_x_821:
[----:B------:R-:W-:Y:S05]  /*34a0*/  BSYNC B1 ;  /* 0x0000000000017941 */ /* 0x000fea0003800000 */
.L_x_819:
        /* <DEDUP_REMOVED lines=13> */
.L_x_818:
[----:B-----5:R-:W-:Y:S01]  /*3580*/  LOP3.LUT R7, R19, 0x7fffffff, RZ, 0xc0, !PT ;  /* 0x7fffffff13077812 */ /* 0x020fe200078ec0ff */
[----:B------:R-:W-:Y:S01]  /*3590*/  UMOV UR50, 0x24dd2f1a ;  /* 0x24dd2f1a00327882 */ /* 0x000fe20000000000 */
[----:B------:R-:W-:Y:S01]  /*35a0*/  MOV R6, R18 ;  /* 0x0000001200067202 */ /* 0x000fe20000000f00 */
[----:B------:R-:W-:Y:S01]  /*35b0*/  UMOV UR51, 0x3fe4f922 ;  /* 0x3fe4f92200337882 */ /* 0x000fe20000000000 */
[----:B------:R-:W-:Y:S04]  /*35c0*/  BSSY B1, `(.L_x_822) ;  /* 0x0000065000017945 */ /* 0x000fe80003800000 */
[----:B------:R-:W-:-:S14]  /*35d0*/  DSETP.GE.AND P0, PT, R6, UR50, PT ;  /* 0x0000003206007e2a */ /* 0x000fdc000bf06000 */
[----:B------:R-:W-:Y:S05]  /*35e0*/  @!P0 BRA `(.L_x_823) ;  /* 0x0000000000fc8947 */ /* 0x000fea0003800000 */
[----:B------:R-:W-:Y:S01]  /*35f0*/  DADD R2, R6, R6 ;  /* 0x0000000006027229 */ /* 0x000fe20000000006 */
[----:B------:R-:W-:Y:S01]  /*3600*/  UMOV UR50, 0xf0000000 ;  /* 0xf000000000327882 */ /* 0x000fe20000000000 */
[----:B------:R-:W-:Y:S01]  /*3610*/  UMOV UR51, 0x380fffff ;  /* 0x380fffff00337882 */ /* 0x000fe20000000000 */
[----:B------:R-:W-:Y:S01]  /*3620*/  ISETP.GT.U32.AND P0, PT, R7, 0x40330fc1, PT ;  /* 0x40330fc10700780c */ /* 0x000fe20003f04070 */
[----:B------:R-:W-:Y:S01]  /*3630*/  IMAD.MOV.U32 R13, RZ, RZ, 0x3e928a27 ;  /* 0x3e928a27ff0d7424 */ /* 0x000fe200078e00ff */
[----:B------:R-:W-:Y:S01]  /*3640*/  MOV R12, 0xf89b6999 ;  /* 0xf89b6999000c7802 */ /* 0x000fe20000000f00 */
[----:B------:R-:W0:Y:S02]  /*3650*/  F2F.F32.F64 R0, R2 ;  /* 0x0000000200007310 */ /* 0x000e240000301000 */
[----:B------:R-:W-:Y:S01]  /*3660*/  DSETP.GEU.AND P1, PT, |R2|, UR50, PT ;  /* 0x0000003202007e2a */ /* 0x000fe2000bf2e200 */
[----:B------:R-:W-:Y:S01]  /*3670*/  UMOV UR50, 0xfefa39ef ;  /* 0xfefa39ef00327882 */ /* 0x000fe20000000000 */
[----:B------:R-:W-:-:S12]  /*3680*/  UMOV UR51, 0x3fe62e42 ;  /* 0x3fe62e4200337882 */ /* 0x000fd80000000000 */
[----:B0-----:R-:W-:-:S04]  /*3690*/  @!P1 FMUL R0, R0, 1.175494350822287508e-38 ;  /* 0x0080000000009820 */ /* 0x001fc80000400000 */
        /* <DEDUP_REMOVED lines=34> */
[----:B------:R-:W-:-:S08]  /*38c0*/  DMUL R6, R2, R6 ;  /* 0x0000000602067228 */ /* 0x000fd00000000000 */
[----:B------:R-:W-:Y:S01]  /*38d0*/  DFMA R6, R2, R6, R2 ;  /* 0x000000060206722b */ /* 0x000fe20000000002 */
[----:B------:R-:W0:Y:S02]  /*38e0*/  F2F.F64.F32 R2, R0 ;  /* 0x0000000000027310 */ /* 0x000e240000201800 */
[----:B0-----:R-:W-:-:S08]  /*38f0*/  DADD R12, -R2, 1 ;  /* 0x3ff00000020c7429 */ /* 0x001fd00000000100 */
[----:B------:R-:W-:Y:S01]  /*3900*/  DFMA R6, -R6, R2, R12 ;  /* 0x000000020606722b */ /* 0x000fe2000000010c */
[----:B------:R-:W-:-:S07]  /*3910*/  MOV R2, RZ ;  /* 0x000000ff00027202 */ /* 0x000fce0000000f00 */
        /* <DEDUP_REMOVED lines=8> */
[----:B------:R-:W-:-:S04]  /*39a0*/  FSEL R18, R7, 1.875, !P0 ;  /* 0x3ff0000007127808 */ /* 0x000fc80004000000 */
[----:B------:R-:W-:Y:S02]  /*39b0*/  LOP3.LUT R19, R18, 0x80000000, R19, 0xb8, !PT ;  /* 0x8000000012137812 */ /* 0x000fe400078eb813 */
[----:B------:R-:W-:Y:S01]  /*39c0*/  FSEL R18, R6, RZ, !P0 ;  /* 0x000000ff06127208 */ /* 0x000fe20004000000 */
[----:B------:R-:W-:Y:S06]  /*39d0*/  BRA `(.L_x_824) ;  /* 0x00000000008c7947 */ /* 0x000fec0003800000 */
.L_x_823:
[----:B------:R-:W-:Y:S01]  /*39e0*/  DMUL R2, R18, R18 ;  /* 0x0000001212027228 */ /* 0x000fe20000000000 */
[----:B------:R-:W-:Y:S01]  /*39f0*/  MOV R6, 0x420afc3d ;  /* 0x420afc3d00067802 */ /* 0x000fe20000000f00 */
[----:B------:R-:W-:Y:S01]  /*3a00*/  UMOV UR50, 0xe2f5e964 ;  /* 0xe2f5e96400327882 */ /* 0x000fe20000000000 */
[----:B------:R-:W-:Y:S01]  /*3a10*/  MOV R7, 0x3f14359f ;  /* 0x3f14359f00077802 */ /* 0x000fe20000000f00 */
        /* <DEDUP_REMOVED lines=31> */
.L_x_824:
[----:B------:R-:W-:Y:S05]  /*3c10*/  BSYNC B1 ;  /* 0x0000000000017941 */ /* 0x000fea0003800000 */
.L_x_822:
[----:B------:R-:W2:Y:S04]  /*3c20*/  LDL.64 R20, [R1+0x18] ;  /* 0x0000180001147983 */ /* 0x000ea80000100a00 */
[----:B------:R-:W3:Y:S04]  /*3c30*/  LDL.LU.64 R12, [R1+0x30] ;  /* 0x00003000010c7983 */ /* 0x000ee80000300a00 */
[----:B------:R-:W4:Y:S01]  /*3c40*/  LDL.LU.64 R14, [R1] ;  /* 0x00000000010e7983 */ /* 0x000f220000300a00 */
[----:B------:R-:W-:Y:S02]  /*3c50*/  DFMA R2, -R18, R18, 1 ;  /* 0x3ff000001202742b */ /* 0x000fe40000000112 */
[----:B------:R-:W-:Y:S01]  /*3c60*/  DMUL R6, R22, R8 ;  /* 0x0000000816067228 */ /* 0x000fe20000000000 */
[----:B------:R-:W5:Y:S07]  /*3c70*/  LDL.LU.64 R24, [R1+0x10] ;  /* 0x0000100001187983 */ /* 0x000f6e0000300a00 */
[----:B------:R-:W-:-:S02]  /*3c80*/  DFMA R16, R2, R6, R16 ;  /* 0x000000060210722b */ /* 0x000fc40000000010 */
[----:B------:R-:W-:-:S06]  /*3c90*/  DMUL R8, R18, R8 ;  /* 0x0000000812087228 */ /* 0x000fcc0000000000 */
[----:B--2---:R-:W-:Y:S01]  /*3ca0*/  DMUL R6, R20, R16 ;  /* 0x0000001014067228 */ /* 0x004fe20000000000 */
[----:B------:R-:W2:Y:S04]  /*3cb0*/  LDL.LU.64 R20, [R1+0x8] ;  /* 0x0000080001147983 */ /* 0x000ea80000300a00 */
[----:B------:R-:W5:Y:S01]  /*3cc0*/  LDL.LU.64 R18, [R1+0x20] ;  /* 0x0000200001127983 */ /* 0x000f620000300a00 */
[----:B----4-:R-:W-:-:S08]  /*3cd0*/  DADD R2, -R14, 1 ;  /* 0x3ff000000e027429 */ /* 0x010fd00000000100 */
[----:B------:R-:W-:Y:S02]  /*3ce0*/  DMUL R2, R6, R2 ;  /* 0x0000000206027228 */ /* 0x000fe40000000000 */
[----:B---3--:R-:W-:Y:S02]  /*3cf0*/  DMUL R6, R12, R16 ;  /* 0x000000100c067228 */ /* 0x008fe40000000000 */
[----:B------:R-:W-:-:S08]  /*3d00*/  DADD R12, -R28, 1 ;  /* 0x3ff000001c0c7429 */ /* 0x000fd00000000100 */
[----:B------:R-:W-:Y:S02]  /*3d10*/  DMUL R6, R6, R12 ;  /* 0x0000000c06067228 */ /* 0x000fe40000000000 */
[-C--:B------:R-:W-:Y:S02]  /*3d20*/  DMUL R12, R14, R16.reuse ;  /* 0x000000100e0c7228 */ /* 0x080fe40000000000 */
[----:B------:R-:W-:-:S04]  /*3d30*/  DMUL R16, R28, R16 ;  /* 0x000000101c107228 */ /* 0x000fc80000000000 */
[----:B------:R-:W-:Y:S01]  /*3d40*/  DMUL R6, R28, R6 ;  /* 0x000000061c067228 */ /* 0x000fe20000000000 */
[----:B------:R-:W3:Y:S01]  /*3d50*/  LDL.LU.64 R28, [R1+0x18] ;  /* 0x00001800011c7983 */ /* 0x000ee20000300a00 */
[----:B------:R-:W-:Y:S01]  /*3d60*/  ULDC UR50, c[0x0][0x0] ;  /* 0x0000000000327ab9 */ /* 0x000fe20000000800 */
[----:B------:R-:W0:Y:S01]  /*3d70*/  LDC R0, c[0x0][0xc] ;  /* 0x00000300ff007b82 */ /* 0x000e220000000800 */
[----:B------:R-:W-:Y:S02]  /*3d80*/  DMUL R2, R14, R2 ;  /* 0x000000020e027228 */ /* 0x000fe40000000000 */
[----:B------:R-:W-:-:S08]  /*3d90*/  DADD R14, -R22, 1 ;  /* 0x3ff00000160e7429 */ /* 0x000fd00000000100 */
[----:B------:R-:W-:-:S08]  /*3da0*/  DMUL R8, R14, R8 ;  /* 0x000000080e087228 */ /* 0x000fd00000000000 */
[----:B------:R-:W-:Y:S01]  /*3db0*/  DMUL R8, R22, R8 ;  /* 0x0000000816087228 */ /* 0x000fe20000000000 */
[----:B0-----:R-:W-:-:S05]  /*3dc0*/  IMAD R0, R0, UR50, RZ ;  /* 0x0000003200007c24 */ /* 0x001fca000f8e02ff */
[----:B------:R-:W-:-:S05]  /*3dd0*/  IADD3 R5, P0, R0, R5, RZ ;  /* 0x0000000500057210 */ /* 0x000fca0007f1e0ff */
[----:B------:R-:W-:Y:S01]  /*3de0*/  IMAD.X R4, RZ, RZ, R4, P0 ;  /* 0x000000ffff047224 */ /* 0x000fe200000e0604 */
[----:B------:R-:W-:-:S04]  /*3df0*/  ISETP.GE.U32.AND P0, PT, R5, UR34, PT ;  /* 0x0000002205007c0c */ /* 0x000fc8000bf06070 */
[----:B------:R-:W-:Y:S01]  /*3e00*/  ISETP.GE.AND.EX P0, PT, R4, UR35, PT, P0 ;  /* 0x0000002304007c0c */ /* 0x000fe2000bf06300 */
[----:B-----5:R0:W-:Y:S04]  /*3e10*/  STG.E.64 desc[UR60][R18.64], R2 ;  /* 0x0000000212007986 */ /* 0x0201e8000c101b3c */
[----:B------:R0:W-:Y:S01]  /*3e20*/  STG.E.64 desc[UR60][R24.64], R6 ;  /* 0x0000000618007986 */ /* 0x0001e2000c101b3c */
[----:B---3--:R-:W-:-:S08]  /*3e30*/  DFMA R14, -R28, R28, 1 ;  /* 0x3ff000001c0e742b */ /* 0x008fd0000000011c */
[----:B------:R-:W-:-:S07]  /*3e40*/  DMUL R12, R12, R14 ;  /* 0x0000000e0c0c7228 */ /* 0x000fce0000000000 */
[----:B--2---:R0:W-:Y:S04]  /*3e50*/  STG.E.64 desc[UR60][R20.64], R12 ;  /* 0x0000000c14007986 */ /* 0x0041e8000c101b3c */
[----:B------:R0:W-:Y:S04]  /*3e60*/  STG.E.64 desc[UR60][R26.64], R8 ;  /* 0x000000081a007986 */ /* 0x0001e8000c101b3c */
[----:B------:R0:W-:Y:S01]  /*3e70*/  STG.E.64 desc[UR60][R10.64], R16 ;  /* 0x000000100a007986 */ /* 0x0001e2000c101b3c */
[----:B------:R-:W-:Y:S05]  /*3e80*/  @!P0 BRA `(.L_x_825) ;  /* 0xffffffc400188947 */ /* 0x000fea000383ffff */
[----:B------:R-:W-:Y:S05]  /*3e90*/  BSYNC B0 ;  /* 0x0000000000007941 */ /* 0x000fea0003800000 */
.L_x_777:
[----:B------:R-:W-:Y:S05]  /*3ea0*/  EXIT ;  /* 0x000000000000794d */ /* 0x000fea0003800000 */
        .weak           $__internal_30_$__cuda_sm20_div_s64
        .type           $__internal_30_$__cuda_sm20_div_s64,@function
        .size           $__internal_30_$__cuda_sm20_div_s64,(.L_x_1318 - $__internal_30_$__cuda_sm20_div_s64)
$__internal_30_$__cuda_sm20_div_s64:
        /* <DEDUP_REMOVED lines=31> */
[----:B------:R-:W-:Y:S01]  /*40a0*/  IMAD.HI.U32 R15, P0, R20, R24, R14 ;  /* 0x00000018140f7227 */ /* 0x000fe2000780000e */
[----:B------:R-:W-:-:S03]  /*40b0*/  IADD3 R24, P3, RZ, -R7, RZ ;  /* 0x80000007ff187210 */ /* 0x000fc60007f7e0ff */
[----:B------:R-:W-:Y:S01]  /*40c0*/  IMAD.HI.U32 R14, R20, R21, RZ ;  /* 0x00000015140e7227 */ /* 0x000fe200078e00ff */
[----:B------:R-:W-:-:S03]  /*40d0*/  SEL R24, R24, R7, !P2 ;  /* 0x0000000718187207 */ /* 0x000fc60005000000 */
[----:B------:R-:W-:Y:S01]  /*40e0*/  IMAD R21, R20, R21, RZ ;  /* 0x0000001514157224 */ /* 0x000fe200078e02ff */
[----:B------:R-:W-:Y:S02]  /*40f0*/  IADD3.X R25, R14, R20, RZ, P1, !PT ;  /* 0x000000140e197210 */ /* 0x000fe40000ffe4ff */
[-C--:B------:R-:W-:Y:S02]  /*4100*/  IADD3.X R20, RZ, ~R0.reuse, RZ, P3, !PT ;  /* 0x80000000ff147210 */ /* 0x080fe40001ffe4ff */
[----:B------:R-:W-:Y:S01]  /*4110*/  IADD3 R21, P1, R21, R15, RZ ;  /* 0x0000000f15157210 */ /* 0x000fe20007f3e0ff */
[----:B------:R-:W-:Y:S01]  /*4120*/  IMAD.MOV.U32 R15, RZ, RZ, RZ ;  /* 0x000000ffff0f7224 */ /* 0x000fe200078e00ff */
[-C--:B------:R-:W-:Y:S02]  /*4130*/  SEL R20, R20, R0.reuse, !P2 ;  /* 0x0000000014147207 */ /* 0x080fe40005000000 */
[----:B------:R-:W-:Y:S01]  /*4140*/  LOP3.LUT R0, R2, R0, RZ, 0x3c, !PT ;  /* 0x0000000002007212 */ /* 0x000fe200078e3cff */
        /* <DEDUP_REMOVED lines=40> */
[----:B------:R-:W-:Y:S05]  /*43d0*/  RET.REL.NODEC R6 `(_ZN2at6native38_GLOBAL__N__9a469cfd_6_RNN_cu_eca79a6d6kernel18lstm_cell_backwardIddlLi2EEEvNS_4cuda6detail10TensorInfoIT_T1_EES9_S9_S9_S9_S9_S9_S8_S8_) ;  /* 0xffffffbc06087950 */ /* 0x000fea0003c3ffff */
.L_x_826:
        /* <DEDUP_REMOVED lines=10> */
.L_x_1318:


//--------------------- .text._ZN2at6native38_GLOBAL__N__9a469cfd_6_RNN_cu_eca79a6d6kernel18lstm_cell_backwardIddlLi1EEEvNS_4cuda6detail10TensorInfoIT_T1_EES9_S9_S9_S9_S9_S9_S8_S8_ --------------------------
	.section	.text._ZN2at6native38_GLOBAL__N__9a469cfd_6_RNN_cu_eca79a6d6kernel18lstm_cell_backwardIddlLi1EEEvNS_4cuda6detail10TensorInfoIT_T1_EES9_S9_S9_S9_S9_S9_S8_S8_,"ax",@progbits
	.align	128
.text._ZN2at6native38_GLOBAL__N__9a469cfd_6_RNN_cu_eca79a6d6kernel18lstm_cell_backwardIddlLi1EEEvNS_4cuda6detail10TensorInfoIT_T1_EES9_S9_S9_S9_S9_S9_S8_S8_:
        .type           _ZN2at6native38_GLOBAL__N__9a469cfd_6_RNN_cu_eca79a6d6kernel18lstm_cell_backwardIddlLi1EEEvNS_4cuda6detail10TensorInfoIT_T1_EES9_S9_S9_S9_S9_S9_S8_S8_,@function
        .size           _ZN2at6native38_GLOBAL__N__9a469cfd_6_RNN_cu_eca79a6d6kernel18lstm_cell_backwardIddlLi1EEEvNS_4cuda6detail10TensorInfoIT_T1_EES9_S9_S9_S9_S9_S9_S8_S8_,(.L_x_1320 - _ZN2at6native38_GLOBAL__N__9a469cfd_6_RNN_cu_eca79a6d6kernel18lstm_cell_backwardIddlLi1EEEvNS_4cuda6detail10TensorInfoIT_T1_EES9_S9_S9_S9_S9_S9_S8_S8_)
        .other          _ZN2at6native38_GLOBAL__N__9a469cfd_6_RNN_cu_eca79a6d6kernel18lstm_cell_backwardIddlLi1EEEvNS_4cuda6detail10TensorInfoIT_T1_EES9_S9_S9_S9_S9_S9_S8_S8_,@"STO_CUDA_ENTRY STV_DEFAULT"
_ZN2at6native38_GLOBAL__N__9a469cfd_6_RNN_cu_eca79a6d6kernel18lstm_cell_backwardIddlLi1EEEvNS_4cuda6detail10TensorInfoIT_T1_EES9_S9_S9_S9_S9_S9_S8_S8_:
        /* <DEDUP_REMOVED lines=10> */
[----:B------:R-:W-:Y:S01]  /*00a0*/  ULDC.64 UR4, c[0x0][0x890] ;  /* 0x0002240000047ab9 */ /* 0x000fe20000000a00 */
[----:B------:R-:W-:Y:S01]  /*00b0*/  ULDC.64 UR6, c[0x0][0x208] ;  /* 0x0000820000067ab9 */ /* 0x000fe20000000a00 */
[----:B------:R-:W-:Y:S01]  /*00c0*/  ISETP.NE.U32.AND P0, PT, RZ, UR4, PT ;  /* 0x00000004ff007c0c */ /* 0x000fe2000bf05070 */
[----:B------:R-:W-:Y:S01]  /*00d0*/  ULDC.64 UR8, c[0x0][0xd70] ;  /* 0x00035c0000087ab9 */ /* 0x000fe20000000a00 */
[----:B------:R-:W-:Y:S02]  /*00e0*/  IMAD.MOV.U32 R3, RZ, RZ, RZ ;  /* 0x000000ffff037224 */ /* 0x000fe400078e00ff */
[----:B------:R-:W-:-:S13]  /*00f0*/  ISETP.NE.AND.EX P0, PT, RZ, UR5, PT, P0 ;  /* 0x00000005ff007c0c */ /* 0x000fda000bf05300 */
[----:B------:R-:W-:Y:S05]  /*0100*/  @!P0 BRA `(.L_x_827) ;  /* 0x0000001400b08947 */ /* 0x000fea0003800000 */
[----:B------:R-:W-:Y:S01]  /*0110*/  ULDC.64 UR10, c[0x0][0x620] ;  /* 0x00018800000a7ab9 */ /* 0x000fe20000000a00 */
[----:B------:R-:W-:Y:S01]  /*0120*/  ULDC.64 UR12, c[0x0][0x7c0] ;  /* 0x0001f000000c7ab9 */ /* 0x000fe20000000a00 */
[C---:B------:R-:W-:Y:S01]  /*0130*/  IMAD R7, R3.reuse, UR10, RZ ;  /* 0x0000000a03077c24 */ /* 0x040fe2000f8e02ff */
[----:B------:R-:W-:Y:S01]  /*0140*/  ULDC.64 UR14, c[0x0][0xb00] ;  /* 0x0002c000000e7ab9 */ /* 0x000fe20000000a00 */
[C---:B------:R-:W-:Y:S01]  /*0150*/  IMAD.WIDE.U32 R4, R26.reuse, UR10, RZ ;  /* 0x0000000a1a047c25 */ /* 0x040fe2000f8e00ff */
[----:B------:R-:W-:Y:S01]  /*0160*/  BSSY B0, `(.L_x_828) ;  /* 0x0000165000007945 */ /* 0x000fe20003800000 */
[----:B------:R-:W-:Y:S01]  /*0170*/  ULDC UR22, c[0x0][0xd74] ;  /* 0x00035d0000167ab9 */ /* 0x000fe20000000800 */
[----:B------:R-:W-:Y:S01]  /*0180*/  ULDC UR23, c[0x0][0xd70] ;  /* 0x00035c0000177ab9 */ /* 0x000fe20000000800 */
[----:B------:R-:W-:Y:S01]  /*0190*/  IMAD R7, R26, UR11, R7 ;  /* 0x0000000b1a077c24 */ /* 0x000fe2000f8e0207 */
[----:B------:R-:W-:Y:S01]  /*01a0*/  ULDC.64 UR10, c[0x0][0x550] ;  /* 0x00015400000a7ab9 */ /* 0x000fe20000000a00 */
[----:B------:R-:W-:Y:S01]  /*01b0*/  IMAD R9, R3, UR12, RZ ;  /* 0x0000000c03097c24 */ /* 0x000fe2000f8e02ff */
[----:B------:R-:W-:Y:S01]  /*01c0*/  LEA R0, P0, R4, UR10, 0x3 ;  /* 0x0000000a04007c11 */ /* 0x000fe2000f8018ff */
[C---:B------:R-:W-:Y:S01]  /*01d0*/  IMAD.WIDE.U32 R10, R26.reuse, UR12, RZ ;  /* 0x0000000c1a0a7c25 */ /* 0x040fe2000f8e00ff */
[----:B------:R-:W-:Y:S01]  /*01e0*/  IADD3 R5, R5, R7, RZ ;  /* 0x0000000705057210 */ /* 0x000fe20007ffe0ff */
[----:B------:R-:W-:Y:S01]  /*01f0*/  ULDC.64 UR16, c[0x0][0x2e0] ;  /* 0x0000b80000107ab9 */ /* 0x000fe20000000a00 */
[----:B------:R-:W-:Y:S01]  /*0200*/  ULDC.64 UR18, c[0x0][0x210] ;  /* 0x0000840000127ab9 */ /* 0x000fe20000000a00 */
[----:B------:R0:W-:Y:S01]  /*0210*/  STL [R1+0xc], R0 ;  /* 0x00000c0001007387 */ /* 0x0001e20000100800 */
[----:B------:R-:W-:Y:S01]  /*0220*/  IMAD R13, R26, UR13, R9 ;  /* 0x0000000d1a0d7c24 */ /* 0x000fe2000f8e0209 */
[----:B------:R-:W-:Y:S01]  /*0230*/  ULDC.64 UR12, c[0x0][0x960] ;  /* 0x00025800000c7ab9 */ /* 0x000fe20000000a00 */
[C---:B------:R-:W-:Y:S01]  /*0240*/  IMAD R19, R3.reuse, UR14, RZ ;  /* 0x0000000e03137c24 */ /* 0x040fe2000f8e02ff */
[----:B------:R-:W-:Y:S01]  /*0250*/  ULDC.64 UR20, c[0x0][0x3b0] ;  /* 0x0000ec0000147ab9 */ /* 0x000fe20000000a00 */
[----:B------:R-:W-:-:S02]  /*0260*/  IMAD R17, R3, UR12, RZ ;  /* 0x0000000c03117c24 */ /* 0x000fc4000f8e02ff */
[----:B------:R-:W-:Y:S01]  /*0270*/  IMAD.WIDE.U32 R6, R26, UR12, RZ ;  /* 0x0000000c1a067c25 */ /* 0x000fe2000f8e00ff */
[----:B0-----:R-:W-:Y:S01]  /*0280*/  LEA.HI.X R0, R4, UR11, R5, 0x3, P0 ;  /* 0x0000000b04007c11 */ /* 0x001fe200080f1c05 */
[----:B------:R-:W-:Y:S02]  /*0290*/  ULDC.64 UR10, c[0x0][0xca0] ;  /* 0x00032800000a7ab9 */ /* 0x000fe40000000a00 */
[C---:B------:R-:W-:Y:S01]  /*02a0*/  IMAD R17, R26.reuse, UR13, R17 ;  /* 0x0000000d1a117c24 */ /* 0x040fe2000f8e0211 */
[----:B------:R-:W-:Y:S01]  /*02b0*/  ULDC.64 UR12, c[0x0][0xbd0] ;  /* 0x0002f400000c7ab9 */ /* 0x000fe20000000a00 */
[----:B------:R-:W-:Y:S01]  /*02c0*/  IMAD R5, R3, UR10, RZ ;  /* 0x0000000a03057c24 */ /* 0x000fe2000f8e02ff */
[----:B------:R0:W-:Y:S01]  /*02d0*/  STL [R1+0x8], R0 ;  /* 0x0000080001007387 */ /* 0x0001e20000100800 */
[----:B------:R-:W-:Y:S01]  /*02e0*/  IMAD.WIDE.U32 R8, R26, UR10, RZ ;  /* 0x0000000a1a087c25 */ /* 0x000fe2000f8e00ff */
[----:B------:R-:W-:Y:S02]  /*02f0*/  LEA R2, P2, R6, UR4, 0x3 ;  /* 0x0000000406027c11 */ /* 0x000fe4000f8418ff */
[----:B------:R-:W-:Y:S01]  /*0300*/  IADD3 R7, R7, R17, RZ ;  /* 0x0000001107077210 */ /* 0x000fe20007ffe0ff */
[C---:B------:R-:W-:Y:S01]  /*0310*/  IMAD R15, R26.reuse, UR11, R5 ;  /* 0x0000000b1a0f7c24 */ /* 0x040fe2000f8e0205 */
[----:B------:R-:W-:Y:S01]  /*0320*/  ULDC.64 UR10, c[0x0][0x6f0] ;  /* 0x0001bc00000a7ab9 */ /* 0x000fe20000000a00 */
[----:B------:R-:W-:Y:S01]  /*0330*/  IMAD.WIDE.U32 R4, R26, UR14, RZ ;  /* 0x0000000e1a047c25 */ /* 0x000fe2000f8e00ff */
[----:B------:R-:W-:-:S02]  /*0340*/  LEA R12, P1, R8, UR12, 0x3 ;  /* 0x0000000c080c7c11 */ /* 0x000fc4000f8218ff */
[----:B0-----:R-:W-:Y:S01]  /*0350*/  LEA R0, P0, R10, UR10, 0x3 ;  /* 0x0000000a0a007c11 */ /* 0x001fe2000f8018ff */
[----:B------:R-:W-:Y:S01]  /*0360*/  IMAD R19, R26, UR15, R19 ;  /* 0x0000000f1a137c24 */ /* 0x000fe2000f8e0213 */
[----:B------:R-:W-:Y:S01]  /*0370*/  ULDC.64 UR14, c[0x0][0xa30] ;  /* 0x00028c00000e7ab9 */ /* 0x000fe20000000a00 */
[----:B------:R-:W-:Y:S02]  /*0380*/  IMAD.IADD R11, R11, 0x1, R13 ;  /* 0x000000010b0b7824 */ /* 0x000fe400078e020d */
[----:B------:R0:W-:Y:S01]  /*0390*/  STL [R1+0x14], R0 ;  /* 0x0000140001007387 */ /* 0x0001e20000100800 */
[----:B------:R-:W-:Y:S02]  /*03a0*/  IMAD.IADD R9, R9, 0x1, R15 ;  /* 0x0000000109097824 */ /* 0x000fe400078e020f */
[----:B------:R-:W-:Y:S01]  /*03b0*/  IMAD.IADD R5, R5, 0x1, R19 ;  /* 0x0000000105057824 */ /* 0x000fe200078e0213 */
[----:B------:R-:W-:Y:S02]  /*03c0*/  STL [R1+0x2c], R12 ;  /* 0x00002c0c01007387 */ /* 0x000fe40000100800 */
[----:B------:R-:W-:Y:S01]  /*03d0*/  LEA.HI.X R8, R8, UR13, R9, 0x3, P1 ;  /* 0x0000000d08087c11 */ /* 0x000fe200088f1c09 */
[----:B------:R-:W-:Y:S01]  /*03e0*/  ULDC.64 UR12, c[0x0][0xd78] ;  /* 0x00035e00000c7ab9 */ /* 0x000fe20000000a00 */
[----:B------:R1:W-:Y:S01]  /*03f0*/  STL [R1+0x1c], R2 ;  /* 0x00001c0201007387 */ /* 0x0003e20000100800 */
[----:B0-----:R-:W-:-:S05]  /*0400*/  LEA R0, P3, R4, UR14, 0x3 ;  /* 0x0000000e04007c11 */ /* 0x001fca000f8618ff */
[----:B------:R0:W-:Y:S01]  /*0410*/  STL [R1+0x24], R0 ;  /* 0x0000240001007387 */ /* 0x0001e20000100800 */
[----:B-1----:R-:W-:Y:S02]  /*0420*/  LEA.HI.X R2, R6, UR5, R7, 0x3, P2 ;  /* 0x0000000506027c11 */ /* 0x002fe400090f1c07 */
[----:B0-----:R-:W-:Y:S01]  /*0430*/  LEA.HI.X R0, R10, UR11, R11, 0x3, P0 ;  /* 0x0000000b0a007c11 */ /* 0x001fe200080f1c0b */
[----:B------:R-:W-:-:S04]  /*0440*/  ULDC.64 UR10, c[0x0][0xa30] ;  /* 0x00028c00000a7ab9 */ /* 0x000fc80000000a00 */
[----:B------:R0:W-:Y:S04]  /*0450*/  STL [R1+0x10], R0 ;  /* 0x0000100001007387 */ /* 0x0001e80000100800 */
[----:B------:R1:W-:Y:S04]  /*0460*/  STL [R1+0x28], R8 ;  /* 0x0000280801007387 */ /* 0x0003e80000100800 */
[----:B------:R1:W-:Y:S01]  /*0470*/  STL [R1+0x18], R2 ;  /* 0x0000180201007387 */ /* 0x0003e20000100800 */
[----:B0-----:R-:W-:Y:S01]  /*0480*/  LEA.HI.X R0, R4, UR15, R5, 0x3, P3 ;  /* 0x0000000f04007c11 */ /* 0x001fe200098f1c05 */
[----:B------:R-:W-:-:S04]  /*0490*/  ULDC.64 UR14, c[0x0][0xd70] ;  /* 0x00035c00000e7ab9 */ /* 0x000fc80000000a00 */
[----:B------:R1:W-:Y:S02]  /*04a0*/  STL [R1+0x20], R0 ;  /* 0x0000200001007387 */ /* 0x0003e40000100800 */
.L_x_835:
[----:B01----:R-:W-:Y:S01]  /*04b0*/  IMAD.U32 R2, RZ, RZ, UR22 ;  /* 0x00000016ff027e24 */ /* 0x003fe2000f8e00ff */
[----:B------:R-:W-:Y:S04]  /*04c0*/  BSSY B1, `(.L_x_829) ;  /* 0x000002e000017945 */ /* 0x000fe80003800000 */
[----:B------:R-:W-:-:S04]  /*04d0*/  LOP3.LUT R0, R3, R2, RZ, 0xfc, !PT ;  /* 0x0000000203007212 */ /* 0x000fc800078efcff */
[----:B------:R-:W-:-:S13]  /*04e0*/  ISETP.NE.U32.AND P0, PT, R0, RZ, PT ;  /* 0x000000ff0000720c */ /* 0x000fda0003f05070 */
[----:B------:R-:W-:Y:S05]  /*04f0*/  @!P0 BRA `(.L_x_830) ;  /* 0x0000000000488947 */ /* 0x000fea0003800000 */
[----:B------:R-:W-:Y:S01]  /*0500*/  MOV R8, R26 ;  /* 0x0000001a00087202 */ /* 0x000fe20000000f00 */
[----:B------:R-:W-:Y:S01]  /*0510*/  IMAD.MOV.U32 R2, RZ, RZ, R3 ;  /* 0x000000ffff027224 */ /* 0x000fe200078e0003 */
[----:B------:R-:W-:-:S07]  /*0520*/  MOV R0, 0x540 ;  /* 0x0000054000007802 */ /* 0x000fce0000000f00 */
[----:B------:R-:W-:Y:S05]  /*0530*/  CALL.REL.NOINC `($__internal_31_$__cuda_sm20_div_s64) ;  /* 0x0000002400dc7944 */ /* 0x000fea0003c00000 */
[----:B------:R-:W-:Y:S01]  /*0540*/  IADD3 R11, P0, RZ, -R7, RZ ;  /* 0x80000007ff0b7210 */ /* 0x000fe20007f1e0ff */
[----:B------:R-:W-:Y:S01]  /*0550*/  IMAD.U32 R0, RZ, RZ, UR14 ;  /* 0x0000000eff007e24 */ /* 0x000fe2000f8e00ff */
[----:B------:R-:W-:Y:S01]  /*0560*/  MOV R5, R3 ;  /* 0x0000000300057202 */ /* 0x000fe20000000f00 */
[----:B------:R-:W-:Y:S01]  /*0570*/  IMAD.U32 R2, RZ, RZ, UR15 ;  /* 0x0000000fff027e24 */ /* 0x000fe2000f8e00ff */
[-C--:B------:R-:W-:Y:S01]  /*0580*/  IADD3.X R9, RZ, ~R6.reuse, RZ, P0, !PT ;  /* 0x80000006ff097210 */ /* 0x080fe200007fe4ff */
[----:B------:R-:W-:Y:S01]  /*0590*/  IMAD.MOV.U32 R4, RZ, RZ, R26 ;  /* 0x000000ffff047224 */ /* 0x000fe200078e001a */
[----:B------:R-:W-:-:S03]  /*05a0*/  LOP3.LUT R7, R7, R6, RZ, 0x3c, !PT ;  /* 0x0000000607077212 */ /* 0x000fc600078e3cff */
[----:B------:R-:W-:Y:S01]  /*05b0*/  IMAD R9, R9, R0, RZ ;  /* 0x0000000009097224 */ /* 0x000fe200078e02ff */
[----:B------:R-:W-:Y:S01]  /*05c0*/  LOP3.LUT R6, R7, R6, RZ, 0x3c, !PT ;  /* 0x0000000607067212 */ /* 0x000fe200078e3cff */
[----:B------:R-:W-:-:S03]  /*05d0*/  IMAD.WIDE.U32 R4, R11, R0, R4 ;  /* 0x000000000b047225 */ /* 0x000fc600078e0004 */
[----:B------:R-:W-:Y:S01]  /*05e0*/  LOP3.LUT R7, R7, R6, RZ, 0x3c, !PT ;  /* 0x0000000607077212 */ /* 0x000fe200078e3cff */
[----:B------:R-:W-:-:S04]  /*05f0*/  IMAD R9, R11, R2, R9 ;  /* 0x000000020b097224 */ /* 0x000fc800078e0209 */
[----:B------:R-:W-:Y:S01]  /*0600*/  IMAD.IADD R8, R5, 0x1, R9 ;  /* 0x0000000105087824 */ /* 0x000fe200078e0209 */
[----:B------:R-:W-:Y:S06]  /*0610*/  BRA `(.L_x_831) ;  /* 0x0000000000607947 */ /* 0x000fec0003800000 */
.L_x_830:
        /* <DEDUP_REMOVED lines=10> */
[----:B------:R-:W-:-:S06]  /*06c0*/  IMAD.HI.U32 R5, R5, R7, R4 ;  /* 0x0000000705057227 */ /* 0x000fcc00078e0004 */
        /* <DEDUP_REMOVED lines=8> */
[----:B------:R-:W-:-:S04]  /*0750*/  @!P2 LOP3.LUT R5, RZ, R0, RZ, 0x33, !PT ;  /* 0x00000000ff05a212 */ /* 0x000fc800078e33ff */
[----:B------:R-:W-:Y:S01]  /*0760*/  MOV R6, R5 ;  /* 0x0000000500067202 */ /* 0x000fe20000000f00 */
[----:B------:R-:W-:-:S04]  /*0770*/  IMAD.MOV R7, RZ, RZ, -R5 ;  /* 0x000000ffff077224 */ /* 0x000fc800078e0a05 */
[----:B------:R-:W-:Y:S02]  /*0780*/  IMAD R4, R0, R7, R26 ;  /* 0x0000000700047224 */ /* 0x000fe400078e021a */
[----:B------:R-:W-:-:S07]  /*0790*/  IMAD.MOV.U32 R7, RZ, RZ, RZ ;  /* 0x000000ffff077224 */ /* 0x000fce00078e00ff */
.L_x_831:
[----:B------:R-:W-:Y:S05]  /*07a0*/  BSYNC B1 ;  /* 0x0000000000017941 */ /* 0x000fea0003800000 */
.L_x_829:
[----:B------:R-:W2:Y:S04]  /*07b0*/  LDL R15, [R1+0x10] ;  /* 0x00001000010f7983 */ /* 0x000ea80000100800 */
[----:B------:R-:W3:Y:S04]  /*07c0*/  LDL R14, [R1+0x14] ;  /* 0x00001400010e7983 */ /* 0x000ee80000100800 */
[----:B------:R-:W4:Y:S04]  /*07d0*/  LDL R25, [R1+0x20] ;  /* 0x0000200001197983 */ /* 0x000f280000100800 */
[----:B------:R-:W4:Y:S04]  /*07e0*/  LDL R24, [R1+0x24] ;  /* 0x0000240001187983 */ /* 0x000f280000100800 */
[----:B------:R-:W4:Y:S04]  /*07f0*/  LDL R13, [R1+0x8] ;  /* 0x00000800010d7983 */ /* 0x000f280000100800 */
[----:B------:R-:W4:Y:S04]  /*0800*/  LDL R12, [R1+0xc] ;  /* 0x00000c00010c7983 */ /* 0x000f280000100800 */
[----:B------:R-:W4:Y:S04]  /*0810*/  LDL R23, [R1+0x18] ;  /* 0x0000180001177983 */ /* 0x000f280000100800 */
[----:B------:R-:W4:Y:S01]  /*0820*/  LDL R21, [R1+0x1c] ;  /* 0x00001c0001157983 */ /* 0x000f220000100800 */
[-C--:B------:R-:W-:Y:S01]  /*0830*/  IMAD R5, R7, R0.reuse, RZ ;  /* 0x0000000007057224 */ /* 0x080fe200078e02ff */
[----:B------:R-:W-:Y:S01]  /*0840*/  CS2R R18, SRZ ;  /* 0x0000000000127805 */ /* 0x000fe2000001ff00 */
[----:B------:R-:W-:-:S04]  /*0850*/  IMAD.WIDE.U32 R16, R6, R0, RZ ;  /* 0x0000000006107225 */ /* 0x000fc800078e00ff */
[----:B------:R-:W-:Y:S01]  /*0860*/  IMAD R5, R6, R2, R5 ;  /* 0x0000000206057224 */ /* 0x000fe200078e0205 */
[----:B------:R-:W-:-:S03]  /*0870*/  LEA R20, P0, R16, R4, 0x2 ;  /* 0x0000000410147211 */ /* 0x000fc600078010ff */
[----:B------:R-:W-:-:S05]  /*0880*/  IMAD.IADD R5, R17, 0x1, R5 ;  /* 0x0000000111057824 */ /* 0x000fca00078e0205 */
[----:B------:R-:W-:Y:S01]  /*0890*/  LEA.HI.X R16, R16, R8, R5, 0x2, P0 ;  /* 0x0000000810107211 */ /* 0x000fe200000f1405 */
[C---:B------:R-:W-:Y:S01]  /*08a0*/  IMAD R5, R0.reuse, UR17, RZ ;  /* 0x0000001100057c24 */ /* 0x040fe2000f8e02ff */
[----:B------:R-:W-:Y:S01]  /*08b0*/  ISETP.NE.U32.AND P0, PT, RZ, UR10, PT ;  /* 0x0000000aff007c0c */ /* 0x000fe2000bf05070 */
[----:B------:R-:W-:-:S03]  /*08c0*/  IMAD.WIDE.U32 R8, R0, UR16, RZ ;  /* 0x0000001000087c25 */ /* 0x000fc6000f8e00ff */
[----:B------:R-:W-:Y:S01]  /*08d0*/  ISETP.NE.AND.EX P0, PT, RZ, UR11, PT, P0 ;  /* 0x0000000bff007c0c */ /* 0x000fe2000bf05300 */
[----:B------:R-:W-:Y:S02]  /*08e0*/  IMAD R7, R16, UR16, RZ ;  /* 0x0000001010077c24 */ /* 0x000fe4000f8e02ff */
[----:B------:R-:W-:Y:S02]  /*08f0*/  IMAD R11, R2, UR16, R5 ;  /* 0x00000010020b7c24 */ /* 0x000fe4000f8e0205 */
[----:B------:R-:W-:-:S03]  /*0900*/  IMAD.WIDE.U32 R4, R20, UR16, RZ ;  /* 0x0000001014047c25 */ /* 0x000fc6000f8e00ff */
[----:B------:R-:W-:Y:S01]  /*0910*/  IADD3 R11, R9, R11, RZ ;  /* 0x0000000b090b7210 */ /* 0x000fe20007ffe0ff */
[----:B------:R-:W-:Y:S01]  /*0920*/  IMAD R7, R20, UR17, R7 ;  /* 0x0000001114077c24 */ /* 0x000fe2000f8e0207 */
[----:B------:R-:W-:Y:S01]  /*0930*/  LEA R6, P1, R4, UR18, 0x3 ;  /* 0x0000001204067c11 */ /* 0x000fe2000f8218ff */
[C---:B------:R-:W-:Y:S01]  /*0940*/  IMAD.SHL.U32 R10, R8.reuse, 0x8, RZ ;  /* 0x00000008080a7824 */ /* 0x040fe200078e00ff */
[----:B------:R-:W-:Y:S01]  /*0950*/  SHF.L.U64.HI R11, R8, 0x3, R11 ;  /* 0x00000003080b7819 */ /* 0x000fe2000001020b */
[----:B------:R-:W-:-:S05]  /*0960*/  IMAD.IADD R5, R5, 0x1, R7 ;  /* 0x0000000105057824 */ /* 0x000fca00078e0207 */
[----:B------:R-:W-:Y:S02]  /*0970*/  LEA.HI.X R7, R4, UR19, R5, 0x3, P1 ;  /* 0x0000001304077c11 */ /* 0x000fe400088f1c05 */
[----:B------:R-:W-:-:S05]  /*0980*/  IADD3 R8, P1, R10, R6, RZ ;  /* 0x000000060a087210 */ /* 0x000fca0007f3e0ff */
[----:B------:R-:W-:Y:S02]  /*0990*/  IMAD.X R9, R11, 0x1, R7, P1 ;  /* 0x000000010b097824 */ /* 0x000fe400008e0607 */
[----:B------:R-:W5:Y:S01]  /*09a0*/  LDG.E.64 R6, desc[UR6][R6.64] ;  /* 0x0000000606067981 */ /* 0x000f62000c1e1b00 */
[----:B--2---:R-:W-:Y:S01]  /*09b0*/  IMAD.MOV.U32 R5, RZ, RZ, R15 ;  /* 0x000000ffff057224 */ /* 0x004fe200078e000f */
[----:B---3--:R-:W-:-:S05]  /*09c0*/  MOV R4, R14 ;  /* 0x0000000e00047202 */ /* 0x008fca0000000f00 */
[----:B------:R4:W2:Y:S02]  /*09d0*/  LDG.E.64 R14, desc[UR6][R4.64] ;  /* 0x00000006040e7981 */ /* 0x0008a4000c1e1b00 */
[----:B----4-:R-:W-:Y:S01]  /*09e0*/  @P0 IMAD.MOV.U32 R4, RZ, RZ, R24 ;  /* 0x000000ffff040224 */ /* 0x010fe200078e0018 */
[----:B------:R-:W-:Y:S02]  /*09f0*/  @P0 MOV R5, R25 ;  /* 0x0000001900050202 */ /* 0x000fe40000000f00 */
[----:B------:R0:W3:Y:S04]  /*0a00*/  LDG.E.64 R24, desc[UR6][R12.64] ;  /* 0x000000060c187981 */ /* 0x0000e8000c1e1b00 */
[----:B------:R1:W5:Y:S01]  /*0a10*/  @P0 LDG.E.64 R18, desc[UR6][R4.64] ;  /* 0x0000000604120981 */ /* 0x000362000c1e1b00 */
[----:B------:R-:W-:-:S04]  /*0a20*/  IADD3 R28, P0, R8, R10, RZ ;  /* 0x0000000a081c7210 */ /* 0x000fc80007f1e0ff */
[----:B------:R-:W-:Y:S01]  /*0a30*/  IADD3 R10, P1, R28, R10, RZ ;  /* 0x0000000a1c0a7210 */ /* 0x000fe20007f3e0ff */
[----:B------:R-:W-:Y:S01]  /*0a40*/  IMAD.X R29, R9, 0x1, R11, P0 ;  /* 0x00000001091d7824 */ /* 0x000fe200000e060b */
[----:B0-----:R-:W0:Y:S01]  /*0a50*/  LDC.64 R12, c[0x0][0x480] ;  /* 0x00012000ff0c7b82 */ /* 0x001e220000000a00 */
[----:B------:R-:W5:Y:S01]  /*0a60*/  LDG.E.64 R8, desc[UR6][R8.64] ;  /* 0x0000000608087981 */ /* 0x000f62000c1e1b00 */
[----:B-1----:R-:W-:Y:S01]  /*0a70*/  IMAD.MOV.U32 R4, RZ, RZ, R21 ;  /* 0x000000ffff047224 */ /* 0x002fe200078e0015 */
[----:B------:R-:W-:Y:S01]  /*0a80*/  MOV R5, R23 ;  /* 0x0000001700057202 */ /* 0x000fe20000000f00 */
[----:B------:R-:W-:Y:S02]  /*0a90*/  IMAD.X R11, R29, 0x1, R11, P1 ;  /* 0x000000011d0b7824 */ /* 0x000fe400008e060b */
[----:B------:R-:W5:Y:S04]  /*0aa0*/  LDG.E.64 R28, desc[UR6][R28.64] ;  /* 0x000000061c1c7981 */ /* 0x000f68000c1e1b00 */
[----:B------:R-:W5:Y:S04]  /*0ab0*/  LDG.E.64 R4, desc[UR6][R4.64] ;  /* 0x0000000604047981 */ /* 0x000f68000c1e1b00 */
[----:B------:R-:W5:Y:S01]  /*0ac0*/  LDG.E.64 R10, desc[UR6][R10.64] ;  /* 0x000000060a0a7981 */ /* 0x000f62000c1e1b00 */
[----:B------:R-:W-:Y:S01]  /*0ad0*/  UMOV UR4, 0x24dd2f1a ;  /* 0x24dd2f1a00047882 */ /* 0x000fe20000000000 */
[----:B------:R-:W-:Y:S01]  /*0ae0*/  UMOV UR5, 0x3fe4f922 ;  /* 0x3fe4f92200057882 */ /* 0x000fe20000000000 */
[----:B------:R-:W-:Y:S01]  /*0af0*/  BSSY B1, `(.L_x_832) ;  /* 0x000006c000017945 */ /* 0x000fe20003800000 */
[----:B0-----:R-:W-:-:S04]  /*0b00*/  IMAD R27, R16, R12, RZ ;  /* 0x0000000c101b7224 */ /* 0x001fc800078e02ff */
[C---:B------:R-:W-:Y:S02]  /*0b10*/  IMAD R27, R20.reuse, R13, R27 ;  /* 0x0000000d141b7224 */ /* 0x040fe400078e021b */
[----:B------:R-:W-:-:S04]  /*0b20*/  IMAD.WIDE.U32 R20, R20, R12, RZ ;  /* 0x0000000c14147225 */ /* 0x000fc800078e00ff */
[----:B------:R-:W-:Y:S01]  /*0b30*/  IMAD.IADD R27, R21, 0x1, R27 ;  /* 0x00000001151b7824 */ /* 0x000fe200078e021b */
[----:B--2---:R-:W-:Y:S02]  /*0b40*/  LOP3.LUT R23, R15, 0x7fffffff, RZ, 0xc0, !PT ;  /* 0x7fffffff0f177812 */ /* 0x004fe400078ec0ff */
[----:B------:R-:W-:-:S06]  /*0b50*/  MOV R22, R14 ;  /* 0x0000000e00167202 */ /* 0x000fcc0000000f00 */
[----:B------:R-:W-:Y:S01]  /*0b60*/  DSETP.GE.AND P0, PT, R22, UR4, PT ;  /* 0x0000000416007e2a */ /* 0x000fe2000bf06000 */
[----:B---3--:R0:W-:-:S13]  /*0b70*/  STL.64 [R1], R24 ;  /* 0x0000001801007387 */ /* 0x0081da0000100a00 */
[----:B------:R-:W-:Y:S05]  /*0b80*/  @!P0 BRA `(.L_x_833) ;  /* 0x0000000000fc8947 */ /* 0x000fea0003800000 */
[----:B------:R-:W-:Y:S01]  /*0b90*/  DADD R16, R22, R22 ;  /* 0x0000000016107229 */ /* 0x000fe20000000016 */
[----:B------:R-:W-:Y:S01]  /*0ba0*/  UMOV UR4, 0xf0000000 ;  /* 0xf000000000047882 */ /* 0x000fe20000000000 */
[----:B------:R-:W-:Y:S01]  /*0bb0*/  UMOV UR5, 0x380fffff ;  /* 0x380fffff00057882 */ /* 0x000fe20000000000 */
[----:B------:R-:W-:Y:S01]  /*0bc0*/  ISETP.GT.U32.AND P0, PT, R23, 0x40330fc1, PT ;  /* 0x40330fc11700780c */ /* 0x000fe20003f04070 */
[----:B0-----:R-:W-:Y:S01]  /*0bd0*/  IMAD.MOV.U32 R24, RZ, RZ, -0x7649667 ;  /* 0xf89b6999ff187424 */ /* 0x001fe200078e00ff */
        /* <DEDUP_REMOVED lines=41> */
[----:B------:R-:W-:Y:S02]  /*0e70*/  DFMA R16, R16, R22, R16 ;  /* 0x000000161010722b */ /* 0x000fe40000000010 */
[----:B------:R-:W0:Y:S02]  /*0e80*/  F2F.F64.F32 R22, R14 ;  /* 0x0000000e00167310 */ /* 0x000e240000201800 */
        /* <DEDUP_REMOVED lines=11> */
[----:B------:R-:W-:-:S04]  /*0f40*/  FSEL R14, R23, 1.875, !P0 ;  /* 0x3ff00000170e7808 */ /* 0x000fc80004000000 */
[----:B------:R-:W-:Y:S02]  /*0f50*/  LOP3.LUT R15, R14, 0x80000000, R15, 0xb8, !PT ;  /* 0x800000000e0f7812 */ /* 0x000fe400078eb80f */
[----:B------:R-:W-:Y:S01]  /*0f60*/  FSEL R14, R22, RZ, !P0 ;  /* 0x000000ff160e7208 */ /* 0x000fe20004000000 */
[----:B------:R-:W-:Y:S06]  /*0f70*/  BRA `(.L_x_834) ;  /* 0x00000000008c7947 */ /* 0x000fec0003800000 */
.L_x_833:
        /* <DEDUP_REMOVED lines=35> */
.L_x_834:
[----:B------:R-:W-:Y:S05]  /*11b0*/  BSYNC B1 ;  /* 0x0000000000017941 */ /* 0x000fea0003800000 */
.L_x_832:
[----:B0-----:R-:W2:Y:S01]  /*11c0*/  LDL.LU.64 R24, [R1] ;  /* 0x0000000001187983 */ /* 0x001ea20000300a00 */
[----:B------:R-:W-:Y:S01]  /*11d0*/  LEA R16, P0, R20, UR20, 0x3 ;  /* 0x0000001414107c11 */ /* 0x000fe2000f8018ff */
[----:B-----5:R-:W-:-:S03]  /*11e0*/  DMUL R22, R10, R4 ;  /* 0x000000040a167228 */ /* 0x020fc60000000000 */
[----:B------:R-:W-:Y:S01]  /*11f0*/  LEA.HI.X R17, R20, UR21, R27, 0x3, P0 ;  /* 0x0000001514117c11 */ /* 0x000fe200080f1c1b */
[----:B------:R-:W-:Y:S01]  /*1200*/  DFMA R20, -R14, R14, 1 ;  /* 0x3ff000000e14742b */ /* 0x000fe2000000010e */
[----:B------:R-:W3:Y:S07]  /*1210*/  LDL.LU R27, [R1+0x20] ;  /* 0x00002000011b7983 */ /* 0x000eee0000300800 */
[----:B------:R-:W-:Y:S02]  /*1220*/  DFMA R18, R20, R22, R18 ;  /* 0x000000161412722b */ /* 0x000fe40000000012 */
[----:B------:R-:W-:-:S06]  /*1230*/  DADD R20, -R6, 1 ;  /* 0x3ff0000006147429 */ /* 0x000fcc0000000100 */
[----:B------:R-:W-:-:S08]  /*1240*/  DMUL R22, R28, R18 ;  /* 0x000000121c167228 */ /* 0x000fd00000000000 */
[----:B------:R-:W-:Y:S02]  /*1250*/  DMUL R20, R22, R20 ;  /* 0x0000001416147228 */ /* 0x000fe40000000000 */
[----:B------:R-:W-:-:S06]  /*1260*/  DFMA R28, -R28, R28, 1 ;  /* 0x3ff000001c1c742b */ /* 0x000fcc000000011c */
[C---:B------:R-:W-:Y:S02]  /*1270*/  DMUL R20, R6.reuse, R20 ;  /* 0x0000001406147228 */ /* 0x040fe40000000000 */
[----:B------:R-:W-:-:S08]  /*1280*/  DMUL R6, R6, R18 ;  /* 0x0000001206067228 */ /* 0x000fd00000000000 */
[----:B------:R-:W-:Y:S02]  /*1290*/  DMUL R6, R6, R28 ;  /* 0x0000001c06067228 */ /* 0x000fe40000000000 */
[----:B--2---:R-:W-:Y:S02]  /*12a0*/  DMUL R22, R24, R18 ;  /* 0x0000001218167228 */ /* 0x004fe40000000000 */
[----:B------:R-:W-:-:S08]  /*12b0*/  DADD R24, -R8, 1 ;  /* 0x3ff0000008187429 */ /* 0x000fd00000000100 */
[----:B------:R-:W-:Y:S02]  /*12c0*/  DMUL R22, R22, R24 ;  /* 0x0000001816167228 */ /* 0x000fe40000000000 */
[----:B------:R-:W2:Y:S04]  /*12d0*/  LDL.LU R25, [R1+0x2c] ;  /* 0x00002c0001197983 */ /* 0x000ea80000300800 */
[----:B------:R-:W4:Y:S04]  /*12e0*/  LDL.LU R24, [R1+0x18] ;  /* 0x0000180001187983 */ /* 0x000f280000300800 */
[----:B------:R-:W3:Y:S04]  /*12f0*/  LDL.LU R28, [R1+0x10] ;  /* 0x00001000011c7983 */ /* 0x000ee80000300800 */
[----:B------:R-:W4:Y:S01]  /*1300*/  LDL.LU R29, [R1+0x28] ;  /* 0x00002800011d7983 */ /* 0x000f220000300800 */
[----:B------:R-:W-:Y:S01]  /*1310*/  IMAD R13, R13, R0, RZ ;  /* 0x000000000d0d7224 */ /* 0x000fe200078e02ff */
[----:B------:R-:W-:-:S02]  /*1320*/  DMUL R18, R8, R18 ;  /* 0x0000001208127228 */ /* 0x000fc40000000000 */
[----:B------:R-:W-:Y:S01]  /*1330*/  DMUL R22, R8, R22 ;  /* 0x0000001608167228 */ /* 0x000fe20000000000 */
[----:B------:R-:W-:Y:S01]  /*1340*/  IMAD R2, R2, R12, R13 ;  /* 0x0000000c02027224 */ /* 0x000fe200078e020d */
[----:B------:R-:W-:Y:S01]  /*1350*/  DMUL R4, R4, R14 ;  /* 0x0000000e04047228 */ /* 0x000fe20000000000 */
[----:B------:R-:W-:Y:S01]  /*1360*/  IMAD.WIDE.U32 R12, R12, R0, RZ ;  /* 0x000000000c0c7225 */ /* 0x000fe200078e00ff */
[----:B------:R-:W-:Y:S01]  /*1370*/  DADD R8, -R10, 1 ;  /* 0x3ff000000a087429 */ /* 0x000fe20000000100 */
[----:B------:R-:W0:Y:S02]  /*1380*/  LDC.64 R14, c[0x0][0xca0] ;  /* 0x00032800ff0e7b82 */ /* 0x000e240000000a00 */
[----:B------:R-:W-:Y:S01]  /*1390*/  IMAD.SHL.U32 R0, R12, 0x8, RZ ;  /* 0x000000080c007824 */ /* 0x000fe200078e00ff */
[----:B------:R-:W-:-:S04]  /*13a0*/  IADD3 R2, R13, R2, RZ ;  /* 0x000000020d027210 */ /* 0x000fc80007ffe0ff */
[----:B------:R-:W-:Y:S01]  /*13b0*/  DMUL R4, R8, R4 ;  /* 0x0000000408047228 */ /* 0x000fe20000000000 */
[----:B------:R-:W-:Y:S02]  /*13c0*/  SHF.L.U64.HI R2, R12, 0x3, R2 ;  /* 0x000000030c027819 */ /* 0x000fe40000010202 */
[----:B------:R-:W-:Y:S01]  /*13d0*/  IADD3 R8, P0, R0, R16, RZ ;  /* 0x0000001000087210 */ /* 0x000fe20007f1e0ff */
[----:B------:R1:W-:Y:S01]  /*13e0*/  STG.E.64 desc[UR6][R16.64], R20 ;  /* 0x0000001410007986 */ /* 0x0003e2000c101b06 */
[----:B------:R-:W-:Y:S01]  /*13f0*/  ULDC UR4, c[0x0][0x0] ;  /* 0x0000000000047ab9 */ /* 0x000fe20000000800 */
[----:B------:R-:W4:Y:S02]  /*1400*/  LDC.64 R12, c[0x0][0x7c0] ;  /* 0x0001f000ff0c7b82 */ /* 0x000f240000000a00 */
[----:B------:R-:W-:-:S05]  /*1410*/  IMAD.X R9, R2, 0x1, R17, P0 ;  /* 0x0000000102097824 */ /* 0x000fca00000e0611 */
[----:B------:R1:W-:Y:S01]  /*1420*/  STG.E.64 desc[UR6][R8.64], R22 ;  /* 0x0000001608007986 */ /* 0x0003e2000c101b06 */
[----:B------:R-:W-:Y:S01]  /*1430*/  DMUL R4, R10, R4 ;  /* 0x000000040a047228 */ /* 0x000fe20000000000 */
[----:B------:R-:W-:Y:S01]  /*1440*/  ULDC UR5, c[0x0][0xc] ;  /* 0x0000030000057ab9 */ /* 0x000fe20000000800 */
[----:B------:R-:W4:Y:S08]  /*1450*/  LDC.64 R10, c[0x0][0x620] ;  /* 0x00018800ff0a7b82 */ /* 0x000f300000000a00 */
[----:B-1----:R-:W1:Y:S01]  /*1460*/  LDC.64 R16, c[0x0][0x960] ;  /* 0x00025800ff107b82 */ /* 0x002e620000000a00 */
[----:B------:R-:W-:-:S04]  /*1470*/  IADD3 R8, P0, R8, R0, RZ ;  /* 0x0000000008087210 */ /* 0x000fc80007f1e0ff */
[----:B------:R-:W-:-:S03]  /*1480*/  IADD3 R22, P1, R8, R0, RZ ;  /* 0x0000000008167210 */ /* 0x000fc60007f3e0ff */
[----:B------:R-:W1:Y:S01]  /*1490*/  LDC.64 R20, c[0x0][0xb00] ;  /* 0x0002c000ff147b82 */ /* 0x000e620000000a00 */
[----:B------:R-:W-:Y:S01]  /*14a0*/  IADD3.X R9, R9, R2, RZ, P0, !PT ;  /* 0x0000000209097210 */ /* 0x000fe200007fe4ff */
[----:B------:R-:W-:-:S04]  /*14b0*/  UIMAD UR4, UR4, UR5, URZ ;  /* 0x00000005040472a4 */ /* 0x000fc8000f8e023f */
[----:B------:R-:W-:Y:S01]  /*14c0*/  IMAD.X R23, R9, 0x1, R2, P1 ;  /* 0x0000000109177824 */ /* 0x000fe200008e0602 */
[----:B------:R0:W-:Y:S04]  /*14d0*/  STG.E.64 desc[UR6][R8.64], R6 ;  /* 0x0000000608007986 */ /* 0x0001e8000c101b06 */
[----:B------:R-:W3:Y:S04]  /*14e0*/  LDL.LU R2, [R1+0x8] ;  /* 0x0000080001027983 */ /* 0x000ee80000300800 */
[----:B------:R0:W-:Y:S02]  /*14f0*/  STG.E.64 desc[UR6][R22.64], R4 ;  /* 0x0000000416007986 */ /* 0x0001e4000c101b06 */
[----:B0-----:R-:W-:-:S02]  /*1500*/  IMAD.WIDE.U32 R8, R14, UR4, RZ ;  /* 0x000000040e087c25 */ /* 0x001fc4000f8e00ff */
[----:B------:R-:W3:Y:S04]  /*1510*/  LDL.LU R22, [R1+0x1c] ;  /* 0x00001c0001167983 */ /* 0x000ee80000300800 */
[----:B------:R-:W3:Y:S01]  /*1520*/  LDL.LU R23, [R1+0x24] ;  /* 0x0000240001177983 */ /* 0x000ee20000300800 */
[----:B--2---:R-:W-:Y:S01]  /*1530*/  IMAD.MOV.U32 R6, RZ, RZ, R25 ;  /* 0x000000ffff067224 */ /* 0x004fe200078e0019 */
[----:B----4-:R-:W-:-:S05]  /*1540*/  MOV R7, R29 ;  /* 0x0000001d00077202 */ /* 0x010fca0000000f00 */
[----:B------:R0:W-:Y:S04]  /*1550*/  STG.E.64 desc[UR6][R6.64], R18 ;  /* 0x0000001206007986 */ /* 0x0001e8000c101b06 */
[----:B0-----:R-:W2:Y:S04]  /*1560*/  LDL.LU R18, [R1+0x14] ;  /* 0x0000140001127983 */ /* 0x001ea80000300800 */
[----:B------:R-:W4:Y:S01]  /*1570*/  LDL.LU R14, [R1+0xc] ;  /* 0x00000c00010e7983 */ /* 0x000f220000300800 */
[----:B------:R-:W-:-:S04]  /*1580*/  IMAD.WIDE.U32 R4, R10, UR4, RZ ;  /* 0x000000040a047c25 */ /* 0x000fc8000f8e00ff */
[----:B------:R-:W-:-:S04]  /*1590*/  IMAD.WIDE.U32 R6, R12, UR4, RZ ;  /* 0x000000040c067c25 */ /* 0x000fc8000f8e00ff */
[----:B------:R-:W-:Y:S02]  /*15a0*/  IMAD.MOV.U32 R19, RZ, RZ, R25 ;  /* 0x000000ffff137224 */ /* 0x000fe400078e0019 */
[----:B------:R-:W-:Y:S02]  /*15b0*/  IMAD R0, R11, UR4, R5 ;  /* 0x000000040b007c24 */ /* 0x000fe4000f8e0205 */
[----:B------:R-:W-:Y:S02]  /*15c0*/  IMAD R25, R13, UR4, R7 ;  /* 0x000000040d197c24 */ /* 0x000fe4000f8e0207 */
[----:B-1----:R-:W-:-:S04]  /*15d0*/  IMAD.WIDE.U32 R10, R16, UR4, RZ ;  /* 0x00000004100a7c25 */ /* 0x002fc8000f8e00ff */
[----:B------:R-:W-:Y:S01]  /*15e0*/  IMAD.WIDE.U32 R12, R20, UR4, RZ ;  /* 0x00000004140c7c25 */ /* 0x000fe2000f8e00ff */
[----:B------:R-:W-:-:S03]  /*15f0*/  LEA R19, P3, R8, R19, 0x3 ;  /* 0x0000001308137211 */ /* 0x000fc600078618ff */
[----:B------:R-:W-:Y:S02]  /*1600*/  IMAD R21, R21, UR4, R13 ;  /* 0x0000000415157c24 */ /* 0x000fe4000f8e020d */
[----:B------:R-:W-:Y:S02]  /*1610*/  IMAD R15, R15, UR4, R9 ;  /* 0x000000040f0f7c24 */ /* 0x000fe4000f8e0209 */
[----:B------:R-:W-:Y:S01]  /*1620*/  IMAD R17, R17, UR4, R11 ;  /* 0x0000000411117c24 */ /* 0x000fe2000f8e020b */
[----:B------:R-:W-:Y:S02]  /*1630*/  IADD3 R26, P0, R26, UR4, RZ ;  /* 0x000000041a1a7c10 */ /* 0x000fe4000ff1e0ff */
[----:B------:R-:W-:-:S03]  /*1640*/  LEA.HI.X R29, R8, R29, R15, 0x3, P3 ;  /* 0x0000001d081d7211 */ /* 0x000fc600018f1c0f */
[----:B------:R-:W-:Y:S01]  /*1650*/  IMAD.X R3, RZ, RZ, R3, P0 ;  /* 0x000000ffff037224 */ /* 0x000fe200000e0603 */
[----:B------:R-:W-:-:S04]  /*1660*/  ISETP.GE.U32.AND P0, PT, R26, UR12, PT ;  /* 0x0000000c1a007c0c */ /* 0x000fc8000bf06070 */
[----:B------:R-:W-:Y:S02]  /*1670*/  ISETP.GE.AND.EX P0, PT, R3, UR13, PT, P0 ;  /* 0x0000000d03007c0c */ /* 0x000fe4000bf06300 */
[----:B---3--:R-:W-:Y:S02]  /*1680*/  LEA R22, P4, R10, R22, 0x3 ;  /* 0x000000160a167211 */ /* 0x008fe400078818ff */
[----:B------:R-:W-:Y:S02]  /*1690*/  LEA R23, P5, R12, R23, 0x3 ;  /* 0x000000170c177211 */ /* 0x000fe400078a18ff */
[----:B------:R-:W-:Y:S02]  /*16a0*/  LEA.HI.X R24, R10, R24, R17, 0x3, P4 ;  /* 0x000000180a187211 */ /* 0x000fe400020f1c11 */
[----:B------:R-:W-:Y:S02]  /*16b0*/  LEA.HI.X R27, R12, R27, R21, 0x3, P5 ;  /* 0x0000001b0c1b7211 */ /* 0x000fe400028f1c15 */
[----:B--2---:R-:W-:-:S02]  /*16c0*/  LEA R18, P2, R6, R18, 0x3 ;  /* 0x0000001206127211 */ /* 0x004fc400078418ff */
[----:B----4-:R-:W-:Y:S02]  /*16d0*/  LEA R14, P1, R4, R14, 0x3 ;  /* 0x0000000e040e7211 */ /* 0x010fe400078218ff */
[----:B------:R-:W-:Y:S02]  /*16e0*/  LEA.HI.X R28, R6, R28, R25, 0x3, P2 ;  /* 0x0000001c061c7211 */ /* 0x000fe400010f1c19 */
[----:B------:R-:W-:Y:S01]  /*16f0*/  LEA.HI.X R2, R4, R2, R0, 0x3, P1 ;  /* 0x0000000204027211 */ /* 0x000fe200008f1c00 */
[----:B------:R0:W-:Y:S04]  /*1700*/  STL [R1+0xc], R14 ;  /* 0x00000c0e01007387 */ /* 0x0001e80000100800 */
        /* <DEDUP_REMOVED lines=8> */
[----:B------:R0:W-:Y:S01]  /*1790*/  STL [R1+0x18], R24 ;  /* 0x0000181801007387 */ /* 0x0001e20000100800 */
[----:B------:R-:W-:Y:S05]  /*17a0*/  @!P0 BRA `(.L_x_835) ;  /* 0xffffffec00408947 */ /* 0x000fea000383ffff */
[----:B------:R-:W-:Y:S05]  /*17b0*/  BSYNC B0 ;  /* 0x0000000000007941 */ /* 0x000fea0003800000 */
.L_x_828:
[----:B------:R-:W-:Y:S05]  /*17c0*/  EXIT ;  /* 0x000000000000794d */ /* 0x000fea0003800000 */
.L_x_827:
[----:B------:R-:W-:Y:S01]  /*17d0*/  ULDC.64 UR4, c[0x0][0xb00] ;  /* 0x0002c00000047ab9 */ /* 0x000fe20000000a00 */
[----:B------:R-:W-:Y:S01]  /*17e0*/  ULDC.64 UR10, c[0x0][0xca0] ;  /* 0x00032800000a7ab9 */ /* 0x000fe20000000a00 */
[C---:B------:R-:W-:Y:S01]  /*17f0*/  IMAD R5, R3.reuse, UR4, RZ ;  /* 0x0000000403057c24 */ /* 0x040fe2000f8e02ff */
[----:B------:R-:W-:Y:S01]  /*1800*/  ULDC.64 UR12, c[0x0][0x620] ;  /* 0x00018800000c7ab9 */ /* 0x000fe20000000a00 */
[C---:B------:R-:W-:Y:S01]  /*1810*/  IMAD.WIDE.U32 R8, R26.reuse, UR4, RZ ;  /* 0x000000041a087c25 */ /* 0x040fe2000f8e00ff */
[----:B------:R-:W-:Y:S01]  /*1820*/  ULDC.64 UR14, c[0x0][0x550] ;  /* 0x00015400000e7ab9 */ /* 0x000fe20000000a00 */
[----:B------:R-:W-:Y:S01]  /*1830*/  BSSY B0, `(.L_x_836) ;  /* 0x0000146000007945 */ /* 0x000fe20003800000 */
[----:B------:R-:W-:Y:S01]  /*1840*/  ULDC UR22, c[0x0][0xd74] ;  /* 0x00035d0000167ab9 */ /* 0x000fe20000000800 */
[C---:B------:R-:W-:Y:S01]  /*1850*/  IMAD R13, R26.reuse, UR5, R5 ;  /* 0x000000051a0d7c24 */ /* 0x040fe2000f8e0205 */
[----:B------:R-:W-:Y:S01]  /*1860*/  ULDC.64 UR4, c[0x0][0x7c0] ;  /* 0x0001f00000047ab9 */ /* 0x000fe20000000a00 */
[C---:B------:R-:W-:Y:S01]  /*1870*/  IMAD R5, R3.reuse, UR10, RZ ;  /* 0x0000000a03057c24 */ /* 0x040fe2000f8e02ff */
[----:B------:R-:W-:Y:S01]  /*1880*/  ULDC UR23, c[0x0][0xd70] ;  /* 0x00035c0000177ab9 */ /* 0x000fe20000000800 */
[----:B------:R-:W-:Y:S01]  /*1890*/  IMAD R17, R3, UR4, RZ ;  /* 0x0000000403117c24 */ /* 0x000fe2000f8e02ff */
[----:B------:R-:W-:Y:S01]  /*18a0*/  IADD3 R13, R9, R13, RZ ;  /* 0x0000000d090d7210 */ /* 0x000fe20007ffe0ff */
[C---:B------:R-:W-:Y:S01]  /*18b0*/  IMAD.WIDE.U32 R10, R26.reuse, UR4, RZ ;  /* 0x000000041a0a7c25 */ /* 0x040fe2000f8e00ff */
[----:B------:R-:W-:Y:S01]  /*18c0*/  ULDC.64 UR16, c[0x0][0x2e0] ;  /* 0x0000b80000107ab9 */ /* 0x000fe20000000a00 */
[----:B------:R-:W-:Y:S01]  /*18d0*/  ULDC.64 UR18, c[0x0][0x210] ;  /* 0x0000840000127ab9 */ /* 0x000fe20000000a00 */
[----:B------:R-:W-:Y:S01]  /*18e0*/  ULDC.64 UR20, c[0x0][0x3b0] ;  /* 0x0000ec0000147ab9 */ /* 0x000fe20000000a00 */
[----:B------:R-:W-:Y:S01]  /*18f0*/  IMAD R17, R26, UR5, R17 ;  /* 0x000000051a117c24 */ /* 0x000fe2000f8e0211 */
[----:B------:R-:W-:Y:S01]  /*1900*/  ULDC.64 UR4, c[0x0][0xa30] ;  /* 0x00028c0000047ab9 */ /* 0x000fe20000000a00 */
[----:B------:R-:W-:Y:S01]  /*1910*/  IMAD R19, R3, UR12, RZ ;  /* 0x0000000c03137c24 */ /* 0x000fe2000f8e02ff */
[----:B------:R-:W-:Y:S01]  /*1920*/  LEA R0, P0, R8, UR4, 0x3 ;  /* 0x0000000408007c11 */ /* 0x000fe2000f8018ff */
[----:B------:R-:W-:Y:S01]  /*1930*/  IMAD.WIDE.U32 R6, R26, UR10, RZ ;  /* 0x0000000a1a067c25 */ /* 0x000fe2000f8e00ff */
[----:B------:R-:W-:-:S02]  /*1940*/  IADD3 R17, R11, R17, RZ ;  /* 0x000000110b117210 */ /* 0x000fc40007ffe0ff */
[----:B------:R-:W-:Y:S01]  /*1950*/  LEA.HI.X R27, R8, UR5, R13, 0x3, P0 ;  /* 0x00000005081b7c11 */ /* 0x000fe200080f1c0d */
[C---:B------:R-:W-:Y:S01]  /*1960*/  IMAD R15, R26.reuse, UR11, R5 ;  /* 0x0000000b1a0f7c24 */ /* 0x040fe2000f8e0205 */
[----:B------:R-:W-:Y:S01]  /*1970*/  ULDC.64 UR10, c[0x0][0xbd0] ;  /* 0x0002f400000a7ab9 */ /* 0x000fe20000000a00 */
[----:B------:R-:W-:Y:S01]  /*1980*/  IMAD.WIDE.U32 R4, R26, UR12, RZ ;  /* 0x0000000c1a047c25 */ /* 0x000fe2000f8e00ff */
[----:B------:R-:W-:Y:S01]  /*1990*/  LEA R12, P1, R6, UR10, 0x3 ;  /* 0x0000000a060c7c11 */ /* 0x000fe2000f8218ff */
[----:B------:R0:W-:Y:S02]  /*19a0*/  STL [R1], R0 ;  /* 0x0000000001007387 */ /* 0x0001e40000100800 */
[----:B------:R-:W-:Y:S01]  /*19b0*/  IMAD R19, R26, UR13, R19 ;  /* 0x0000000d1a137c24 */ /* 0x000fe2000f8e0213 */
[----:B------:R-:W-:Y:S01]  /*19c0*/  ULDC.64 UR12, c[0x0][0x6f0] ;  /* 0x0001bc00000c7ab9 */ /* 0x000fe20000000a00 */
[----:B------:R-:W-:Y:S01]  /*19d0*/  IMAD.IADD R15, R7, 0x1, R15 ;  /* 0x00000001070f7824 */ /* 0x000fe200078e020f */
[----:B------:R-:W-:Y:S01]  /*19e0*/  LEA R2, P2, R10, UR12, 0x3 ;  /* 0x0000000c0a027c11 */ /* 0x000fe2000f8418ff */
[----:B------:R-:W-:Y:S01]  /*19f0*/  IMAD.IADD R19, R5, 0x1, R19 ;  /* 0x0000000105137824 */ /* 0x000fe200078e0213 */
[----:B------:R-:W-:Y:S02]  /*1a00*/  STL [R1+0x1c], R12 ;  /* 0x00001c0c01007387 */ /* 0x000fe40000100800 */
[----:B------:R-:W-:Y:S01]  /*1a10*/  LEA.HI.X R6, R6, UR11, R15, 0x3, P1 ;  /* 0x0000000b06067c11 */ /* 0x000fe200088f1c0f */
[----:B------:R-:W-:Y:S01]  /*1a20*/  ULDC.64 UR10, c[0x0][0xa30] ;  /* 0x00028c00000a7ab9 */ /* 0x000fe20000000a00 */
[----:B0-----:R-:W-:Y:S01]  /*1a30*/  LEA R0, P3, R4, UR14, 0x3 ;  /* 0x0000000e04007c11 */ /* 0x001fe2000f8618ff */
[----:B------:R0:W-:Y:S04]  /*1a40*/  STL [R1+0xc], R2 ;  /* 0x00000c0201007387 */ /* 0x0001e80000100800 */
[----:B------:R1:W-:Y:S04]  /*1a50*/  STL [R1+0x14], R0 ;  /* 0x0000140001007387 */ /* 0x0003e80000100800 */
[----:B------:R2:W-:Y:S01]  /*1a60*/  STL [R1+0x18], R6 ;  /* 0x0000180601007387 */ /* 0x0005e20000100800 */
[----:B0-----:R-:W-:Y:S01]  /*1a70*/  LEA.HI.X R2, R10, UR13, R17, 0x3, P2 ;  /* 0x0000000d0a027c11 */ /* 0x001fe200090f1c11 */
[----:B------:R-:W-:Y:S01]  /*1a80*/  ULDC.64 UR12, c[0x0][0xd78] ;  /* 0x00035e00000c7ab9 */ /* 0x000fe20000000a00 */
[----:B-1----:R-:W-:-:S03]  /*1a90*/  LEA.HI.X R0, R4, UR15, R19, 0x3, P3 ;  /* 0x0000000f04007c11 */ /* 0x002fc600098f1c13 */
[----:B------:R2:W-:Y:S01]  /*1aa0*/  STL [R1+0x8], R2 ;  /* 0x0000080201007387 */ /* 0x0005e20000100800 */
[----:B------:R-:W-:-:S03]  /*1ab0*/  ULDC.64 UR14, c[0x0][0xd70] ;  /* 0x00035c00000e7ab9 */ /* 0x000fc60000000a00 */
[----:B------:R2:W-:Y:S02]  /*1ac0*/  STL [R1+0x10], R0 ;  /* 0x0000100001007387 */ /* 0x0005e40000100800 */
.L_x_843:
[----:B0-2---:R-:W-:Y:S01]  /*1ad0*/  MOV R2, UR22 ;  /* 0x0000001600027c02 */ /* 0x005fe20008000f00 */
[----:B------:R-:W-:Y:S03]  /*1ae0*/  BSSY B1, `(.L_x_837) ;  /* 0x000002d000017945 */ /* 0x000fe60003800000 */
[----:B------:R-:W-:-:S04]  /*1af0*/  LOP3.LUT R0, R3, R2, RZ, 0xfc, !PT ;  /* 0x0000000203007212 */ /* 0x000fc800078efcff */
[----:B------:R-:W-:-:S13]  /*1b00*/  ISETP.NE.U32.AND P0, PT, R0, RZ, PT ;  /* 0x000000ff0000720c */ /* 0x000fda0003f05070 */
[----:B------:R-:W-:Y:S05]  /*1b10*/  @!P0 BRA `(.L_x_838) ;  /* 0x0000000000488947 */ /* 0x000fea0003800000 */
[----:B------:R-:W-:Y:S01]  /*1b20*/  IMAD.MOV.U32 R8, RZ, RZ, R26 ;  /* 0x000000ffff087224 */ /* 0x000fe200078e001a */
[----:B------:R-:W-:Y:S02]  /*1b30*/  MOV R2, R3 ;  /* 0x0000000300027202 */ /* 0x000fe40000000f00 */
[----:B------:R-:W-:-:S07]  /*1b40*/  MOV R0, 0x1b60 ;  /* 0x00001b6000007802 */ /* 0x000fce0000000f00 */
[----:B------:R-:W-:Y:S05]  /*1b50*/  CALL.REL.NOINC `($__internal_31_$__cuda_sm20_div_s64) ;  /* 0x0000001000547944 */ /* 0x000fea0003c00000 */
        /* <DEDUP_REMOVED lines=14> */
.L_x_838:
[----:B------:R-:W-:Y:S01]  /*1c40*/  IMAD.U32 R0, RZ, RZ, UR23 ;  /* 0x00000017ff007e24 */ /* 0x000fe2000f8e00ff */
[----:B------:R-:W-:-:S03]  /*1c50*/  MOV R8, RZ ;  /* 0x000000ff00087202 */ /* 0x000fc60000000f00 */
[----:B------:R-:W0:Y:S01]  /*1c60*/  I2F.U32.RP R7, R0 ;  /* 0x0000000000077306 */ /* 0x000e220000209000 */
[----:B------:R-:W-:-:S07]  /*1c70*/  ISETP.NE.U32.AND P2, PT, R0, RZ, PT ;  /* 0x000000ff0000720c */ /* 0x000fce0003f45070 */
[----:B0-----:R-:W0:Y:S02]  /*1c80*/  MUFU.RCP R7, R7 ;  /* 0x0000000700077308 */ /* 0x001e240000001000 */
[----:B0-----:R-:W-:Y:S01]  /*1c90*/  IADD3 R4, R7, 0xffffffe, RZ ;  /* 0x0ffffffe07047810 */ /* 0x001fe20007ffe0ff */
[----:B------:R-:W-:-:S05]  /*1ca0*/  IMAD.MOV.U32 R7, RZ, RZ, RZ ;  /* 0x000000ffff077224 */ /* 0x000fca00078e00ff */
[----:B------:R0:W1:Y:S02]  /*1cb0*/  F2I.FTZ.U32.TRUNC.NTZ R5, R4 ;  /* 0x0000000400057305 */ /* 0x000064000021f000 */
[----:B0-----:R-:W-:Y:S01]  /*1cc0*/  HFMA2.MMA R4, -RZ, RZ, 0, 0 ;  /* 0x00000000ff047435 */ /* 0x001fe200000001ff */
[----:B-1----:R-:W-:-:S04]  /*1cd0*/  IMAD R6, R5, R0, RZ ;  /* 0x0000000005067224 */ /* 0x002fc800078e02ff */
        /* <DEDUP_REMOVED lines=13> */
.L_x_839:
[----:B------:R-:W-:Y:S05]  /*1db0*/  BSYNC B1 ;  /* 0x0000000000017941 */ /* 0x000fea0003800000 */
.L_x_837:
[----:B------:R-:W2:Y:S04]  /*1dc0*/  LDL R15, [R1+0x8] ;  /* 0x00000800010f7983 */ /* 0x000ea80000100800 */
[----:B------:R-:W3:Y:S04]  /*1dd0*/  LDL R14, [R1+0xc] ;  /* 0x00000c00010e7983 */ /* 0x000ee80000100800 */
[----:B------:R-:W4:Y:S01]  /*1de0*/  LDL R10, [R1] ;  /* 0x00000000010a7983 */ /* 0x000f220000100800 */
[----:B------:R-:W-:-:S03]  /*1df0*/  IMAD R5, R7, R0, RZ ;  /* 0x0000000007057224 */ /* 0x000fc600078e02ff */
[----:B------:R-:W4:Y:S04]  /*1e00*/  LDL R13, [R1+0x10] ;  /* 0x00001000010d7983 */ /* 0x000f280000100800 */
[----:B------:R-:W4:Y:S01]  /*1e10*/  LDL R12, [R1+0x14] ;  /* 0x00001400010c7983 */ /* 0x000f220000100800 */
[----:B------:R-:W-:-:S04]  /*1e20*/  IMAD.WIDE.U32 R16, R6, R0, RZ ;  /* 0x0000000006107225 */ /* 0x000fc800078e00ff */
[----:B------:R-:W-:Y:S01]  /*1e30*/  IMAD R5, R6, R2, R5 ;  /* 0x0000000206057224 */ /* 0x000fe200078e0205 */
[----:B------:R-:W-:Y:S01]  /*1e40*/  LEA R20, P0, R16, R4, 0x2 ;  /* 0x0000000410147211 */ /* 0x000fe200078010ff */
[----:B------:R-:W-:-:S03]  /*1e50*/  IMAD R7, R0, UR17, RZ ;  /* 0x0000001100077c24 */ /* 0x000fc6000f8e02ff */
[----:B------:R-:W-:Y:S01]  /*1e60*/  IADD3 R5, R17, R5, RZ ;  /* 0x0000000511057210 */ /* 0x000fe20007ffe0ff */
[----:B------:R-:W-:Y:S02]  /*1e70*/  IMAD R11, R2, UR16, R7 ;  /* 0x00000010020b7c24 */ /* 0x000fe4000f8e0207 */
[----:B------:R-:W-:Y:S01]  /*1e80*/  IMAD.WIDE.U32 R6, R20, UR16, RZ ;  /* 0x0000001014067c25 */ /* 0x000fe2000f8e00ff */
[----:B------:R-:W-:Y:S02]  /*1e90*/  LEA.HI.X R16, R16, R8, R5, 0x2, P0 ;  /* 0x0000000810107211 */ /* 0x000fe400000f1405 */
[----:B------:R-:W-:Y:S01]  /*1ea0*/  ISETP.NE.U32.AND P0, PT, RZ, UR10, PT ;  /* 0x0000000aff007c0c */ /* 0x000fe2000bf05070 */
[----:B------:R-:W-:Y:S01]  /*1eb0*/  IMAD.WIDE.U32 R8, R0, UR16, RZ ;  /* 0x0000001000087c25 */ /* 0x000fe2000f8e00ff */
[----:B------:R-:W-:Y:S02]  /*1ec0*/  LEA R4, P1, R6, UR18, 0x3 ;  /* 0x0000001206047c11 */ /* 0x000fe4000f8218ff */
[----:B------:R-:W-:Y:S01]  /*1ed0*/  ISETP.NE.AND.EX P0, PT, RZ, UR11, PT, P0 ;  /* 0x0000000bff007c0c */ /* 0x000fe2000bf05300 */
[----:B------:R-:W-:-:S02]  /*1ee0*/  IMAD R5, R16, UR16, RZ ;  /* 0x0000001010057c24 */ /* 0x000fc4000f8e02ff */
[----:B------:R-:W-:Y:S02]  /*1ef0*/  IMAD.IADD R11, R9, 0x1, R11 ;  /* 0x00000001090b7824 */ /* 0x000fe400078e020b */
[----:B------:R-:W-:Y:S02]  /*1f00*/  IMAD R5, R20, UR17, R5 ;  /* 0x0000001114057c24 */ /* 0x000fe4000f8e0205 */
[C---:B------:R-:W-:Y:S01]  /*1f10*/  IMAD.SHL.U32 R9, R8.reuse, 0x8, RZ ;  /* 0x0000000808097824 */ /* 0x040fe200078e00ff */
[----:B------:R-:W-:Y:S02]  /*1f20*/  SHF.L.U64.HI R17, R8, 0x3, R11 ;  /* 0x0000000308117819 */ /* 0x000fe4000001020b */
[----:B------:R-:W-:-:S04]  /*1f30*/  IADD3 R5, R7, R5, RZ ;  /* 0x0000000507057210 */ /* 0x000fc80007ffe0ff */
[----:B------:R-:W-:Y:S02]  /*1f40*/  LEA.HI.X R5, R6, UR19, R5, 0x3, P1 ;  /* 0x0000001306057c11 */ /* 0x000fe400088f1c05 */
[----:B------:R-:W-:Y:S02]  /*1f50*/  CS2R R18, SRZ ;  /* 0x0000000000127805 */ /* 0x000fe4000001ff00 */
[----:B------:R-:W-:Y:S01]  /*1f60*/  @P0 MOV R11, R27 ;  /* 0x0000001b000b0202 */ /* 0x000fe20000000f00 */
[----:B--2---:R-:W-:Y:S01]  /*1f70*/  IMAD.MOV.U32 R7, RZ, RZ, R15 ;  /* 0x000000ffff077224 */ /* 0x004fe200078e000f */
[----:B---3--:R-:W-:-:S03]  /*1f80*/  MOV R6, R14 ;  /* 0x0000000e00067202 */ /* 0x008fc60000000f00 */
[----:B----4-:R-:W5:Y:S04]  /*1f90*/  @P0 LDG.E.64 R18, desc[UR6][R10.64] ;  /* 0x000000060a120981 */ /* 0x010f68000c1e1b00 */
[----:B------:R0:W2:Y:S04]  /*1fa0*/  LDG.E.64 R14, desc[UR6][R6.64] ;  /* 0x00000006060e7981 */ /* 0x0000a8000c1e1b00 */
[----:B------:R1:W5:Y:S01]  /*1fb0*/  LDG.E.64 R28, desc[UR6][R12.64] ;  /* 0x000000060c1c7981 */ /* 0x000362000c1e1b00 */
[----:B0-----:R-:W-:-:S04]  /*1fc0*/  IADD3 R6, P1, R4, R9, RZ ;  /* 0x0000000904067210 */ /* 0x001fc80007f3e0ff */
[-C--:B------:R-:W-:Y:S01]  /*1fd0*/  IADD3 R8, P2, R6, R9.reuse, RZ ;  /* 0x0000000906087210 */ /* 0x080fe20007f5e0ff */
[--C-:B------:R-:W-:Y:S01]  /*1fe0*/  IMAD.X R7, R5, 0x1, R17.reuse, P1 ;  /* 0x0000000105077824 */ /* 0x100fe200008e0611 */
[----:B-1----:R-:W0:Y:S01]  /*1ff0*/  LDC.64 R12, c[0x0][0x480] ;  /* 0x00012000ff0c7b82 */ /* 0x002e220000000a00 */
[----:B------:R-:W5:Y:S01]  /*2000*/  LDG.E.64 R4, desc[UR6][R4.64] ;  /* 0x0000000604047981 */ /* 0x000f62000c1e1b00 */
[----:B------:R-:W-:Y:S02]  /*2010*/  IADD3 R10, P0, R8, R9, RZ ;  /* 0x00000009080a7210 */ /* 0x000fe40007f1e0ff */
[----:B------:R-:W-:Y:S02]  /*2020*/  IADD3.X R9, R7, R17, RZ, P2, !PT ;  /* 0x0000001107097210 */ /* 0x000fe400017fe4ff */
[----:B------:R-:W5:Y:S03]  /*2030*/  LDG.E.64 R6, desc[UR6][R6.64] ;  /* 0x0000000606067981 */ /* 0x000f66000c1e1b00 */
[----:B------:R-:W-:-:S02]  /*2040*/  IMAD.X R11, R9, 0x1, R17, P0 ;  /* 0x00000001090b7824 */ /* 0x000fc400000e0611 */
[----:B------:R-:W5:Y:S04]  /*2050*/  LDG.E.64 R8, desc[UR6][R8.64] ;  /* 0x0000000608087981 */ /* 0x000f68000c1e1b00 */
[----:B------:R-:W5:Y:S01]  /*2060*/  LDG.E.64 R10, desc[UR6][R10.64] ;  /* 0x000000060a0a7981 */ /* 0x000f62000c1e1b00 */
[----:B0-----:R-:W-:-:S04]  /*2070*/  IMAD R16, R16, R12, RZ ;  /* 0x0000000c10107224 */ /* 0x001fc800078e02ff */
[C---:B------:R-:W-:Y:S02]  /*2080*/  IMAD R16, R20.reuse, R13, R16 ;  /* 0x0000000d14107224 */ /* 0x040fe400078e0210 */
[----:B------:R-:W-:-:S04]  /*2090*/  IMAD.WIDE.U32 R20, R20, R12, RZ ;  /* 0x0000000c14147225 */ /* 0x000fc800078e00ff */
[----:B------:R-:W-:Y:S01]  /*20a0*/  IMAD.IADD R16, R21, 0x1, R16 ;  /* 0x0000000115107824 */ /* 0x000fe200078e0210 */
[----:B------:R-:W-:Y:S01]  /*20b0*/  UMOV UR4, 0x24dd2f1a ;  /* 0x24dd2f1a00047882 */ /* 0x000fe20000000000 */
[----:B------:R-:W-:-:S03]  /*20c0*/  UMOV UR5, 0x3fe4f922 ;  /* 0x3fe4f92200057882 */ /* 0x000fc60000000000 */
[----:B------:R0:W-:Y:S01]  /*20d0*/  STL [R1+0x4], R16 ;  /* 0x0000041001007387 */ /* 0x0001e20000100800 */
[----:B------:R-:W-:Y:S01]  /*20e0*/  BSSY B1, `(.L_x_840) ;  /* 0x0000067000017945 */ /* 0x000fe20003800000 */
[----:B--2---:R-:W-:Y:S02]  /*20f0*/  LOP3.LUT R23, R15, 0x7fffffff, RZ, 0xc0, !PT ;  /* 0x7fffffff0f177812 */ /* 0x004fe400078ec0ff */
[----:B------:R-:W-:-:S06]  /*2100*/  MOV R22, R14 ;  /* 0x0000000e00167202 */ /* 0x000fcc0000000f00 */
[----:B------:R-:W-:-:S14]  /*2110*/  DSETP.GE.AND P0, PT, R22, UR4, PT ;  /* 0x0000000416007e2a */ /* 0x000fdc000bf06000 */
[----:B0-----:R-:W-:Y:S05]  /*2120*/  @!P0 BRA `(.L_x_841) ;  /* 0x0000000000fc8947 */ /* 0x001fea0003800000 */
[----:B------:R-:W-:Y:S01]  /*2130*/  DADD R16, R22, R22 ;  /* 0x0000000016107229 */ /* 0x000fe20000000016 */
[----:B------:R-:W-:Y:S01]  /*2140*/  UMOV UR4, 0xf0000000 ;  /* 0xf000000000047882 */ /* 0x000fe20000000000 */
[----:B------:R-:W-:Y:S01]  /*2150*/  UMOV UR5, 0x380fffff ;  /* 0x380fffff00057882 */ /* 0x000fe20000000000 */
[----:B------:R-:W-:-:S03]  /*2160*/  ISETP.GT.U32.AND P0, PT, R23, 0x40330fc1, PT ;  /* 0x40330fc11700780c */ /* 0x000fc60003f04070 */
        /* <DEDUP_REMOVED lines=59> */
.L_x_841:
        /* <DEDUP_REMOVED lines=35> */
.L_x_842:
[----:B------:R-:W-:Y:S05]  /*2750*/  BSYNC B1 ;  /* 0x0000000000017941 */ /* 0x000fea0003800000 */
.L_x_840:
[----:B------:R-:W2:Y:S01]  /*2760*/  LDL.LU R22, [R1+0x4] ;  /* 0x0000040001167983 */ /* 0x000ea20000300800 */
[----:B------:R-:W-:Y:S01]  /*2770*/  LEA R16, P0, R20, UR20, 0x3 ;  /* 0x0000001414107c11 */ /* 0x000fe2000f8018ff */
[----:B-----5:R-:W-:Y:S01]  /*2780*/  DADD R24, -R6, 1 ;  /* 0x3ff0000006187429 */ /* 0x020fe20000000100 */
[----:B------:R-:W-:-:S04]  /*2790*/  IMAD R13, R13, R0, RZ ;  /* 0x000000000d0d7224 */ /* 0x000fc800078e02ff */
[----:B------:R-:W-:Y:S02]  /*27a0*/  IMAD R2, R2, R12, R13 ;  /* 0x0000000c02027224 */ /* 0x000fe400078e020d */
[----:B------:R-:W-:-:S04]  /*27b0*/  IMAD.WIDE.U32 R12, R12, R0, RZ ;  /* 0x000000000c0c7225 */ /* 0x000fc800078e00ff */
[----:B------:R-:W-:Y:S01]  /*27c0*/  IMAD.IADD R2, R13, 0x1, R2 ;  /* 0x000000010d027824 */ /* 0x000fe200078e0202 */
[----:B------:R-:W-:-:S04]  /*27d0*/  SHF.L.U32 R0, R12, 0x3, RZ ;  /* 0x000000030c007819 */ /* 0x000fc800000006ff */
[----:B------:R-:W-:Y:S02]  /*27e0*/  SHF.L.U64.HI R12, R12, 0x3, R2 ;  /* 0x000000030c0c7819 */ /* 0x000fe40000010202 */
[----:B--2---:R-:W-:Y:S01]  /*27f0*/  LEA.HI.X R17, R20, UR21, R22, 0x3, P0 ;  /* 0x0000001514117c11 */ /* 0x004fe200080f1c16 */
[----:B------:R-:W-:Y:S02]  /*2800*/  DFMA R20, -R14, R14, 1 ;  /* 0x3ff000000e14742b */ /* 0x000fe4000000010e */
[----:B------:R-:W-:-:S08]  /*2810*/  DMUL R22, RZ, R10 ;  /* 0x0000000aff167228 */ /* 0x000fd00000000000 */
[----:B------:R-:W-:Y:S02]  /*2820*/  DFMA R18, R20, R22, R18 ;  /* 0x000000161412722b */ /* 0x000fe40000000012 */
[----:B------:R-:W-:-:S06]  /*2830*/  DADD R20, -R4, 1 ;  /* 0x3ff0000004147429 */ /* 0x000fcc0000000100 */
[----:B------:R-:W-:-:S08]  /*2840*/  DMUL R22, R8, R18 ;  /* 0x0000001208167228 */ /* 0x000fd00000000000 */
[----:B------:R-:W-:Y:S02]  /*2850*/  DMUL R20, R22, R20 ;  /* 0x0000001416147228 */ /* 0x000fe40000000000 */
[----:B------:R-:W-:Y:S02]  /*2860*/  DMUL R22, R28, R18 ;  /* 0x000000121c167228 */ /* 0x000fe40000000000 */
[----:B------:R-:W-:Y:S01]  /*2870*/  DFMA R8, -R8, R8, 1 ;  /* 0x3ff000000808742b */ /* 0x000fe20000000108 */
[----:B------:R-:W2:Y:S03]  /*2880*/  LDL.LU R28, [R1+0x8] ;  /* 0x00000800011c7983 */ /* 0x000ea60000300800 */
[C---:B------:R-:W-:Y:S01]  /*2890*/  DMUL R20, R4.reuse, R20 ;  /* 0x0000001404147228 */ /* 0x040fe20000000000 */
[----:B------:R-:W3:Y:S01]  /*28a0*/  LDL.LU R29, [R1+0x10] ;  /* 0x00001000011d7983 */ /* 0x000ee20000300800 */
[----:B------:R-:W-:-:S02]  /*28b0*/  DMUL R4, R4, R18 ;  /* 0x0000001204047228 */ /* 0x000fc40000000000 */
[----:B------:R-:W-:Y:S02]  /*28c0*/  DMUL R22, R22, R24 ;  /* 0x0000001816167228 */ /* 0x000fe40000000000 */
[----:B------:R-:W-:Y:S02]  /*28d0*/  DMUL R18, R6, R18 ;  /* 0x0000001206127228 */ /* 0x000fe40000000000 */
[----:B------:R-:W-:Y:S01]  /*28e0*/  DMUL R14, RZ, R14 ;  /* 0x0000000eff0e7228 */ /* 0x000fe20000000000 */
[----:B------:R0:W-:Y:S01]  /*28f0*/  STG.E.64 desc[UR6][R16.64], R20 ;  /* 0x0000001410007986 */ /* 0x0001e2000c101b06 */
[----:B------:R-:W-:Y:S01]  /*2900*/  DMUL R4, R4, R8 ;  /* 0x0000000804047228 */ /* 0x000fe20000000000 */
[----:B------:R-:W-:Y:S01]  /*2910*/  IADD3 R8, P0, R16, R0, RZ ;  /* 0x0000000010087210 */ /* 0x000fe20007f1e0ff */
[----:B------:R-:W-:Y:S01]  /*2920*/  DMUL R22, R6, R22 ;  /* 0x0000001606167228 */ /* 0x000fe20000000000 */
[----:B------:R-:W4:Y:S01]  /*2930*/  LDL.LU R24, [R1+0x14] ;  /* 0x0000140001187983 */ /* 0x000f220000300800 */
[----:B------:R-:W-:-:S02]  /*2940*/  DADD R6, -R10, 1 ;  /* 0x3ff000000a067429 */ /* 0x000fc40000000100 */
[----:B------:R-:W-:Y:S01]  /*2950*/  IMAD.X R9, R17, 0x1, R12, P0 ;  /* 0x0000000111097824 */ /* 0x000fe200000e060c */
[----:B------:R-:W2:Y:S04]  /*2960*/  LDL.LU R25, [R1+0x18] ;  /* 0x0000180001197983 */ /* 0x000ea80000300800 */
[----:B------:R1:W-:Y:S01]  /*2970*/  STG.E.64 desc[UR6][R8.64], R22 ;  /* 0x0000001608007986 */ /* 0x0003e2000c101b06 */
[----:B------:R-:W-:Y:S01]  /*2980*/  DMUL R6, R6, R14 ;  /* 0x0000000e06067228 */ /* 0x000fe20000000000 */
[----:B0-----:R-:W0:Y:S02]  /*2990*/  LDC.64 R20, c[0x0][0xca0] ;  /* 0x00032800ff147b82 */ /* 0x001e240000000a00 */
[----:B------:R-:W3:Y:S05]  /*29a0*/  LDL.LU R2, [R1+0xc] ;  /* 0x00000c0001027983 */ /* 0x000eea0000300800 */
[----:B------:R-:W-:Y:S01]  /*29b0*/  DMUL R6, R10, R6 ;  /* 0x000000060a067228 */ /* 0x000fe20000000000 */
[----:B------:R-:W0:Y:S01]  /*29c0*/  LDC.64 R14, c[0x0][0xb00] ;  /* 0x0002c000ff0e7b82 */ /* 0x000e220000000a00 */
[----:B-1----:R-:W-:-:S04]  /*29d0*/  IADD3 R8, P0, R8, R0, RZ ;  /* 0x0000000008087210 */ /* 0x002fc80007f1e0ff */
[----:B------:R-:W-:-:S03]  /*29e0*/  IADD3 R22, P1, R8, R0, RZ ;  /* 0x0000000008167210 */ /* 0x000fc60007f3e0ff */
[----:B------:R-:W1:Y:S01]  /*29f0*/  LDC.64 R10, c[0x0][0x620] ;  /* 0x00018800ff0a7b82 */ /* 0x000e620000000a00 */
[----:B------:R-:W-:Y:S01]  /*2a00*/  IADD3.X R9, R9, R12, RZ, P0, !PT ;  /* 0x0000000c09097210 */ /* 0x000fe200007fe4ff */
[----:B------:R-:W3:Y:S04]  /*2a10*/  LDL.LU R0, [R1+0x1c] ;  /* 0x00001c0001007983 */ /* 0x000ee80000300800 */
[----:B------:R-:W-:Y:S01]  /*2a20*/  IMAD.X R23, R9, 0x1, R12, P1 ;  /* 0x0000000109177824 */ /* 0x000fe200008e060c */
[----:B------:R-:W-:Y:S01]  /*2a30*/  STG.E.64 desc[UR6][R8.64], R4 ;  /* 0x0000000408007986 */ /* 0x000fe2000c101b06 */
[----:B------:R-:W1:Y:S03]  /*2a40*/  LDC.64 R16, c[0x0][0x7c0] ;  /* 0x0001f000ff107b82 */ /* 0x000e660000000a00 */
[----:B------:R0:W-:Y:S04]  /*2a50*/  STG.E.64 desc[UR6][R22.64], R6 ;  /* 0x0000000616007986 */ /* 0x0001e8000c101b06 */
[----:B0-----:R-:W3:Y:S01]  /*2a60*/  LDL.LU R23, [R1] ;  /* 0x0000000001177983 */ /* 0x001ee20000300800 */
[----:B------:R-:W-:Y:S01]  /*2a70*/  ULDC UR4, c[0x0][0x0] ;  /* 0x0000000000047ab9 */ /* 0x000fe20000000800 */
[----:B------:R-:W-:-:S02]  /*2a80*/  ULDC UR5, c[0x0][0xc] ;  /* 0x0000030000057ab9 */ /* 0x000fc40000000800 */
[----:B------:R-:W-:-:S06]  /*2a90*/  UIMAD UR4, UR4, UR5, URZ ;  /* 0x00000005040472a4 */ /* 0x000fcc000f8e023f */
[----:B------:R-:W-:-:S04]  /*2aa0*/  IMAD.WIDE.U32 R4, R14, UR4, RZ ;  /* 0x000000040e047c25 */ /* 0x000fc8000f8e00ff */
[----:B-1----:R-:W-:-:S04]  /*2ab0*/  IMAD.WIDE.U32 R12, R10, UR4, RZ ;  /* 0x000000040a0c7c25 */ /* 0x002fc8000f8e00ff */
[----:B------:R-:W-:-:S04]  /*2ac0*/  IMAD.WIDE.U32 R8, R16, UR4, RZ ;  /* 0x0000000410087c25 */ /* 0x000fc8000f8e00ff */
[----:B------:R-:W-:Y:S02]  /*2ad0*/  IMAD R11, R11, UR4, R13 ;  /* 0x000000040b0b7c24 */ /* 0x000fe4000f8e020d */
[----:B------:R-:W-:Y:S01]  /*2ae0*/  IMAD R17, R17, UR4, R9 ;  /* 0x0000000411117c24 */ /* 0x000fe2000f8e0209 */
[----:B------:R-:W-:-:S04]  /*2af0*/  IADD3 R26, P0, R26, UR4, RZ ;  /* 0x000000041a1a7c10 */ /* 0x000fc8000ff1e0ff */
[----:B------:R-:W-:Y:S02]  /*2b00*/  IADD3.X R3, RZ, R3, RZ, P0, !PT ;  /* 0x00000003ff037210 */ /* 0x000fe400007fe4ff */
[----:B------:R-:W-:-:S04]  /*2b10*/  ISETP.GE.U32.AND P0, PT, R26, UR12, PT ;  /* 0x0000000c1a007c0c */ /* 0x000fc8000bf06070 */
[----:B------:R-:W-:Y:S01]  /*2b20*/  ISETP.GE.AND.EX P0, PT, R3, UR13, PT, P0 ;  /* 0x0000000d03007c0c */ /* 0x000fe2000bf06300 */
[----:B------:R-:W-:Y:S02]  /*2b30*/  IMAD R15, R15, UR4, R5 ;  /* 0x000000040f0f7c24 */ /* 0x000fe4000f8e0205 */
[----:B--2---:R-:W-:Y:S01]  /*2b40*/  IMAD.MOV.U32 R7, RZ, RZ, R25 ;  /* 0x000000ffff077224 */ /* 0x004fe200078e0019 */
[----:B----4-:R-:W-:-:S04]  /*2b50*/  LEA R24, P4, R12, R24, 0x3 ;  /* 0x000000180c187211 */ /* 0x010fc800078818ff */
[----:B---3--:R-:W-:Y:S02]  /*2b60*/  LEA.HI.X R29, R12, R29, R11, 0x3, P4 ;  /* 0x0000001d0c1d7211 */ /* 0x008fe400020f1c0b */
[----:B------:R-:W-:Y:S02]  /*2b70*/  LEA R2, P3, R8, R2, 0x3 ;  /* 0x0000000208027211 */ /* 0x000fe400078618ff */
[----:B------:R-:W-:-:S05]  /*2b80*/  MOV R6, R0 ;  /* 0x0000000000067202 */ /* 0x000fca0000000f00 */
[----:B------:R0:W-:Y:S01]  /*2b90*/  STG.E.64 desc[UR6][R6.64], R18 ;  /* 0x0000001206007986 */ /* 0x0001e2000c101b06 */
[----:B------:R-:W-:Y:S01]  /*2ba0*/  LEA.HI.X R28, R8, R28, R17, 0x3, P3 ;  /* 0x0000001c081c7211 */ /* 0x000fe200018f1c11 */
[----:B0-----:R-:W-:-:S04]  /*2bb0*/  IMAD.WIDE.U32 R6, R20, UR4, RZ ;  /* 0x0000000414067c25 */ /* 0x001fc8000f8e00ff */
[----:B------:R-:W-:Y:S01]  /*2bc0*/  IMAD R21, R21, UR4, R7 ;  /* 0x0000000415157c24 */ /* 0x000fe2000f8e0207 */
[----:B------:R-:W-:Y:S02]  /*2bd0*/  LEA R23, P1, R4, R23, 0x3 ;  /* 0x0000001704177211 */ /* 0x000fe400078218ff */
[----:B------:R-:W-:-:S03]  /*2be0*/  LEA R0, P2, R6, R0, 0x3 ;  /* 0x0000000006007211 */ /* 0x000fc600078418ff */
[----:B------:R0:W-:Y:S01]  /*2bf0*/  STL [R1], R23 ;  /* 0x0000001701007387 */ /* 0x0001e20000100800 */
[----:B------:R-:W-:-:S03]  /*2c00*/  LEA.HI.X R25, R6, R25, R21, 0x3, P2 ;  /* 0x0000001906197211 */ /* 0x000fc600010f1c15 */
[----:B------:R0:W-:Y:S04]  /*2c10*/  STL [R1+0x1c], R0 ;  /* 0x00001c0001007387 */ /* 0x0001e80000100800 */
[----:B------:R0:W-:Y:S04]  /*2c20*/  STL [R1+0xc], R2 ;  /* 0x00000c0201007387 */ /* 0x0001e80000100800 */
[----:B------:R0:W-:Y:S04]  /*2c30*/  STL [R1+0x14], R24 ;  /* 0x0000141801007387 */ /* 0x0001e80000100800 */
[----:B------:R0:W-:Y:S04]  /*2c40*/  STL [R1+0x10], R29 ;  /* 0x0000101d01007387 */ /* 0x0001e80000100800 */
[----:B------:R0:W-:Y:S04]  /*2c50*/  STL [R1+0x18], R25 ;  /* 0x0000181901007387 */ /* 0x0001e80000100800 */
[----:B------:R0:W-:Y:S01]  /*2c60*/  STL [R1+0x8], R28 ;  /* 0x0000081c01007387 */ /* 0x0001e20000100800 */
[----:B------:R-:W-:Y:S01]  /*2c70*/  LEA.HI.X R27, R4, R27, R15, 0x3, P1 ;  /* 0x0000001b041b7211 */ /* 0x000fe200008f1c0f */
[----:B------:R-:W-:Y:S06]  /*2c80*/  @!P0 BRA `(.L_x_843) ;  /* 0xffffffec00908947 */ /* 0x000fec000383ffff */
[----:B------:R-:W-:Y:S05]  /*2c90*/  BSYNC B0 ;  /* 0x0000000000007941 */ /* 0x000fea0003800000 */
.L_x_836:
[----:B------:R-:W-:Y:S05]  /*2ca0*/  EXIT ;  /* 0x000000000000794d */ /* 0x000fea0003800000 */
        .weak           $__internal_31_$__cuda_sm20_div_s64
        .type           $__internal_31_$__cuda_sm20_div_s64,@function
        .size           $__internal_31_$__cuda_sm20_div_s64,(.L_x_1320 - $__internal_31_$__cuda_sm20_div_s64)
$__internal_31_$__cuda_sm20_div_s64:
        /* <DEDUP_REMOVED lines=8> */
[----:B0-----:R-:W-:Y:S01]  /*2d30*/  VIADD R5, R11, 0x1ffffffe ;  /* 0x1ffffffe0b057836 */ /* 0x001fe20000000000 */
[----:B------:R-:W-:-:S05]  /*2d40*/  IADD3 R11, P4, RZ, -R8, RZ ;  /* 0x80000008ff0b7210 */ /* 0x000fca0007f9e0ff */
        /* <DEDUP_REMOVED lines=19> */
[----:B------:R-:W-:-:S04]  /*2e80*/  IMAD.HI.U32 R6, R7, R5, RZ ;  /* 0x0000000507067227 */ /* 0x000fc800078e00ff */
[----:B------:R-:W-:-:S04]  /*2e90*/  IMAD.X R4, RZ, RZ, ~R4, P0 ;  /* 0x000000ffff047224 */ /* 0x000fc800000e0e04 */
[----:B------:R-:W-:-:S04]  /*2ea0*/  IMAD.WIDE.U32 R6, P0, R7, R4, R6 ;  /* 0x0000000407067225 */ /* 0x000fc80007800006 */
[----:B------:R-:W-:Y:S01]  /*2eb0*/  IMAD.HI.U32 R10, P1, R9, R5, R6 ;  /* 0x00000005090a7227 */ /* 0x000fe20007820006 */
[----:B------:R-:W-:Y:S02]  /*2ec0*/  SEL R6, R11, R8, !P3 ;  /* 0x000000080b067207 */ /* 0x000fe40005800000 */
[----:B------:R-:W-:Y:S01]  /*2ed0*/  IADD3.X R7, RZ, ~R2, RZ, P4, !PT ;  /* 0x80000002ff077210 */ /* 0x000fe200027fe4ff */
[CC--:B------:R-:W-:Y:S02]  /*2ee0*/  IMAD R5, R9.reuse, R4.reuse, RZ ;  /* 0x0000000409057224 */ /* 0x0c0fe400078e02ff */
[----:B------:R-:W-:Y:S01]  /*2ef0*/  IMAD.HI.U32 R8, R9, R4, RZ ;  /* 0x0000000409087227 */ /* 0x000fe200078e00ff */
[----:B------:R-:W-:Y:S02]  /*2f00*/  SEL R7, R7, R2, !P3 ;  /* 0x0000000207077207 */ /* 0x000fe40005800000 */
[----:B------:R-:W-:Y:S01]  /*2f10*/  IADD3 R11, P2, R5, R10, RZ ;  /* 0x0000000a050b7210 */ /* 0x000fe20007f5e0ff */
[----:B------:R-:W-:Y:S01]  /*2f20*/  HFMA2.MMA R5, -RZ, RZ, 0, 0 ;  /* 0x00000000ff057435 */ /* 0x000fe200000001ff */
[----:B------:R-:W-:-:S03]  /*2f30*/  IMAD.X R8, R8, 0x1, R9, P0 ;  /* 0x0000000108087824 */ /* 0x000fc600000e0609 */
[C---:B------:R-:W-:Y:S02]  /*2f40*/  IMAD.HI.U32 R4, R11.reuse, R6, RZ ;  /* 0x000000060b047227 */ /* 0x040fe400078e00ff */
[----:B------:R-:W-:Y:S02]  /*2f50*/  IADD3.X R8, RZ, RZ, R8, P2, P1 ;  /* 0x000000ffff087210 */ /* 0x000fe400017e2408 */
        /* <DEDUP_REMOVED lines=29> */
[----:B------:R-:W-:Y:S01]  /*3130*/  SEL R2, R4, R9, P0 ;  /* 0x0000000904027207 */ /* 0x000fe20000000000 */
[----:B------:R-:W-:Y:S01]  /*3140*/  IMAD.MOV.U32 R4, RZ, RZ, R0 ;  /* 0x000000ffff047224 */ /* 0x000fe200078e0000 */
[----:B------:R-:W-:Y:S02]  /*3150*/  IADD3 R7, P2, RZ, -R6, RZ ;  /* 0x80000006ff077210 */ /* 0x000fe40007f5e0ff */
[----:B------:R-:W-:Y:S02]  /*3160*/  ISETP.NE.U32.AND P0, PT, RZ, UR8, PT ;  /* 0x00000008ff007c0c */ /* 0x000fe4000bf05070 */
[----:B------:R-:W-:Y:S02]  /*3170*/  IADD3.X R5, RZ, ~R2, RZ, P2, !PT ;  /* 0x80000002ff057210 */ /* 0x000fe400017fe4ff */
[----:B------:R-:W-:-:S02]  /*3180*/  SEL R7, R7, R6, !P1 ;  /* 0x0000000607077207 */ /* 0x000fc40004800000 */
[----:B------:R-:W-:Y:S02]  /*3190*/  SEL R6, R5, R2, !P1 ;  /* 0x0000000205067207 */ /* 0x000fe40004800000 */
[----:B------:R-:W-:Y:S02]  /*31a0*/  MOV R5, 0x0 ;  /* 0x0000000000057802 */ /* 0x000fe40000000f00 */
[----:B------:R-:W-:-:S04]  /*31b0*/  ISETP.NE.AND.EX P0, PT, RZ, UR9, PT, P0 ;  /* 0x00000009ff007c0c */ /* 0x000fc8000bf05300 */
[----:B------:R-:W-:Y:S02]  /*31c0*/  SEL R7, R7, 0xffffffff, P0 ;  /* 0xffffffff07077807 */ /* 0x000fe40000000000 */
[----:B------:R-:W-:Y:S01]  /*31d0*/  SEL R6, R6, 0xffffffff, P0 ;  /* 0xffffffff06067807 */ /* 0x000fe20000000000 */
[----:B------:R-:W-:Y:S06]  /*31e0*/  RET.REL.NODEC R4 `(_ZN2at6native38_GLOBAL__N__9a469cfd_6_RNN_cu_eca79a6d6kernel18lstm_cell_backwardIddlLi1EEEvNS_4cuda6detail10TensorInfoIT_T1_EES9_S9_S9_S9_S9_S9_S8_S8_) ;  /* 0xffffffcc04847950 */ /* 0x000fec0003c3ffff */
.L_x_844:
        /* <DEDUP_REMOVED lines=9> */
.L_x_1320:


//--------------------- .text._ZN2at6native38_GLOBAL__N__9a469cfd_6_RNN_cu_eca79a6d6kernel18lstm_cell_backwardIddiLi2EEEvNS_4cuda6detail10TensorInfoIT_T1_EES9_S9_S9_S9_S9_S9_S8_S8_ --------------------------
	.section	.text._ZN2at6native38_GLOBAL__N__9a469cfd_6_RNN_cu_eca79a6d6kernel18lstm_cell_backwardIddiLi2EEEvNS_4cuda6detail10TensorInfoIT_T1_EES9_S9_S9_S9_S9_S9_S8_S8_,"ax",@progbits
	.align	128
.text._ZN2at6native38_GLOBAL__N__9a469cfd_6_RNN_cu_eca79a6d6kernel18lstm_cell_backwardIddiLi2EEEvNS_4cuda6detail10TensorInfoIT_T1_EES9_S9_S9_S9_S9_S9_S8_S8_:
        .type           _ZN2at6native38_GLOBAL__N__9a469cfd_6_RNN_cu_eca79a6d6kernel18lstm_cell_backwardIddiLi2EEEvNS_4cuda6detail10TensorInfoIT_T1_EES9_S9_S9_S9_S9_S9_S8_S8_,@function
        .size           _ZN2at6native38_GLOBAL__N__9a469cfd_6_RNN_cu_eca79a6d6kernel18lstm_cell_backwardIddiLi2EEEvNS_4cuda6detail10TensorInfoIT_T1_EES9_S9_S9_S9_S9_S9_S8_S8_,(.L_x_1322 - _ZN2at6native38_GLOBAL__N__9a469cfd_6_RNN_cu_eca79a6d6kernel18lstm_cell_backwardIddiLi2EEEvNS_4cuda6detail10TensorInfoIT_T1_EES9_S9_S9_S9_S9_S9_S8_S8_)
        .other          _ZN2at6native38_GLOBAL__N__9a469cfd_6_RNN_cu_eca79a6d6kernel18lstm_cell_backwardIddiLi2EEEvNS_4cuda6detail10TensorInfoIT_T1_EES9_S9_S9_S9_S9_S9_S8_S8_,@"STO_CUDA_ENTRY STV_DEFAULT"
_ZN2at6native38_GLOBAL__N__9a469cfd_6_RNN_cu_eca79a6d6kernel18lstm_cell_backwardIddiLi2EEEvNS_4cuda6detail10TensorInfoIT_T1_EES9_S9_S9_S9_S9_S9_S8_S8_:
        /* <DEDUP_REMOVED lines=40> */
.L_x_851:
[----:B-1----:R-:W2:Y:S01]  /*0280*/  LDL R3, [R1+0x10] ;  /* 0x0000100001037983 */ /* 0x002ea20000100800 */
[----:B------:R-:W1:Y:S01]  /*0290*/  LDC R9, c[0x0][0x7f8] ;  /* 0x0001fe00ff097b82 */ /* 0x000e620000000800 */
[----:B0-----:R-:W-:-:S07]  /*02a0*/  IABS R2, R0 ;  /* 0x0000000000027213 */ /* 0x001fce0000000000 */
[----:B------:R-:W0:Y:S08]  /*02b0*/  LDC R12, c[0x0][0x21c] ;  /* 0x00008700ff0c7b82 */ /* 0x000e300000000800 */
[----:B------:R-:W3:Y:S01]  /*02c0*/  LDC R10, c[0x0][0x7f8] ;  /* 0x0001fe00ff0a7b82 */ /* 0x000ee20000000800 */
[----:B-1----:R-:W-:-:S07]  /*02d0*/  IABS R11, R9 ;  /* 0x00000009000b7213 */ /* 0x002fce0000000000 */
[----:B------:R-:W1:Y:S01]  /*02e0*/  LDC R29, c[0x0][0x3cc] ;  /* 0x0000f300ff1d7b82 */ /* 0x000e620000000800 */
[----:B0-----:R-:W-:-:S07]  /*02f0*/  IABS R20, R12 ;  /* 0x0000000c00147213 */ /* 0x001fce0000000000 */
[----:B------:R-:W0:Y:S01]  /*0300*/  LDC R13, c[0x0][0x4a4] ;  /* 0x00012900ff0d7b82 */ /* 0x000e220000000800 */
[----:B------:R-:W4:Y:S01]  /*0310*/  I2F.RP R5, R20 ;  /* 0x0000001400057306 */ /* 0x000f220000209400 */
[----:B---3--:R-:W-:-:S06]  /*0320*/  IABS R10, R10 ;  /* 0x0000000a000a7213 */ /* 0x008fcc0000000000 */
[----:B------:R-:W3:Y:S01]  /*0330*/  LDC R15, c[0x0][0x7f8] ;  /* 0x0001fe00ff0f7b82 */ /* 0x000ee20000000800 */
[----:B-1----:R-:W-:Y:S01]  /*0340*/  IABS R21, R29 ;  /* 0x0000001d00157213 */ /* 0x002fe20000000000 */
[----:B----4-:R-:W1:Y:S01]  /*0350*/  MUFU.RCP R5, R5 ;  /* 0x0000000500057308 */ /* 0x010e620000001000 */
[----:B0-----:R-:W-:-:S07]  /*0360*/  IABS R23, R13 ;  /* 0x0000000d00177213 */ /* 0x001fce0000000000 */
[----:B------:R-:W0:Y:S01]  /*0370*/  I2F.RP R6, R21 ;  /* 0x0000001500067306 */ /* 0x000e220000209400 */
[----:B---3--:R-:W-:-:S07]  /*0380*/  SHF.L.U32 R15, R15, 0x2, RZ ;  /* 0x000000020f0f7819 */ /* 0x008fce00000006ff */
[----:B------:R-:W-:Y:S01]  /*0390*/  I2F.RP R8, R23 ;  /* 0x0000001700087306 */ /* 0x000fe20000209400 */
[----:B-1----:R-:W-:-:S07]  /*03a0*/  VIADD R16, R5, 0xffffffe ;  /* 0x0ffffffe05107836 */ /* 0x002fce0000000000 */
[----:B------:R1:W3:Y:S08]  /*03b0*/  F2I.FTZ.U32.TRUNC.NTZ R17, R16 ;  /* 0x0000001000117305 */ /* 0x0002f0000021f000 */
[----:B0-----:R-:W-:Y:S01]  /*03c0*/  MUFU.RCP R6, R6 ;  /* 0x0000000600067308 */ /* 0x001fe20000001000 */
[----:B-1----:R-:W-:Y:S01]  /*03d0*/  MOV R16, RZ ;  /* 0x000000ff00107202 */ /* 0x002fe20000000f00 */
[----:B---3--:R-:W-:-:S06]  /*03e0*/  IMAD.MOV R5, RZ, RZ, -R17 ;  /* 0x000000ffff057224 */ /* 0x008fcc00078e0a11 */
[----:B------:R-:W0:Y:S02]  /*03f0*/  MUFU.RCP R8, R8 ;  /* 0x0000000800087308 */ /* 0x000e240000001000 */
[----:B0-----:R-:W-:Y:S02]  /*0400*/  VIADD R14, R8, 0xffffffe ;  /* 0x0ffffffe080e7836 */ /* 0x001fe40000000000 */
[----:B--2---:R-:W-:-:S04]  /*0410*/  IMAD.HI.U32 R3, R3, R2, RZ ;  /* 0x0000000203037227 */ /* 0x004fc800078e00ff */
[----:B------:R-:W-:-:S04]  /*0420*/  IMAD.MOV R7, RZ, RZ, -R3 ;  /* 0x000000ffff077224 */ /* 0x000fc800078e0a03 */
[----:B------:R-:W-:-:S05]  /*0430*/  IMAD R4, R11, R7, R2 ;  /* 0x000000070b047224 */ /* 0x000fca00078e0202 */
[----:B------:R-:W-:-:S13]  /*0440*/  ISETP.GT.U32.AND P1, PT, R10, R4, PT ;  /* 0x000000040a00720c */ /* 0x000fda0003f24070 */
[----:B------:R-:W-:Y:S02]  /*0450*/  @!P1 IADD3 R4, R4, -R11, RZ ;  /* 0x8000000b04049210 */ /* 0x000fe40007ffe0ff */
[----:B------:R-:W-:Y:S02]  /*0460*/  @!P1 IADD3 R3, R3, 0x1, RZ ;  /* 0x0000000103039810 */ /* 0x000fe40007ffe0ff */
[----:B------:R-:W-:Y:S01]  /*0470*/  ISETP.GE.U32.AND P0, PT, R4, R10, PT ;  /* 0x0000000a0400720c */ /* 0x000fe20003f06070 */
[----:B------:R-:W-:Y:S01]  /*0480*/  VIADD R10, R6, 0xffffffe ;  /* 0x0ffffffe060a7836 */ /* 0x000fe20000000000 */
[----:B------:R-:W-:Y:S02]  /*0490*/  LOP3.LUT R4, R0, R9, RZ, 0x3c, !PT ;  /* 0x0000000900047212 */ /* 0x000fe400078e3cff */
[----:B------:R-:W-:Y:S01]  /*04a0*/  ISETP.NE.AND P1, PT, R9, RZ, PT ;  /* 0x000000ff0900720c */ /* 0x000fe20003f25270 */
[----:B------:R0:W1:Y:S01]  /*04b0*/  F2I.FTZ.U32.TRUNC.NTZ R11, R10 ;  /* 0x0000000a000b7305 */ /* 0x000062000021f000 */
[----:B------:R-:W-:-:S07]  /*04c0*/  ISETP.GE.AND P2, PT, R4, RZ, PT ;  /* 0x000000ff0400720c */ /* 0x000fce0003f46270 */
[----:B------:R-:W-:Y:S02]  /*04d0*/  @P0 VIADD R3, R3, 0x1 ;  /* 0x0000000103030836 */ /* 0x000fe40000000000 */
[----:B0-----:R-:W-:-:S04]  /*04e0*/  IMAD.MOV.U32 R10, RZ, RZ, RZ ;  /* 0x000000ffff0a7224 */ /* 0x001fc800078e00ff */
[----:B------:R-:W-:Y:S02]  /*04f0*/  @!P2 IADD3 R3, -R3, RZ, RZ ;  /* 0x000000ff0303a210 */ /* 0x000fe40007ffe1ff */
[----:B------:R-:W-:Y:S02]  /*0500*/  @!P1 LOP3.LUT R3, RZ, R9, RZ, 0x33, !PT ;  /* 0x00000009ff039212 */ /* 0x000fe400078e33ff */
[----:B-1----:R-:W-:Y:S02]  /*0510*/  IADD3 R26, RZ, -R11, RZ ;  /* 0x8000000bff1a7210 */ /* 0x002fe40007ffe0ff */
[----:B------:R-:W-:-:S03]  /*0520*/  IADD3 R4, -R3, RZ, RZ ;  /* 0x000000ff03047210 */ /* 0x000fc60007ffe1ff */
[----:B------:R-:W-:Y:S02]  /*0530*/  IMAD R26, R26, R21, RZ ;  /* 0x000000151a1a7224 */ /* 0x000fe400078e02ff */
[----:B------:R-:W-:Y:S02]  /*0540*/  IMAD R4, R9, R4, R0 ;  /* 0x0000000409047224 */ /* 0x000fe400078e0200 */
[----:B------:R-:W-:-:S04]  /*0550*/  IMAD.HI.U32 R26, R11, R26, R10 ;  /* 0x0000001a0b1a7227 */ /* 0x000fc800078e000a */
[----:B------:R-:W-:Y:S02]  /*0560*/  IMAD R7, R15, R3, R4 ;  /* 0x000000030f077224 */ /* 0x000fe400078e0204 */
[----:B------:R-:W-:Y:S01]  /*0570*/  IMAD R3, R5, R20, RZ ;  /* 0x0000001405037224 */ /* 0x000fe200078e02ff */
[----:B------:R-:W0:Y:S01]  /*0580*/  F2I.FTZ.U32.TRUNC.NTZ R15, R14 ;  /* 0x0000000e000f7305 */ /* 0x000e22000021f000 */
[----:B------:R-:W-:Y:S01]  /*0590*/  IMAD.IADD R6, R7, 0x1, R9 ;  /* 0x0000000107067824 */ /* 0x000fe200078e0209 */
[----:B------:R-:W-:Y:S01]  /*05a0*/  IABS R4, R7 ;  /* 0x0000000700047213 */ /* 0x000fe20000000000 */
[----:B------:R-:W-:-:S03]  /*05b0*/  IMAD.HI.U32 R16, R17, R3, R16 ;  /* 0x0000000311107227 */ /* 0x000fc600078e0010 */
[----:B------:R-:W-:Y:S01]  /*05c0*/  MOV R3, R4 ;  /* 0x0000000400037202 */ /* 0x000fe20000000f00 */
[----:B------:R-:W-:Y:S01]  /*05d0*/  IMAD.IADD R5, R6, 0x1, R9 ;  /* 0x0000000106057824 */ /* 0x000fe200078e0209 */
[----:B------:R-:W-:Y:S01]  /*05e0*/  IABS R8, R6 ;  /* 0x0000000600087213 */ /* 0x000fe20000000000 */
[----:B------:R-:W-:-:S03]  /*05f0*/  IMAD.HI.U32 R26, R26, R2, RZ ;  /* 0x000000021a1a7227 */ /* 0x000fc600078e00ff */
[----:B------:R-:W-:Y:S01]  /*0600*/  IABS R22, R5 ;  /* 0x0000000500167213 */ /* 0x000fe20000000000 */
[----:B------:R-:W-:-:S04]  /*0610*/  IMAD.HI.U32 R19, R16, R3, RZ ;  /* 0x0000000310137227 */ /* 0x000fc800078e00ff */
[----:B------:R-:W-:Y:S01]  /*0620*/  IMAD.HI.U32 R18, R16, R8, RZ ;  /* 0x0000000810127227 */ /* 0x000fe200078e00ff */
[----:B------:R-:W-:-:S03]  /*0630*/  IADD3 R24, -R19, RZ, RZ ;  /* 0x000000ff13187210 */ /* 0x000fc60007ffe1ff */
[----:B------:R-:W-:Y:S01]  /*0640*/  IMAD.IADD R4, R5, 0x1, R9 ;  /* 0x0000000105047824 */ /* 0x000fe200078e0209 */
[----:B------:R-:W-:Y:S01]  /*0650*/  IADD3 R25, -R18, RZ, RZ ;  /* 0x000000ff12197210 */ /* 0x000fe20007ffe1ff */
[----:B------:R-:W-:Y:S02]  /*0660*/  IMAD R24, R20, R24, R3 ;  /* 0x0000001814187224 */ /* 0x000fe400078e0203 */
[----:B------:R-:W-:Y:S01]  /*0670*/  IMAD.HI.U32 R17, R16, R22, RZ ;  /* 0x0000001610117227 */ /* 0x000fe200078e00ff */
[----:B------:R-:W-:Y:S02]  /*0680*/  IABS R9, R4 ;  /* 0x0000000400097213 */ /* 0x000fe40000000000 */
[C---:B------:R-:W-:Y:S01]  /*0690*/  ISETP.GT.U32.AND P6, PT, R20.reuse, R24, PT ;  /* 0x000000181400720c */ /* 0x040fe20003fc4070 */
[----:B------:R-:W-:Y:S02]  /*06a0*/  IMAD R25, R20, R25, R8 ;  /* 0x0000001914197224 */ /* 0x000fe400078e0208 */
[----:B0-----:R-:W-:-:S02]  /*06b0*/  IMAD.MOV R14, RZ, RZ, -R15 ;  /* 0x000000ffff0e7224 */ /* 0x001fc400078e0a0f */
[----:B------:R-:W-:Y:S01]  /*06c0*/  IMAD.MOV R27, RZ, RZ, -R17 ;  /* 0x000000ffff1b7224 */ /* 0x000fe200078e0a11 */
[----:B------:R-:W-:Y:S01]  /*06d0*/  ISETP.GT.U32.AND P1, PT, R20, R25, PT ;  /* 0x000000191400720c */ /* 0x000fe20003f24070 */
[----:B------:R-:W-:Y:S01]  /*06e0*/  IMAD R10, R14, R23, RZ ;  /* 0x000000170e0a7224 */ /* 0x000fe200078e02ff */
[----:B------:R-:W-:Y:S01]  /*06f0*/  MOV R14, RZ ;  /* 0x000000ff000e7202 */ /* 0x000fe20000000f00 */
[----:B------:R-:W-:-:S04]  /*0700*/  IMAD.HI.U32 R16, R16, R9, RZ ;  /* 0x0000000910107227 */ /* 0x000fc800078e00ff */
[----:B------:R-:W-:Y:S01]  /*0710*/  IMAD R27, R20, R27, R22 ;  /* 0x0000001b141b7224 */ /* 0x000fe200078e0216 */
[----:B------:R-:W-:Y:S01]  /*0720*/  IADD3 R28, -R16, RZ, RZ ;  /* 0x000000ff101c7210 */ /* 0x000fe20007ffe1ff */
[----:B------:R-:W-:Y:S01]  /*0730*/  @!P6 IMAD.IADD R24, R24, 0x1, -R20 ;  /* 0x000000011818e824 */ /* 0x000fe200078e0a14 */
[----:B------:R-:W-:Y:S01]  /*0740*/  @!P6 IADD3 R19, R19, 0x1, RZ ;  /* 0x000000011313e810 */ /* 0x000fe20007ffe0ff */
[----:B------:R-:W-:Y:S01]  /*0750*/  IMAD.HI.U32 R10, R15, R10, R14 ;  /* 0x0000000a0f0a7227 */ /* 0x000fe200078e000e */
[----:B------:R-:W-:Y:S02]  /*0760*/  ISETP.GT.U32.AND P4, PT, R20, R27, PT ;  /* 0x0000001b1400720c */ /* 0x000fe40003f84070 */
[----:B------:R-:W-:Y:S01]  /*0770*/  ISETP.GE.U32.AND P2, PT, R24, R20, PT ;  /* 0x000000141800720c */ /* 0x000fe20003f46070 */
[----:B------:R-:W-:Y:S01]  /*0780*/  IMAD R28, R20, R28, R9 ;  /* 0x0000001c141c7224 */ /* 0x000fe200078e0209 */
[----:B------:R-:W-:Y:S01]  /*0790*/  @!P1 IADD3 R25, R25, -R20, RZ ;  /* 0x8000001419199210 */ /* 0x000fe20007ffe0ff */
[----:B------:R-:W-:Y:S01]  /*07a0*/  IMAD.HI.U32 R14, R10, R2, RZ ;  /* 0x000000020a0e7227 */ /* 0x000fe200078e00ff */
[----:B------:R-:W-:-:S02]  /*07b0*/  LOP3.LUT R10, R7, R12, RZ, 0x3c, !PT ;  /* 0x0000000c070a7212 */ /* 0x000fc400078e3cff */
[----:B------:R-:W-:Y:S01]  /*07c0*/  ISETP.GE.U32.AND P3, PT, R25, R20, PT ;  /* 0x000000141900720c */ /* 0x000fe20003f66070 */
[----:B------:R-:W-:Y:S01]  /*07d0*/  IMAD.MOV R11, RZ, RZ, -R26 ;  /* 0x000000ffff0b7224 */ /* 0x000fe200078e0a1a */
[----:B------:R-:W-:Y:S02]  /*07e0*/  ISETP.GT.U32.AND P5, PT, R20, R28, PT ;  /* 0x0000001c1400720c */ /* 0x000fe40003fa4070 */
[----:B------:R-:W-:Y:S01]  /*07f0*/  ISETP.GE.AND P0, PT, R10, RZ, PT ;  /* 0x000000ff0a00720c */ /* 0x000fe20003f06270 */
[----:B------:R-:W-:Y:S01]  /*0800*/  IMAD R24, R21, R11, R2 ;  /* 0x0000000b15187224 */ /* 0x000fe200078e0202 */
[----:B------:R-:W-:Y:S01]  /*0810*/  @!P4 IADD3 R27, R27, -R20, RZ ;  /* 0x800000141b1bc210 */ /* 0x000fe20007ffe0ff */
[----:B------:R-:W-:Y:S01]  /*0820*/  IMAD.MOV R10, RZ, RZ, -R14 ;  /* 0x000000ffff0a7224 */ /* 0x000fe200078e0a0e */
[----:B------:R-:W-:Y:S01]  /*0830*/  @!P1 IADD3 R18, R18, 0x1, RZ ;  /* 0x0000000112129810 */ /* 0x000fe20007ffe0ff */
[----:B------:R-:W-:Y:S01]  /*0840*/  @P2 VIADD R19, R19, 0x1 ;  /* 0x0000000113132836 */ /* 0x000fe20000000000 */
[----:B------:R-:W-:Y:S01]  /*0850*/  ISETP.GT.U32.AND P2, PT, R21, R24, PT ;  /* 0x000000181500720c */ /* 0x000fe20003f44070 */
[----:B------:R-:W-:Y:S01]  /*0860*/  IMAD R10, R23, R10, R2 ;  /* 0x0000000a170a7224 */ /* 0x000fe200078e0202 */
[----:B------:R-:W-:Y:S01]  /*0870*/  ISETP.GE.U32.AND P6, PT, R27, R20, PT ;  /* 0x000000141b00720c */ /* 0x000fe20003fc6070 */
[----:B------:R-:W-:Y:S01]  /*0880*/  @!P4 VIADD R17, R17, 0x1 ;  /* 0x000000011111c836 */ /* 0x000fe20000000000 */
[----:B------:R-:W-:Y:S01]  /*0890*/  LOP3.LUT R11, R6, R12, RZ, 0x3c, !PT ;  /* 0x0000000c060b7212 */ /* 0x000fe200078e3cff */
[----:B------:R-:W-:Y:S01]  /*08a0*/  @!P5 IMAD.IADD R28, R28, 0x1, -R20 ;  /* 0x000000011c1cd824 */ /* 0x000fe200078e0a14 */
[----:B------:R-:W-:Y:S01]  /*08b0*/  @P3 IADD3 R18, R18, 0x1, RZ ;  /* 0x0000000112123810 */ /* 0x000fe20007ffe0ff */
[----:B------:R-:W-:Y:S01]  /*08c0*/  @!P0 IMAD.MOV R19, RZ, RZ, -R19 ;  /* 0x000000ffff138224 */ /* 0x000fe200078e0a13 */
[----:B------:R-:W-:-:S02]  /*08d0*/  ISETP.GT.U32.AND P3, PT, R23, R10, PT ;  /* 0x0000000a1700720c */ /* 0x000fc40003f64070 */
[----:B------:R-:W-:Y:S02]  /*08e0*/  ISETP.GE.AND P4, PT, R11, RZ, PT ;  /* 0x000000ff0b00720c */ /* 0x000fe40003f86270 */
[----:B------:R-:W-:Y:S01]  /*08f0*/  LOP3.LUT R11, R5, R12, RZ, 0x3c, !PT ;  /* 0x0000000c050b7212 */ /* 0x000fe200078e3cff */
[----:B------:R-:W-:Y:S01]  /*0900*/  @!P2 IMAD.IADD R24, R24, 0x1, -R21 ;  /* 0x000000011818a824 */ /* 0x000fe200078e0a15 */
[----:B------:R-:W-:Y:S01]  /*0910*/  ISETP.GE.U32.AND P1, PT, R28, R20, PT ;  /* 0x000000141c00720c */ /* 0x000fe20003f26070 */
[----:B------:R-:W-:Y:S01]  /*0920*/  @P6 VIADD R17, R17, 0x1 ;  /* 0x0000000111116836 */ /* 0x000fe20000000000 */
[----:B------:R-:W-:Y:S02]  /*0930*/  @!P5 IADD3 R16, R16, 0x1, RZ ;  /* 0x000000011010d810 */ /* 0x000fe40007ffe0ff */
[----:B------:R-:W-:Y:S02]  /*0940*/  LOP3.LUT R15, R4, R12, RZ, 0x3c, !PT ;  /* 0x0000000c040f7212 */ /* 0x000fe400078e3cff */
[----:B------:R-:W-:-:S02]  /*0950*/  ISETP.GE.AND P5, PT, R11, RZ, PT ;  /* 0x000000ff0b00720c */ /* 0x000fc40003fa6270 */
[----:B------:R-:W-:Y:S02]  /*0960*/  ISETP.GE.AND P6, PT, R15, RZ, PT ;  /* 0x000000ff0f00720c */ /* 0x000fe40003fc6270 */
[----:B------:R-:W-:Y:S02]  /*0970*/  @!P3 IADD3 R10, R10, -R23, RZ ;  /* 0x800000170a0ab210 */ /* 0x000fe40007ffe0ff */
[----:B------:R-:W-:Y:S02]  /*0980*/  ISETP.GE.U32.AND P0, PT, R24, R21, PT ;  /* 0x000000151800720c */ /* 0x000fe40003f06070 */
[----:B------:R-:W-:Y:S02]  /*0990*/  @!P4 IADD3 R18, -R18, RZ, RZ ;  /* 0x000000ff1212c210 */ /* 0x000fe40007ffe1ff */
[----:B------:R-:W-:Y:S02]  /*09a0*/  ISETP.GE.U32.AND P4, PT, R10, R23, PT ;  /* 0x000000170a00720c */ /* 0x000fe40003f86070 */
[----:B------:R-:W-:Y:S01]  /*09b0*/  @P1 IADD3 R16, R16, 0x1, RZ ;  /* 0x0000000110101810 */ /* 0x000fe20007ffe0ff */
[----:B------:R-:W-:Y:S01]  /*09c0*/  @!P5 IMAD.MOV R17, RZ, RZ, -R17 ;  /* 0x000000ffff11d224 */ /* 0x000fe200078e0a11 */
[----:B------:R-:W-:-:S02]  /*09d0*/  LOP3.LUT R20, R0, R29, RZ, 0x3c, !PT ;  /* 0x0000001d00147212 */ /* 0x000fc400078e3cff */
[----:B------:R-:W-:Y:S01]  /*09e0*/  @!P2 IADD3 R26, R26, 0x1, RZ ;  /* 0x000000011a1aa810 */ /* 0x000fe20007ffe0ff */
[----:B------:R-:W-:Y:S01]  /*09f0*/  @!P6 IMAD.MOV R16, RZ, RZ, -R16 ;  /* 0x000000ffff10e224 */ /* 0x000fe200078e0a10 */
[----:B------:R-:W-:Y:S02]  /*0a00*/  ISETP.NE.AND P5, PT, R12, RZ, PT ;  /* 0x000000ff0c00720c */ /* 0x000fe40003fa5270 */
[----:B------:R-:W-:Y:S01]  /*0a10*/  LOP3.LUT R10, RZ, R12, RZ, 0x33, !PT ;  /* 0x0000000cff0a7212 */ /* 0x000fe200078e33ff */
[----:B------:R-:W-:Y:S01]  /*0a20*/  @P0 VIADD R26, R26, 0x1 ;  /* 0x000000011a1a0836 */ /* 0x000fe20000000000 */
[----:B------:R-:W-:Y:S02]  /*0a30*/  ISETP.GE.AND P1, PT, R20, RZ, PT ;  /* 0x000000ff1400720c */ /* 0x000fe40003f26270 */
[----:B------:R-:W-:Y:S02]  /*0a40*/  SEL R20, R10, R19, !P5 ;  /* 0x000000130a147207 */ /* 0x000fe40006800000 */
[----:B------:R-:W-:-:S02]  /*0a50*/  @!P3 IADD3 R14, R14, 0x1, RZ ;  /* 0x000000010e0eb810 */ /* 0x000fc40007ffe0ff */
[----:B------:R-:W-:Y:S02]  /*0a60*/  ISETP.NE.AND P0, PT, R29, RZ, PT ;  /* 0x000000ff1d00720c */ /* 0x000fe40003f05270 */
[----:B------:R-:W-:Y:S01]  /*0a70*/  SEL R15, R10, R16, !P5 ;  /* 0x000000100a0f7207 */ /* 0x000fe20006800000 */
[----:B------:R-:W-:Y:S01]  /*0a80*/  IMAD.MOV R16, RZ, RZ, -R20 ;  /* 0x000000ffff107224 */ /* 0x000fe200078e0a14 */
[----:B------:R-:W-:Y:S02]  /*0a90*/  @P4 IADD3 R14, R14, 0x1, RZ ;  /* 0x000000010e0e4810 */ /* 0x000fe40007ffe0ff */
[----:B------:R-:W-:Y:S01]  /*0aa0*/  LOP3.LUT R11, R0, R13, RZ, 0x3c, !PT ;  /* 0x0000000d000b7212 */ /* 0x000fe200078e3cff */
[----:B------:R-:W-:Y:S01]  /*0ab0*/  @!P1 IMAD.MOV R26, RZ, RZ, -R26 ;  /* 0x000000ffff1a9224 */ /* 0x000fe200078e0a1a */
[----:B------:R-:W-:Y:S01]  /*0ac0*/  MOV R21, R14 ;  /* 0x0000000e00157202 */ /* 0x000fe20000000f00 */
[----:B------:R-:W-:Y:S01]  /*0ad0*/  IMAD R14, R12, R16, R7 ;  /* 0x000000100c0e7224 */ /* 0x000fe200078e0207 */
[C---:B------:R-:W-:Y:S01]  /*0ae0*/  SEL R18, R10.reuse, R18, !P5 ;  /* 0x000000120a127207 */ /* 0x040fe20006800000 */
[----:B------:R-:W-:Y:S01]  /*0af0*/  IMAD.MOV R25, RZ, RZ, -R15 ;  /* 0x000000ffff197224 */ /* 0x000fe200078e0a0f */
[----:B------:R-:W-:Y:S01]  /*0b00*/  SEL R19, R10, R17, !P5 ;  /* 0x000000110a137207 */ /* 0x000fe20006800000 */
[----:B------:R-:W-:Y:S01]  /*0b10*/  IMAD R14, R14, UR11, RZ ;  /* 0x0000000b0e0e7c24 */ /* 0x000fe2000f8e02ff */
[----:B------:R-:W-:Y:S01]  /*0b20*/  @!P0 LOP3.LUT R26, RZ, R29, RZ, 0x33, !PT ;  /* 0x0000001dff1a8212 */ /* 0x000fe200078e33ff */
[----:B------:R-:W-:Y:S01]  /*0b30*/  IMAD R25, R12, R25, R4 ;  /* 0x000000190c197224 */ /* 0x000fe200078e0204 */
[----:B------:R-:W-:Y:S01]  /*0b40*/  ISETP.GE.AND P5, PT, R11, RZ, PT ;  /* 0x000000ff0b00720c */ /* 0x000fe20003fa6270 */
[----:B------:R-:W-:Y:S01]  /*0b50*/  IMAD R14, R20, UR12, R14 ;  /* 0x0000000c140e7c24 */ /* 0x000fe2000f8e020e */
[----:B------:R-:W-:Y:S01]  /*0b60*/  ISETP.NE.AND P2, PT, R13, RZ, PT ;  /* 0x000000ff0d00720c */ /* 0x000fe20003f45270 */
[----:B------:R-:W0:Y:S01]  /*0b70*/  LDC.64 R16, c[0x0][0x498] ;  /* 0x00012600ff107b82 */ /* 0x000e220000000a00 */
[----:B------:R-:W-:Y:S01]  /*0b80*/  IADD3 R20, -R26, RZ, RZ ;  /* 0x000000ff1a147210 */ /* 0x000fe20007ffe1ff */
[----:B------:R-:W-:Y:S01]  /*0b90*/  IMAD R25, R25, UR11, RZ ;  /* 0x0000000b19197c24 */ /* 0x000fe2000f8e02ff */
[----:B------:R-:W-:-:S02]  /*0ba0*/  IADD3 R27, -R18, RZ, RZ ;  /* 0x000000ff121b7210 */ /* 0x000fc40007ffe1ff */
[----:B------:R-:W-:Y:S01]  /*0bb0*/  IADD3 R24, -R19, RZ, RZ ;  /* 0x000000ff13187210 */ /* 0x000fe20007ffe1ff */
[----:B------:R-:W-:Y:S02]  /*0bc0*/  IMAD R20, R29, R20, R0 ;  /* 0x000000141d147224 */ /* 0x000fe400078e0200 */
[----:B------:R-:W1:Y:S01]  /*0bd0*/  LDC.64 R28, c[0x0][0x3c0] ;  /* 0x0000f000ff1c7b82 */ /* 0x000e620000000a00 */
[----:B------:R-:W-:Y:S02]  /*0be0*/  IMAD R27, R12, R27, R6 ;  /* 0x0000001b0c1b7224 */ /* 0x000fe400078e0206 */
[----:B------:R-:W-:Y:S01]  /*0bf0*/  @!P5 IMAD.MOV R21, RZ, RZ, -R21 ;  /* 0x000000ffff15d224 */ /* 0x000fe200078e0a15 */
[----:B------:R-:W-:Y:S01]  /*0c00*/  @!P2 LOP3.LUT R21, RZ, R13, RZ, 0x33, !PT ;  /* 0x0000000dff15a212 */ /* 0x000fe200078e33ff */
[----:B------:R-:W-:Y:S02]  /*0c10*/  IMAD R20, R20, UR15, RZ ;  /* 0x0000000f14147c24 */ /* 0x000fe4000f8e02ff */
[----:B------:R-:W-:Y:S01]  /*0c20*/  IMAD R24, R12, R24, R5 ;  /* 0x000000180c187224 */ /* 0x000fe200078e0205 */
[----:B------:R-:W2:Y:S01]  /*0c30*/  LDC.64 R10, c[0x0][0x210] ;  /* 0x00008400ff0a7b82 */ /* 0x000ea20000000a00 */
[----:B------:R-:W-:-:S02]  /*0c40*/  IMAD.MOV R23, RZ, RZ, -R21 ;  /* 0x000000ffff177224 */ /* 0x000fc400078e0a15 */
[----:B------:R-:W-:Y:S02]  /*0c50*/  IMAD R20, R26, UR16, R20 ;  /* 0x000000101a147c24 */ /* 0x000fe4000f8e0214 */
[----:B------:R-:W-:Y:S02]  /*0c60*/  IMAD R23, R13, R23, R0 ;  /* 0x000000170d177224 */ /* 0x000fe400078e0200 */
[----:B------:R-:W-:Y:S01]  /*0c70*/  IMAD R27, R27, UR11, RZ ;  /* 0x0000000b1b1b7c24 */ /* 0x000fe2000f8e02ff */
[----:B------:R-:W3:Y:S01]  /*0c80*/  LDC R26, c[0x0][0x2f4] ;  /* 0x0000bd00ff1a7b82 */ /* 0x000ee20000000800 */
[----:B------:R-:W-:Y:S02]  /*0c90*/  IMAD R23, R23, UR17, RZ ;  /* 0x0000001117177c24 */ /* 0x000fe4000f8e02ff */
[----:B------:R-:W-:Y:S02]  /*0ca0*/  IMAD R24, R24, UR11, RZ ;  /* 0x0000000b18187c24 */ /* 0x000fe4000f8e02ff */
[----:B------:R-:W-:-:S02]  /*0cb0*/  IMAD R12, R21, UR18, R23 ;  /* 0x00000012150c7c24 */ /* 0x000fc4000f8e0217 */
[----:B------:R-:W-:Y:S02]  /*0cc0*/  IMAD R18, R18, UR12, R27 ;  /* 0x0000000c12127c24 */ /* 0x000fe4000f8e021b */
[----:B-1----:R-:W-:Y:S01]  /*0cd0*/  IMAD.WIDE R20, R20, 0x8, R28 ;  /* 0x0000000814147825 */ /* 0x002fe200078e021c */
[----:B------:R-:W1:Y:S03]  /*0ce0*/  LDC R27, c[0x0][0x72c] ;  /* 0x0001cb00ff1b7b82 */ /* 0x000e660000000800 */
[----:B------:R-:W-:Y:S02]  /*0cf0*/  IMAD R19, R19, UR12, R24 ;  /* 0x0000000c13137c24 */ /* 0x000fe4000f8e0218 */
[----:B------:R-:W4:Y:S01]  /*0d00*/  LDG.E.64 R20, desc[UR4][R20.64] ;  /* 0x0000000414147981 */ /* 0x000f22000c1e1b00 */
[----:B------:R-:W-:Y:S02]  /*0d10*/  IMAD R23, R15, UR12, R25 ;  /* 0x0000000c0f177c24 */ /* 0x000fe4000f8e0219 */
[----:B0-----:R-:W-:-:S04]  /*0d20*/  IMAD.WIDE R16, R12, 0x8, R16 ;  /* 0x000000080c107825 */ /* 0x001fc800078e0210 */
[--C-:B--2---:R-:W-:Y:S02]  /*0d30*/  IMAD.WIDE R12, R18, 0x8, R10.reuse ;  /* 0x00000008120c7825 */ /* 0x104fe400078e020a */
[----:B------:R-:W5:Y:S02]  /*0d40*/  LDG.E.64 R16, desc[UR4][R16.64] ;  /* 0x0000000410107981 */ /* 0x000f64000c1e1b00 */
[--C-:B------:R-:W-:Y:S02]  /*0d50*/  IMAD.WIDE R14, R14, 0x8, R10.reuse ;  /* 0x000000080e0e7825 */ /* 0x100fe400078e020a */
[----:B------:R-:W5:Y:S02]  /*0d60*/  LDG.E.64 R12, desc[UR4][R12.64] ;  /* 0x000000040c0c7981 */ /* 0x000f64000c1e1b00 */
[--C-:B------:R-:W-:Y:S02]  /*0d70*/  IMAD.WIDE R18, R19, 0x8, R10.reuse ;  /* 0x0000000813127825 */ /* 0x100fe400078e020a */
[----:B------:R-:W5:Y:S02]  /*0d80*/  LDG.E.64 R14, desc[UR4][R14.64] ;  /* 0x000000040e0e7981 */ /* 0x000f64000c1e1b00 */
[----:B------:R-:W-:-:S02]  /*0d90*/  IMAD.WIDE R10, R23, 0x8, R10 ;  /* 0x00000008170a7825 */ /* 0x000fc400078e020a */
[----:B------:R0:W5:Y:S04]  /*0da0*/  LDG.E.64 R28, desc[UR4][R18.64] ;  /* 0x00000004121c7981 */ /* 0x000168000c1e1b00 */
[----:B------:R-:W5:Y:S01]  /*0db0*/  LDG.E.64 R10, desc[UR4][R10.64] ;  /* 0x000000040a0a7981 */ /* 0x000f62000c1e1b00 */
[----:B---3--:R-:W-:-:S04]  /*0dc0*/  IABS R23, R26 ;  /* 0x0000001a00177213 */ /* 0x008fc80000000000 */
[----:B0-----:R-:W0:Y:S01]  /*0dd0*/  I2F.RP R19, R23 ;  /* 0x0000001700137306 */ /* 0x001e220000209400 */
[----:B-1----:R-:W-:-:S07]  /*0de0*/  IABS R24, R27 ;  /* 0x0000001b00187213 */ /* 0x002fce0000000000 */
[----:B------:R-:W1:Y:S08]  /*0df0*/  I2F.RP R18, R24 ;  /* 0x0000001800127306 */ /* 0x000e700000209400 */
[----:B0-----:R-:W0:Y:S08]  /*0e00*/  MUFU.RCP R19, R19 ;  /* 0x0000001300137308 */ /* 0x001e300000001000 */
[----:B-1----:R-:W1:Y:S01]  /*0e10*/  MUFU.RCP R18, R18 ;  /* 0x0000001200127308 */ /* 0x002e620000001000 */
[----:B0-----:R-:W-:-:S07]  /*0e20*/  IADD3 R19, R19, 0xffffffe, RZ ;  /* 0x0ffffffe13137810 */ /* 0x001fce0007ffe0ff */
[----:B------:R-:W0:Y:S01]  /*0e30*/  F2I.FTZ.U32.TRUNC.NTZ R19, R19 ;  /* 0x0000001300137305 */ /* 0x000e22000021f000 */
[----:B-1----:R-:W-:Y:S01]  /*0e40*/  VIADD R18, R18, 0xffffffe ;  /* 0x0ffffffe12127836 */ /* 0x002fe20000000000 */
[----:B----4-:R1:W-:Y:S06]  /*0e50*/  STL.64 [R1+0x8], R20 ;  /* 0x0000081401007387 */ /* 0x0103ec0000100a00 */
[----:B-1----:R0:W1:Y:S02]  /*0e60*/  F2I.FTZ.U32.TRUNC.NTZ R21, R18 ;  /* 0x0000001200157305 */ /* 0x002064000021f000 */
[----:B0-----:R-:W-:-:S05]  /*0e70*/  IADD3 R18, RZ, -R19, RZ ;  /* 0x80000013ff127210 */ /* 0x001fca0007ffe0ff */
[----:B------:R-:W-:Y:S02]  /*0e80*/  IMAD R20, R18, R23, RZ ;  /* 0x0000001712147224 */ /* 0x000fe400078e02ff */
[----:B------:R-:W-:-:S04]  /*0e90*/  IMAD.MOV.U32 R18, RZ, RZ, RZ ;  /* 0x000000ffff127224 */ /* 0x000fc800078e00ff */
[----:B------:R-:W-:Y:S01]  /*0ea0*/  IMAD.HI.U32 R18, R19, R20, R18 ;  /* 0x0000001413127227 */ /* 0x000fe200078e0012 */
[----:B-1----:R-:W-:-:S03]  /*0eb0*/  IADD3 R19, RZ, -R21, RZ ;  /* 0x80000015ff137210 */ /* 0x002fc60007ffe0ff */
[----:B------:R-:W-:Y:S02]  /*0ec0*/  IMAD.MOV.U32 R20, RZ, RZ, RZ ;  /* 0x000000ffff147224 */ /* 0x000fe400078e00ff */
[----:B------:R-:W-:Y:S02]  /*0ed0*/  IMAD R25, R19, R24, RZ ;  /* 0x0000001813197224 */ /* 0x000fe400078e02ff */
[----:B------:R-:W-:-:S04]  /*0ee0*/  IMAD.HI.U32 R19, R18, R3, RZ ;  /* 0x0000000312137227 */ /* 0x000fc800078e00ff */
[----:B------:R-:W-:Y:S01]  /*0ef0*/  IMAD.HI.U32 R21, R21, R25, R20 ;  /* 0x0000001915157227 */ /* 0x000fe200078e0014 */
[----:B------:R-:W-:-:S05]  /*0f00*/  IADD3 R25, -R19, RZ, RZ ;  /* 0x000000ff13197210 */ /* 0x000fca0007ffe1ff */
[----:B------:R-:W-:Y:S02]  /*0f10*/  IMAD R3, R23, R25, R3 ;  /* 0x0000001917037224 */ /* 0x000fe400078e0203 */
[----:B------:R-:W-:-:S03]  /*0f20*/  IMAD.HI.U32 R20, R18, R8, RZ ;  /* 0x0000000812147227 */ /* 0x000fc600078e00ff */
[----:B------:R-:W-:Y:S01]  /*0f30*/  ISETP.GT.U32.AND P2, PT, R23, R3, PT ;  /* 0x000000031700720c */ /* 0x000fe20003f44070 */
[----:B------:R-:W-:-:S04]  /*0f40*/  IMAD.MOV R25, RZ, RZ, -R20 ;  /* 0x000000ffff197224 */ /* 0x000fc800078e0a14 */
[----:B------:R-:W-:Y:S02]  /*0f50*/  IMAD R8, R23, R25, R8 ;  /* 0x0000001917087224 */ /* 0x000fe400078e0208 */
[----:B------:R-:W-:-:S03]  /*0f60*/  IMAD.HI.U32 R25, R18, R22, RZ ;  /* 0x0000001612197227 */ /* 0x000fc600078e00ff */
[----:B------:R-:W-:-:S03]  /*0f70*/  ISETP.GT.U32.AND P1, PT, R23, R8, PT ;  /* 0x000000081700720c */ /* 0x000fc60003f24070 */
[----:B------:R-:W-:-:S04]  /*0f80*/  @!P2 IADD3 R3, R3, -R23, RZ ;  /* 0x800000170303a210 */ /* 0x000fc80007ffe0ff */
[----:B------:R-:W-:Y:S01]  /*0f90*/  ISETP.GE.U32.AND P6, PT, R3, R23, PT ;  /* 0x000000170300720c */ /* 0x000fe20003fc6070 */
[----:B------:R-:W-:-:S04]  /*0fa0*/  IMAD.MOV R3, RZ, RZ, -R25 ;  /* 0x000000ffff037224 */ /* 0x000fc800078e0a19 */
[----:B------:R-:W-:Y:S01]  /*0fb0*/  IMAD R3, R23, R3, R22 ;  /* 0x0000000317037224 */ /* 0x000fe200078e0216 */
[----:B------:R-:W-:Y:S01]  /*0fc0*/  @!P1 IADD3 R8, R8, -R23, RZ ;  /* 0x8000001708089210 */ /* 0x000fe20007ffe0ff */
[----:B------:R-:W-:-:S03]  /*0fd0*/  IMAD.HI.U32 R21, R21, R2, RZ ;  /* 0x0000000215157227 */ /* 0x000fc600078e00ff */
[----:B------:R-:W-:Y:S01]  /*0fe0*/  ISETP.GT.U32.AND P3, PT, R23, R3, PT ;  /* 0x000000031700720c */ /* 0x000fe20003f64070 */
[----:B------:R-:W-:Y:S01]  /*0ff0*/  IMAD.HI.U32 R18, R18, R9, RZ ;  /* 0x0000000912127227 */ /* 0x000fe200078e00ff */
[----:B------:R-:W-:Y:S02]  /*1000*/  ISETP.GE.U32.AND P0, PT, R8, R23, PT ;  /* 0x000000170800720c */ /* 0x000fe40003f06070 */
[----:B------:R-:W-:Y:S01]  /*1010*/  IADD3 R8, -R21, RZ, RZ ;  /* 0x000000ff15087210 */ /* 0x000fe20007ffe1ff */
[----:B------:R-:W-:-:S04]  /*1020*/  IMAD.MOV R22, RZ, RZ, -R18 ;  /* 0x000000ffff167224 */ /* 0x000fc800078e0a12 */
[----:B------:R-:W-:Y:S02]  /*1030*/  IMAD R9, R23, R22, R9 ;  /* 0x0000001617097224 */ /* 0x000fe400078e0209 */
[C---:B------:R-:W-:Y:S02]  /*1040*/  IMAD R8, R24.reuse, R8, R2 ;  /* 0x0000000818087224 */ /* 0x040fe400078e0202 */
[----:B------:R-:W-:Y:S01]  /*1050*/  @!P2 VIADD R19, R19, 0x1 ;  /* 0x000000011313a836 */ /* 0x000fe20000000000 */
[----:B------:R-:W-:Y:S02]  /*1060*/  LOP3.LUT R22, R7, R26, RZ, 0x3c, !PT ;  /* 0x0000001a07167212 */ /* 0x000fe400078e3cff */
[----:B------:R-:W-:Y:S02]  /*1070*/  ISETP.GT.U32.AND P5, PT, R23, R9, PT ;  /* 0x000000091700720c */ /* 0x000fe40003fa4070 */
[----:B------:R-:W-:Y:S02]  /*1080*/  ISETP.GT.U32.AND P2, PT, R24, R8, PT ;  /* 0x000000081800720c */ /* 0x000fe40003f44070 */
[----:B------:R-:W-:-:S02]  /*1090*/  @!P3 IADD3 R3, R3, -R23, RZ ;  /* 0x800000170303b210 */ /* 0x000fc40007ffe0ff */
[----:B------:R-:W-:Y:S02]  /*10a0*/  @P6 IADD3 R19, R19, 0x1, RZ ;  /* 0x0000000113136810 */ /* 0x000fe40007ffe0ff */
[----:B------:R-:W-:Y:S02]  /*10b0*/  ISETP.GE.AND P4, PT, R22, RZ, PT ;  /* 0x000000ff1600720c */ /* 0x000fe40003f86270 */
[----:B------:R-:W-:Y:S02]  /*10c0*/  ISETP.GE.U32.AND P6, PT, R3, R23, PT ;  /* 0x000000170300720c */ /* 0x000fe40003fc6070 */
[----:B------:R-:W-:Y:S01]  /*10d0*/  @!P3 IADD3 R25, R25, 0x1, RZ ;  /* 0x000000011919b810 */ /* 0x000fe20007ffe0ff */
[----:B------:R-:W-:Y:S02]  /*10e0*/  @!P5 IMAD.IADD R9, R9, 0x1, -R23 ;  /* 0x000000010909d824 */ /* 0x000fe400078e0a17 */
[----:B------:R-:W-:Y:S01]  /*10f0*/  @!P2 IMAD.IADD R8, R8, 0x1, -R24 ;  /* 0x000000010808a824 */ /* 0x000fe200078e0a18 */
[-C--:B------:R-:W-:Y:S01]  /*1100*/  LOP3.LUT R22, R6, R26.reuse, RZ, 0x3c, !PT ;  /* 0x0000001a06167212 */ /* 0x080fe200078e3cff */
[----:B------:R-:W-:Y:S01]  /*1110*/  @!P1 VIADD R20, R20, 0x1 ;  /* 0x0000000114149836 */ /* 0x000fe20000000000 */
[----:B------:R-:W-:-:S03]  /*1120*/  LOP3.LUT R3, R5, R26, RZ, 0x3c, !PT ;  /* 0x0000001a05037212 */ /* 0x000fc600078e3cff */
[----:B------:R-:W-:Y:S02]  /*1130*/  @!P4 IADD3 R19, -R19, RZ, RZ ;  /* 0x000000ff1313c210 */ /* 0x000fe40007ffe1ff */
[----:B------:R-:W-:Y:S02]  /*1140*/  @P6 IADD3 R25, R25, 0x1, RZ ;  /* 0x0000000119196810 */ /* 0x000fe40007ffe0ff */
[----:B------:R-:W-:Y:S02]  /*1150*/  ISETP.GE.U32.AND P4, PT, R9, R23, PT ;  /* 0x000000170900720c */ /* 0x000fe40003f86070 */
[----:B------:R-:W-:Y:S02]  /*1160*/  ISETP.GE.U32.AND P6, PT, R8, R24, PT ;  /* 0x000000180800720c */ /* 0x000fe40003fc6070 */
[----:B------:R-:W-:Y:S02]  /*1170*/  LOP3.LUT R8, R4, R26, RZ, 0x3c, !PT ;  /* 0x0000001a04087212 */ /* 0x000fe400078e3cff */
[----:B------:R-:W-:-:S02]  /*1180*/  ISETP.GE.AND P1, PT, R22, RZ, PT ;  /* 0x000000ff1600720c */ /* 0x000fc40003f26270 */
[----:B------:R-:W-:Y:S02]  /*1190*/  @!P5 IADD3 R18, R18, 0x1, RZ ;  /* 0x000000011212d810 */ /* 0x000fe40007ffe0ff */
[----:B------:R-:W-:Y:S02]  /*11a0*/  ISETP.GE.AND P3, PT, R3, RZ, PT ;  /* 0x000000ff0300720c */ /* 0x000fe40003f66270 */
[----:B------:R-:W-:Y:S01]  /*11b0*/  ISETP.GE.AND P5, PT, R8, RZ, PT ;  /* 0x000000ff0800720c */ /* 0x000fe20003fa6270 */
[----:B------:R-:W-:Y:S01]  /*11c0*/  @P0 VIADD R20, R20, 0x1 ;  /* 0x0000000114140836 */ /* 0x000fe20000000000 */
[----:B------:R-:W-:Y:S02]  /*11d0*/  LOP3.LUT R3, R0, R27, RZ, 0x3c, !PT ;  /* 0x0000001b00037212 */ /* 0x000fe400078e3cff */
[----:B------:R-:W-:Y:S02]  /*11e0*/  @P4 IADD3 R18, R18, 0x1, RZ ;  /* 0x0000000112124810 */ /* 0x000fe40007ffe0ff */
[----:B------:R-:W-:Y:S01]  /*11f0*/  ISETP.NE.AND P0, PT, R26, RZ, PT ;  /* 0x000000ff1a00720c */ /* 0x000fe20003f05270 */
[----:B------:R-:W-:Y:S01]  /*1200*/  @!P1 IMAD.MOV R20, RZ, RZ, -R20 ;  /* 0x000000ffff149224 */ /* 0x000fe200078e0a14 */
[----:B------:R-:W-:-:S02]  /*1210*/  LOP3.LUT R22, RZ, R26, RZ, 0x33, !PT ;  /* 0x0000001aff167212 */ /* 0x000fc400078e33ff */
[----:B------:R-:W-:Y:S02]  /*1220*/  @!P2 IADD3 R21, R21, 0x1, RZ ;  /* 0x000000011515a810 */ /* 0x000fe40007ffe0ff */
[----:B------:R-:W-:Y:S01]  /*1230*/  ISETP.GE.AND P1, PT, R3, RZ, PT ;  /* 0x000000ff0300720c */ /* 0x000fe20003f26270 */
[----:B------:R-:W-:Y:S01]  /*1240*/  @!P3 IMAD.MOV R25, RZ, RZ, -R25 ;  /* 0x000000ffff19b224 */ /* 0x000fe200078e0a19 */
[----:B------:R-:W-:Y:S01]  /*1250*/  ISETP.NE.AND P2, PT, R27, RZ, PT ;  /* 0x000000ff1b00720c */ /* 0x000fe20003f45270 */
[----:B------:R-:W-:Y:S01]  /*1260*/  @!P5 IMAD.MOV R18, RZ, RZ, -R18 ;  /* 0x000000ffff12d224 */ /* 0x000fe200078e0a12 */
[C---:B------:R-:W-:Y:S01]  /*1270*/  SEL R19, R22.reuse, R19, !P0 ;  /* 0x0000001316137207 */ /* 0x040fe20004000000 */
[----:B------:R-:W-:Y:S01]  /*1280*/  @P6 VIADD R21, R21, 0x1 ;  /* 0x0000000115156836 */ /* 0x000fe20000000000 */
[C---:B------:R-:W-:Y:S02]  /*1290*/  SEL R20, R22.reuse, R20, !P0 ;  /* 0x0000001416147207 */ /* 0x040fe40004000000 */
[C---:B------:R-:W-:Y:S01]  /*12a0*/  SEL R25, R22.reuse, R25, !P0 ;  /* 0x0000001916197207 */ /* 0x040fe20004000000 */
[----:B------:R-:W-:Y:S01]  /*12b0*/  IMAD.MOV R9, RZ, RZ, -R19 ;  /* 0x000000ffff097224 */ /* 0x000fe200078e0a13 */
[----:B------:R-:W-:-:S02]  /*12c0*/  SEL R18, R22, R18, !P0 ;  /* 0x0000001216127207 */ /* 0x000fc40004000000 */
[----:B------:R-:W0:Y:S01]  /*12d0*/  LDC.64 R22, c[0x0][0x2e8] ;  /* 0x0000ba00ff167b82 */ /* 0x000e220000000a00 */
[----:B------:R-:W-:Y:S01]  /*12e0*/  MOV R3, R21 ;  /* 0x0000001500037202 */ /* 0x000fe20000000f00 */
[C---:B------:R-:W-:Y:S01]  /*12f0*/  IMAD R9, R26.reuse, R9, R7 ;  /* 0x000000091a097224 */ /* 0x040fe200078e0207 */
[----:B------:R-:W-:Y:S01]  /*1300*/  IADD3 R8, -R25, RZ, RZ ;  /* 0x000000ff19087210 */ /* 0x000fe20007ffe1ff */
[----:B------:R-:W-:Y:S01]  /*1310*/  IMAD.MOV R7, RZ, RZ, -R20 ;  /* 0x000000ffff077224 */ /* 0x000fe200078e0a14 */
[----:B------:R-:W-:Y:S02]  /*1320*/  @!P1 IADD3 R3, -R3, RZ, RZ ;  /* 0x000000ff03039210 */ /* 0x000fe40007ffe1ff */
[----:B------:R-:W-:Y:S01]  /*1330*/  @!P2 LOP3.LUT R3, RZ, R27, RZ, 0x33, !PT ;  /* 0x0000001bff03a212 */ /* 0x000fe200078e33ff */
[C---:B------:R-:W-:Y:S01]  /*1340*/  IMAD R7, R26.reuse, R7, R6 ;  /* 0x000000071a077224 */ /* 0x040fe200078e0206 */
[----:B------:R-:W-:Y:S01]  /*1350*/  ISETP.NE.U32.AND P0, PT, RZ, UR6, PT ;  /* 0x00000006ff007c0c */ /* 0x000fe2000bf05070 */
[----:B------:R-:W-:Y:S01]  /*1360*/  IMAD R8, R26, R8, R5 ;  /* 0x000000081a087224 */ /* 0x000fe200078e0205 */
[----:B------:R-:W-:Y:S01]  /*1370*/  IADD3 R6, -R3, RZ, RZ ;  /* 0x000000ff03067210 */ /* 0x000fe20007ffe1ff */
[----:B------:R-:W-:Y:S01]  /*1380*/  IMAD.MOV R5, RZ, RZ, -R18 ;  /* 0x000000ffff057224 */ /* 0x000fe200078e0a12 */
[----:B------:R-:W-:Y:S01]  /*1390*/  ISETP.NE.AND.EX P0, PT, RZ, UR7, PT, P0 ;  /* 0x00000007ff007c0c */ /* 0x000fe2000bf05300 */
[----:B------:R-:W-:-:S02]  /*13a0*/  IMAD R9, R9, UR13, RZ ;  /* 0x0000000d09097c24 */ /* 0x000fc4000f8e02ff */
[----:B------:R-:W-:Y:S02]  /*13b0*/  IMAD R5, R26, R5, R4 ;  /* 0x000000051a057224 */ /* 0x000fe400078e0204 */
[----:B------:R-:W-:Y:S02]  /*13c0*/  IMAD R6, R27, R6, R0 ;  /* 0x000000061b067224 */ /* 0x000fe400078e0200 */
[----:B------:R-:W-:Y:S02]  /*13d0*/  IMAD R5, R5, UR13, RZ ;  /* 0x0000000d05057c24 */ /* 0x000fe4000f8e02ff */
[----:B------:R-:W-:Y:S02]  /*13e0*/  IMAD R4, R6, UR19, RZ ;  /* 0x0000001306047c24 */ /* 0x000fe4000f8e02ff */
[----:B------:R-:W-:Y:S02]  /*13f0*/  IMAD R9, R19, UR14, R9 ;  /* 0x0000000e13097c24 */ /* 0x000fe4000f8e0209 */
[----:B------:R-:W-:-:S02]  /*1400*/  IMAD R7, R7, UR13, RZ ;  /* 0x0000000d07077c24 */ /* 0x000fc4000f8e02ff */
[----:B------:R-:W-:Y:S02]  /*1410*/  IMAD R8, R8, UR13, RZ ;  /* 0x0000000d08087c24 */ /* 0x000fe4000f8e02ff */
[----:B------:R-:W-:Y:S02]  /*1420*/  IMAD R6, R18, UR14, R5 ;  /* 0x0000000e12067c24 */ /* 0x000fe4000f8e0205 */
[----:B------:R-:W-:Y:S02]  /*1430*/  IMAD R3, R3, UR20, R4 ;  /* 0x0000001403037c24 */ /* 0x000fe4000f8e0204 */
[----:B0-----:R-:W-:Y:S01]  /*1440*/  IMAD.WIDE R4, R9, 0x8, R22 ;  /* 0x0000000809047825 */ /* 0x001fe200078e0216 */
[----:B------:R-:W-:-:S03]  /*1450*/  ISETP.NE.U32.AND P1, PT, RZ, UR8, PT ;  /* 0x00000008ff007c0c */ /* 0x000fc6000bf25070 */
[----:B------:R-:W-:Y:S02]  /*1460*/  IMAD R7, R20, UR14, R7 ;  /* 0x0000000e14077c24 */ /* 0x000fe4000f8e0207 */
[----:B------:R-:W-:Y:S01]  /*1470*/  IMAD R8, R25, UR14, R8 ;  /* 0x0000000e19087c24 */ /* 0x000fe2000f8e0208 */
[----:B------:R0:W-:Y:S01]  /*1480*/  STL.64 [R1], R4 ;  /* 0x0000000401007387 */ /* 0x0001e20000100a00 */
[--C-:B------:R-:W-:Y:S01]  /*1490*/  IMAD.WIDE R18, R7, 0x8, R22.reuse ;  /* 0x0000000807127825 */ /* 0x100fe200078e0216 */
[----:B------:R-:W-:Y:S02]  /*14a0*/  ISETP.NE.AND.EX P1, PT, RZ, UR9, PT, P1 ;  /* 0x00000009ff007c0c */ /* 0x000fe4000bf25310 */
[----:B------:R-:W-:Y:S01]  /*14b0*/  CS2R R20, SRZ ;  /* 0x0000000000147805 */ /* 0x000fe2000001ff00 */
[----:B------:R-:W-:-:S04]  /*14c0*/  IMAD.WIDE R8, R8, 0x8, R22 ;  /* 0x0000000808087825 */ /* 0x000fc800078e0216 */
[----:B------:R-:W-:Y:S01]  /*14d0*/  IMAD.WIDE R6, R6, 0x8, R22 ;  /* 0x0000000806067825 */ /* 0x000fe200078e0216 */
[----:B0-----:R-:W-:Y:S01]  /*14e0*/  CS2R R4, SRZ ;  /* 0x0000000000047805 */ /* 0x001fe2000001ff00 */
[----:B------:R-:W-:Y:S06]  /*14f0*/  @!P0 BRA `(.L_x_846) ;  /* 0x0000000000788947 */ /* 0x000fec0003800000 */
[----:B------:R-:W0:Y:S02]  /*1500*/  LDC R24, c[0x0][0x57c] ;  /* 0x00015f00ff187b82 */ /* 0x000e240000000800 */
[----:B0-----:R-:W-:-:S04]  /*1510*/  IABS R22, R24 ;  /* 0x0000001800167213 */ /* 0x001fc80000000000 */
[----:B------:R-:W0:Y:S08]  /*1520*/  I2F.RP R4, R22 ;  /* 0x0000001600047306 */ /* 0x000e300000209400 */
[----:B0-----:R-:W0:Y:S02]  /*1530*/  MUFU.RCP R4, R4 ;  /* 0x0000000400047308 */ /* 0x001e240000001000 */
        /* <DEDUP_REMOVED lines=14> */
[----:B------:R-:W-:Y:S01]  /*1620*/  LOP3.LUT R5, R0, R24, RZ, 0x3c, !PT ;  /* 0x0000001800057212 */ /* 0x000fe200078e3cff */
[----:B------:R-:W0:Y:S03]  /*1630*/  LDC.64 R22, c[0x0][0x570] ;  /* 0x00015c00ff167b82 */ /* 0x000e260000000a00 */
[----:B------:R-:W-:-:S07]  /*1640*/  ISETP.GE.AND P3, PT, R5, RZ, PT ;  /* 0x000000ff0500720c */ /* 0x000fce0003f66270 */
[----:B------:R-:W-:-:S06]  /*1650*/  @P0 VIADD R4, R4, 0x1 ;  /* 0x0000000104040836 */ /* 0x000fcc0000000000 */
[----:B------:R-:W-:Y:S02]  /*1660*/  @!P3 IADD3 R4, -R4, RZ, RZ ;  /* 0x000000ff0404b210 */ /* 0x000fe40007ffe1ff */
[----:B------:R-:W-:-:S05]  /*1670*/  @!P2 LOP3.LUT R4, RZ, R24, RZ, 0x33, !PT ;  /* 0x00000018ff04a212 */ /* 0x000fca00078e33ff */
[----:B------:R-:W-:-:S04]  /*1680*/  IMAD.MOV R5, RZ, RZ, -R4 ;  /* 0x000000ffff057224 */ /* 0x000fc800078e0a04 */
[----:B------:R-:W-:-:S04]  /*1690*/  IMAD R24, R24, R5, R0 ;  /* 0x0000000518187224 */ /* 0x000fc800078e0200 */
[----:B------:R-:W-:-:S04]  /*16a0*/  IMAD R24, R24, UR21, RZ ;  /* 0x0000001518187c24 */ /* 0x000fc8000f8e02ff */
[----:B------:R-:W-:-:S04]  /*16b0*/  IMAD R4, R4, UR22, R24 ;  /* 0x0000001604047c24 */ /* 0x000fc8000f8e0218 */
[----:B0-----:R-:W-:-:S06]  /*16c0*/  IMAD.WIDE R4, R4, 0x8, R22 ;  /* 0x0000000804047825 */ /* 0x001fcc00078e0216 */
[----:B------:R-:W5:Y:S02]  /*16d0*/  LDG.E.64 R4, desc[UR4][R4.64] ;  /* 0x0000000404047981 */ /* 0x000f64000c1e1b00 */
.L_x_846:
[----:B------:R-:W-:Y:S05]  /*16e0*/  @!P1 BRA `(.L_x_847) ;  /* 0x0000000000789947 */ /* 0x000fea0003800000 */
[----:B------:R-:W0:Y:S02]  /*16f0*/  LDC R24, c[0x0][0x654] ;  /* 0x00019500ff187b82 */ /* 0x000e240000000800 */
[----:B0-----:R-:W-:-:S04]  /*1700*/  IABS R22, R24 ;  /* 0x0000001800167213 */ /* 0x001fc80000000000 */
[----:B------:R-:W0:Y:S08]  /*1710*/  I2F.RP R20, R22 ;  /* 0x0000001600147306 */ /* 0x000e300000209400 */
[----:B0-----:R-:W0:Y:S02]  /*1720*/  MUFU.RCP R20, R20 ;  /* 0x0000001400147308 */ /* 0x001e240000001000 */
[----:B0-----:R-:W-:-:S06]  /*1730*/  IADD3 R20, R20, 0xffffffe, RZ ;  /* 0x0ffffffe14147810 */ /* 0x001fcc0007ffe0ff */
[----:B------:R-:W0:Y:S02]  /*1740*/  F2I.FTZ.U32.TRUNC.NTZ R21, R20 ;  /* 0x0000001400157305 */ /* 0x000e24000021f000 */
[----:B0-----:R-:W-:-:S04]  /*1750*/  IMAD.MOV R20, RZ, RZ, -R21 ;  /* 0x000000ffff147224 */ /* 0x001fc800078e0a15 */
[----:B------:R-:W-:Y:S01]  /*1760*/  IMAD R23, R20, R22, RZ ;  /* 0x0000001614177224 */ /* 0x000fe200078e02ff */
[----:B------:R-:W-:-:S05]  /*1770*/  MOV R20, RZ ;  /* 0x000000ff00147202 */ /* 0x000fca0000000f00 */
[----:B------:R-:W-:-:S06]  /*1780*/  IMAD.HI.U32 R20, R21, R23, R20 ;  /* 0x0000001715147227 */ /* 0x000fcc00078e0014 */
        /* <DEDUP_REMOVED lines=8> */
[----:B------:R-:W-:Y:S01]  /*1810*/  LOP3.LUT R2, R0, R24, RZ, 0x3c, !PT ;  /* 0x0000001800027212 */ /* 0x000fe200078e3cff */
[----:B------:R-:W0:Y:S03]  /*1820*/  LDC.64 R22, c[0x0][0x648] ;  /* 0x00019200ff167b82 */ /* 0x000e260000000a00 */
        /* <DEDUP_REMOVED lines=9> */
[----:B------:R-:W5:Y:S02]  /*18c0*/  LDG.E.64 R20, desc[UR4][R20.64] ;  /* 0x0000000414147981 */ /* 0x000f64000c1e1b00 */
.L_x_847:
[----:B------:R-:W0:Y:S01]  /*18d0*/  LDC.64 R22, c[0x0][0x720] ;  /* 0x0001c800ff167b82 */ /* 0x000e220000000a00 */
[----:B-----5:R-:W-:Y:S01]  /*18e0*/  LOP3.LUT R25, R17, 0x7fffffff, RZ, 0xc0, !PT ;  /* 0x7fffffff11197812 */ /* 0x020fe200078ec0ff */
[----:B------:R-:W-:Y:S01]  /*18f0*/  IMAD.MOV.U32 R24, RZ, RZ, R16 ;  /* 0x000000ffff187224 */ /* 0x000fe200078e0010 */
[----:B------:R-:W-:Y:S01]  /*1900*/  UMOV UR26, 0x24dd2f1a ;  /* 0x24dd2f1a001a7882 */ /* 0x000fe20000000000 */
[----:B------:R-:W-:Y:S01]  /*1910*/  UMOV UR27, 0x3fe4f922 ;  /* 0x3fe4f922001b7882 */ /* 0x000fe20000000000 */
[----:B------:R-:W-:Y:S03]  /*1920*/  BSSY B1, `(.L_x_848) ;  /* 0x0000066000017945 */ /* 0x000fe60003800000 */
[----:B------:R-:W-:Y:S01]  /*1930*/  DSETP.GE.AND P0, PT, R24, UR26, PT ;  /* 0x0000001a18007e2a */ /* 0x000fe2000bf06000 */
[----:B0-----:R-:W-:-:S13]  /*1940*/  IMAD.WIDE R2, R3, 0x8, R22 ;  /* 0x0000000803027825 */ /* 0x001fda00078e0216 */
[----:B------:R-:W-:Y:S05]  /*1950*/  @!P0 BRA `(.L_x_849) ;  /* 0x0000000000fc8947 */ /* 0x000fea0003800000 */
        /* <DEDUP_REMOVED lines=63> */
.L_x_849:
        /* <DEDUP_REMOVED lines=35> */
.L_x_850:
[----:B------:R-:W-:Y:S05]  /*1f80*/  BSYNC B1 ;  /* 0x0000000000017941 */ /* 0x000fea0003800000 */
.L_x_848:
[----:B------:R-:W2:Y:S01]  /*1f90*/  LDL.LU.64 R26, [R1+0x8] ;  /* 0x00000800011a7983 */ /* 0x000ea20000300a00 */
[----:B------:R-:W-:Y:S02]  /*1fa0*/  DFMA R22, -R16, R16, 1 ;  /* 0x3ff000001016742b */ /* 0x000fe40000000110 */
[----:B------:R-:W-:-:S08]  /*1fb0*/  DMUL R24, R10, R4 ;  /* 0x000000040a187228 */ /* 0x000fd00000000000 */
[----:B------:R-:W-:Y:S02]  /*1fc0*/  DFMA R20, R22, R24, R20 ;  /* 0x000000181614722b */ /* 0x000fe40000000014 */
[----:B------:R-:W-:-:S06]  /*1fd0*/  DADD R22, -R14, 1 ;  /* 0x3ff000000e167429 */ /* 0x000fcc0000000100 */
[----:B------:R-:W-:-:S08]  /*1fe0*/  DMUL R24, R28, R20 ;  /* 0x000000141c187228 */ /* 0x000fd00000000000 */
[----:B------:R-:W-:Y:S02]  /*1ff0*/  DMUL R22, R24, R22 ;  /* 0x0000001618167228 */ /* 0x000fe40000000000 */
[----:B--2---:R-:W-:Y:S02]  /*2000*/  DMUL R24, R26, R20 ;  /* 0x000000141a187228 */ /* 0x004fe40000000000 */
[----:B------:R-:W-:-:S08]  /*2010*/  DADD R26, -R12, 1 ;  /* 0x3ff000000c1a7429 */ /* 0x000fd00000000100 */
[----:B------:R-:W-:Y:S02]  /*2020*/  DMUL R24, R24, R26 ;  /* 0x0000001a18187228 */ /* 0x000fe40000000000 */
[----:B------:R-:W2:Y:S01]  /*2030*/  LDL.LU.64 R26, [R1] ;  /* 0x00000000011a7983 */ /* 0x000ea20000300a00 */
[C---:B------:R-:W-:Y:S01]  /*2040*/  DMUL R22, R14.reuse, R22 ;  /* 0x000000160e167228 */ /* 0x040fe20000000000 */
[----:B------:R-:W-:Y:S01]  /*2050*/  ULDC UR25, c[0x0][0x0] ;  /* 0x0000000000197ab9 */ /* 0x000fe20000000800 */
[-C--:B------:R-:W-:Y:S02]  /*2060*/  DMUL R14, R14, R20.reuse ;  /* 0x000000140e0e7228 */ /* 0x080fe40000000000 */
[C---:B------:R-:W-:Y:S02]  /*2070*/  DMUL R20, R12.reuse, R20 ;  /* 0x000000140c147228 */ /* 0x040fe40000000000 */
[----:B------:R-:W-:Y:S02]  /*2080*/  DMUL R24, R12, R24 ;  /* 0x000000180c187228 */ /* 0x000fe40000000000 */
[----:B------:R-:W-:-:S02]  /*2090*/  DADD R12, -R10, 1 ;  /* 0x3ff000000a0c7429 */ /* 0x000fc40000000100 */
[----:B------:R-:W-:Y:S02]  /*20a0*/  DMUL R4, R16, R4 ;  /* 0x0000000410047228 */ /* 0x000fe40000000000 */
[----:B------:R-:W-:-:S06]  /*20b0*/  DFMA R28, -R28, R28, 1 ;  /* 0x3ff000001c1c742b */ /* 0x000fcc000000011c */
[----:B------:R-:W-:Y:S01]  /*20c0*/  DMUL R4, R12, R4 ;  /* 0x000000040c047228 */ /* 0x000fe20000000000 */
[----:B------:R-:W0:Y:S01]  /*20d0*/  LDC R12, c[0x0][0xc] ;  /* 0x00000300ff0c7b82 */ /* 0x000e220000000800 */
[----:B------:R-:W-:-:S06]  /*20e0*/  DMUL R14, R14, R28 ;  /* 0x0000001c0e0e7228 */ /* 0x000fcc0000000000 */
[----:B------:R-:W-:Y:S01]  /*20f0*/  DMUL R4, R10, R4 ;  /* 0x000000040a047228 */ /* 0x000fe20000000000 */
[----:B0-----:R-:W-:-:S05]  /*2100*/  IMAD R0, R12, UR25, R0 ;  /* 0x000000190c007c24 */ /* 0x001fca000f8e0200 */
[----:B------:R-:W-:Y:S01]  /*2110*/  ISETP.GE.AND P0, PT, R0, UR10, PT ;  /* 0x0000000a00007c0c */ /* 0x000fe2000bf06270 */
[----:B--2---:R1:W-:Y:S04]  /*2120*/  STG.E.64 desc[UR4][R26.64], R22 ;  /* 0x000000161a007986 */ /* 0x0043e8000c101b04 */
[----:B------:R1:W-:Y:S04]  /*2130*/  STG.E.64 desc[UR4][R18.64], R24 ;  /* 0x0000001812007986 */ /* 0x0003e8000c101b04 */
[----:B------:R1:W-:Y:S04]  /*2140*/  STG.E.64 desc[UR4][R8.64], R14 ;  /* 0x0000000e08007986 */ /* 0x0003e8000c101b04 */
[----:B------:R1:W-:Y:S04]  /*2150*/  STG.E.64 desc[UR4][R6.64], R4 ;  /* 0x0000000406007986 */ /* 0x0003e8000c101b04 */
[----:B------:R1:W-:Y:S01]  /*2160*/  STG.E.64 desc[UR4][R2.64], R20 ;  /* 0x0000001402007986 */ /* 0x0003e2000c101b04 */
[----:B------:R-:W-:Y:S05]  /*2170*/  @!P0 BRA `(.L_x_851) ;  /* 0xffffffe000408947 */ /* 0x000fea000383ffff */
[----:B------:R-:W-:Y:S05]  /*2180*/  BSYNC B0 ;  /* 0x0000000000007941 */ /* 0x000fea0003800000 */
.L_x_845:
[----:B------:R-:W-:Y:S05]  /*2190*/  EXIT ;  /* 0x000000000000794d */ /* 0x000fea0003800000 */
.L_x_852:
        /* <DEDUP_REMOVED lines=14> */
.L_x_1322:


//--------------------- .text._ZN2at6native38_GLOBAL__N__9a469cfd_6_RNN_cu_eca79a6d6kernel18lstm_cell_backwardIddiLi1EEEvNS_4cuda6detail10TensorInfoIT_T1_EES9_S9_S9_S9_S9_S9_S8_S8_ --------------------------
	.section	.text._ZN2at6native38_GLOBAL__N__9a469cfd_6_RNN_cu_eca79a6d6kernel18lstm_cell_backwardIddiLi1EEEvNS_4cuda6detail10TensorInfoIT_T1_EES9_S9_S9_S9_S9_S9_S8_S8_,"ax",@progbits
	.align	128
.text._ZN2at6native38_GLOBAL__N__9a469cfd_6_RNN_cu_eca79a6d6kernel18lstm_cell_backwardIddiLi1EEEvNS_4cuda6detail10TensorInfoIT_T1_EES9_S9_S9_S9_S9_S9_S8_S8_:
        .type           _ZN2at6native38_GLOBAL__N__9a469cfd_6_RNN_cu_eca79a6d6kernel18lstm_cell_backwardIddiLi1EEEvNS_4cuda6detail10TensorInfoIT_T1_EES9_S9_S9_S9_S9_S9_S8_S8_,@function
        .size           _ZN2at6native38_GLOBAL__N__9a469cfd_6_RNN_cu_eca79a6d6kernel18lstm_cell_backwardIddiLi1EEEvNS_4cuda6detail10TensorInfoIT_T1_EES9_S9_S9_S9_S9_S9_S8_S8_,(.L_x_1323 - _ZN2at6native38_GLOBAL__N__9a469cfd_6_RNN_cu_eca79a6d6kernel18lstm_cell_backwardIddiLi1EEEvNS_4cuda6detail10TensorInfoIT_T1_EES9_S9_S9_S9_S9_S9_S8_S8_)
        .other          _ZN2at6native38_GLOBAL__N__9a469cfd_6_RNN_cu_eca79a6d6kernel18lstm_cell_backwardIddiLi1EEEvNS_4cuda6detail10TensorInfoIT_T1_EES9_S9_S9_S9_S9_S9_S8_S8_,@"STO_CUDA_ENTRY STV_DEFAULT"
_ZN2at6native38_GLOBAL__N__9a469cfd_6_RNN_cu_eca79a6d6kernel18lstm_cell_backwardIddiLi1EEEvNS_4cuda6detail10TensorInfoIT_T1_EES9_S9_S9_S9_S9_S9_S8_S8_:
[----:B------:R-:W-:Y:S01]  /*0000*/  LDC R1, c[0x0][0x28] ;  /* 0x00000a00ff017b82 */ /* 0x000fe20000000800 */
[----:B------:R-:W0:Y:S01]  /*0010*/  S2R R0, SR_CTAID.X ;  /* 0x0000000000007919 */ /* 0x000e220000002500 */
[----:B------:R-:W-:Y:S01]  /*0020*/  ULDC UR4, c[0x0][0x0] ;  /* 0x0000000000047ab9 */ /* 0x000fe20000000800 */
[----:B------:R-:W0:Y:S02]  /*0030*/  S2R R3, SR_TID.X ;  /* 0x0000000000037919 */ /* 0x000e240000002100 */
[----:B0-----:R-:W-:Y:S01]  /*0040*/  IMAD R0, R0, UR4, R3 ;  /* 0x0000000400007c24 */ /* 0x001fe2000f8e0203 */
[----:B------:R-:W-:-:S04]  /*0050*/  ULDC UR4, c[0x0][0x7fc] ;  /* 0x0001ff0000047ab9 */ /* 0x000fc80000000800 */
        /* <DEDUP_REMOVED lines=16> */
[----:B0-----:R-:W-:Y:S02]  /*0160*/  IABS R2, R27 ;  /* 0x0000001b00027213 */ /* 0x001fe40000000000 */
[C---:B------:R-:W-:Y:S01]  /*0170*/  SHF.L.U32 R26, R27.reuse, 0x2, RZ ;  /* 0x000000021b1a7819 */ /* 0x040fe200000006ff */
[----:B------:R-:W-:Y:S01]  /*0180*/  IMAD R27, R27, UR6, RZ ;  /* 0x000000061b1b7c24 */ /* 0x000fe2000f8e02ff */
[----:B------:R-:W0:Y:S01]  /*0190*/  I2F.RP R6, R2 ;  /* 0x0000000200067306 */ /* 0x000e220000209400 */
[----:B------:R-:W-:-:S07]  /*01a0*/  ULDC.64 UR6, c[0x0][0x648] ;  /* 0x0001920000067ab9 */ /* 0x000fce0000000a00 */
[----:B0-----:R-:W0:Y:S02]  /*01b0*/  MUFU.RCP R6, R6 ;  /* 0x0000000600067308 */ /* 0x001e240000001000 */
[----:B0-----:R-:W-:-:S06]  /*01c0*/  IADD3 R4, R6, 0xffffffe, RZ ;  /* 0x0ffffffe06047810 */ /* 0x001fcc0007ffe0ff */
[----:B------:R0:W1:Y:S02]  /*01d0*/  F2I.FTZ.U32.TRUNC.NTZ R5, R4 ;  /* 0x0000000400057305 */ /* 0x000064000021f000 */
[----:B0-----:R-:W-:Y:S01]  /*01e0*/  HFMA2.MMA R4, -RZ, RZ, 0, 0 ;  /* 0x00000000ff047435 */ /* 0x001fe200000001ff */
[----:B-1----:R-:W-:-:S05]  /*01f0*/  IADD3 R3, RZ, -R5, RZ ;  /* 0x80000005ff037210 */ /* 0x002fca0007ffe0ff */
[----:B------:R-:W-:-:S04]  /*0200*/  IMAD R3, R3, R2, RZ ;  /* 0x0000000203037224 */ /* 0x000fc800078e02ff */
[----:B------:R-:W-:-:S07]  /*0210*/  IMAD.HI.U32 R3, R5, R3, R4 ;  /* 0x0000000305037227 */ /* 0x000fce00078e0004 */
.L_x_857:
[----:B-1----:R-:W0:Y:S01]  /*0220*/  LDC R19, c[0x0][0x7f8] ;  /* 0x0001fe00ff137b82 */ /* 0x002e220000000800 */
[----:B------:R-:W-:Y:S01]  /*0230*/  IABS R6, R0 ;  /* 0x0000000000067213 */ /* 0x000fe20000000000 */
[----:B------:R-:W-:Y:S01]  /*0240*/  IMAD R17, R0, UR11, RZ ;  /* 0x0000000b00117c24 */ /* 0x000fe2000f8e02ff */
[----:B------:R-:W-:-:S03]  /*0250*/  ISETP.NE.U32.AND P0, PT, RZ, UR6, PT ;  /* 0x00000006ff007c0c */ /* 0x000fc6000bf05070 */
[----:B------:R-:W-:Y:S01]  /*0260*/  IMAD.HI.U32 R4, R3, R6, RZ ;  /* 0x0000000603047227 */ /* 0x000fe200078e00ff */
[----:B------:R-:W-:Y:S01]  /*0270*/  ISETP.NE.AND.EX P0, PT, RZ, UR7, PT, P0 ;  /* 0x00000007ff007c0c */ /* 0x000fe2000bf05300 */
[----:B------:R-:W1:Y:S03]  /*0280*/  LDC.64 R12, c[0x0][0x210] ;  /* 0x00008400ff0c7b82 */ /* 0x000e660000000a00 */
[----:B------:R-:W-:-:S05]  /*0290*/  IADD3 R5, -R4, RZ, RZ ;  /* 0x000000ff04057210 */ /* 0x000fca0007ffe1ff */
[----:B------:R-:W2:Y:S01]  /*02a0*/  LDC.64 R10, c[0x0][0x570] ;  /* 0x00015c00ff0a7b82 */ /* 0x000ea20000000a00 */
[----:B0-----:R-:W-:-:S07]  /*02b0*/  IABS R8, R19 ;  /* 0x0000001300087213 */ /* 0x001fce0000000000 */
[----:B------:R-:W0:Y:S01]  /*02c0*/  @P0 LDC R7, c[0x0][0x6b4] ;  /* 0x0001ad00ff070b82 */ /* 0x000e220000000800 */
[----:B------:R-:W-:-:S07]  /*02d0*/  IMAD R5, R8, R5, R6 ;  /* 0x0000000508057224 */ /* 0x000fce00078e0206 */
[----:B------:R-:W3:Y:S01]  /*02e0*/  @P0 LDC.64 R22, c[0x0][0x648] ;  /* 0x00019200ff160b82 */ /* 0x000ee20000000a00 */
[----:B------:R-:W-:-:S13]  /*02f0*/  ISETP.GT.U32.AND P3, PT, R2, R5, PT ;  /* 0x000000050200720c */ /* 0x000fda0003f64070 */
[----:B------:R-:W-:Y:S01]  /*0300*/  @!P3 IMAD.IADD R5, R5, 0x1, -R8 ;  /* 0x000000010505b824 */ /* 0x000fe200078e0a08 */
[----:B------:R-:W-:Y:S01]  /*0310*/  @!P3 IADD3 R4, R4, 0x1, RZ ;  /* 0x000000010404b810 */ /* 0x000fe20007ffe0ff */
[----:B------:R-:W4:Y:S01]  /*0320*/  LDC.64 R8, c[0x0][0x3c0] ;  /* 0x0000f000ff087b82 */ /* 0x000f220000000a00 */
[----:B------:R-:W-:Y:S02]  /*0330*/  ISETP.NE.AND P3, PT, R19, RZ, PT ;  /* 0x000000ff1300720c */ /* 0x000fe40003f65270 */
[----:B------:R-:W-:Y:S02]  /*0340*/  ISETP.GE.U32.AND P2, PT, R5, R2, PT ;  /* 0x000000020500720c */ /* 0x000fe40003f46070 */
[----:B------:R-:W-:-:S04]  /*0350*/  LOP3.LUT R5, R0, R19, RZ, 0x3c, !PT ;  /* 0x0000001300057212 */ /* 0x000fc800078e3cff */
[----:B------:R-:W-:-:S07]  /*0360*/  ISETP.GE.AND P1, PT, R5, RZ, PT ;  /* 0x000000ff0500720c */ /* 0x000fce0003f26270 */
[----:B------:R-:W-:-:S04]  /*0370*/  @P2 IADD3 R4, R4, 0x1, RZ ;  /* 0x0000000104042810 */ /* 0x000fc80007ffe0ff */
[----:B------:R-:W-:Y:S02]  /*0380*/  MOV R15, R4 ;  /* 0x00000004000f7202 */ /* 0x000fe40000000f00 */
[----:B------:R-:W1:Y:S02]  /*0390*/  LDC.64 R4, c[0x0][0x498] ;  /* 0x00012600ff047b82 */ /* 0x000e640000000a00 */
[----:B------:R-:W-:Y:S02]  /*03a0*/  @!P1 IADD3 R15, -R15, RZ, RZ ;  /* 0x000000ff0f0f9210 */ /* 0x000fe40007ffe1ff */
[----:B------:R-:W-:-:S05]  /*03b0*/  @!P3 LOP3.LUT R15, RZ, R19, RZ, 0x33, !PT ;  /* 0x00000013ff0fb212 */ /* 0x000fca00078e33ff */
[----:B------:R-:W-:-:S04]  /*03c0*/  IMAD.MOV R28, RZ, RZ, -R15 ;  /* 0x000000ffff1c7224 */ /* 0x000fc800078e0a0f */
[C---:B------:R-:W-:Y:S02]  /*03d0*/  IMAD R28, R19.reuse, R28, R0 ;  /* 0x0000001c131c7224 */ /* 0x040fe400078e0200 */
[----:B------:R-:W-:Y:S02]  /*03e0*/  IMAD R19, R19, UR9, RZ ;  /* 0x0000000913137c24 */ /* 0x000fe4000f8e02ff */
[----:B------:R-:W-:-:S04]  /*03f0*/  IMAD R28, R26, R15, R28 ;  /* 0x0000000f1a1c7224 */ /* 0x000fc800078e021c */
[----:B------:R-:W-:Y:S02]  /*0400*/  IMAD R15, R28, UR9, RZ ;  /* 0x000000091c0f7c24 */ /* 0x000fe4000f8e02ff */
[----:B-1----:R-:W-:-:S04]  /*0410*/  IMAD.WIDE R4, R17, 0x8, R4 ;  /* 0x0000000811047825 */ /* 0x002fc800078e0204 */
[----:B------:R-:W-:Y:S02]  /*0420*/  IMAD.WIDE R12, R15, 0x8, R12 ;  /* 0x000000080f0c7825 */ /* 0x000fe400078e020c */
[----:B------:R-:W2:Y:S02]  /*0430*/  LDG.E.64 R4, desc[UR4][R4.64] ;  /* 0x0000000404047981 */ /* 0x000ea4000c1e1b00 */
[----:B0-----:R-:W-:Y:S02]  /*0440*/  @P0 IMAD R17, R0, R7, RZ ;  /* 0x0000000700110224 */ /* 0x001fe400078e02ff */
[----:B------:R-:W-:Y:S02]  /*0450*/  IMAD.WIDE R14, R19, 0x8, R12 ;  /* 0x00000008130e7825 */ /* 0x000fe400078e020c */
[----:B------:R-:W5:Y:S02]  /*0460*/  LDG.E.64 R12, desc[UR4][R12.64] ;  /* 0x000000040c0c7981 */ /* 0x000f64000c1e1b00 */
[----:B---3--:R-:W-:-:S04]  /*0470*/  @P0 IMAD.WIDE R22, R17, 0x8, R22 ;  /* 0x0000000811160825 */ /* 0x008fc800078e0216 */
[----:B------:R-:W-:Y:S02]  /*0480*/  IMAD.WIDE R16, R19, 0x8, R14 ;  /* 0x0000000813107825 */ /* 0x000fe400078e020e */
[----:B------:R-:W5:Y:S02]  /*0490*/  LDG.E.64 R14, desc[UR4][R14.64] ;  /* 0x000000040e0e7981 */ /* 0x000f64000c1e1b00 */
[C---:B------:R-:W-:Y:S02]  /*04a0*/  IMAD R7, R0.reuse, UR10, RZ ;  /* 0x0000000a00077c24 */ /* 0x040fe4000f8e02ff */
[----:B------:R-:W-:Y:S02]  /*04b0*/  IMAD R21, R0, UR12, RZ ;  /* 0x0000000c00157c24 */ /* 0x000fe4000f8e02ff */
[----:B----4-:R-:W-:Y:S01]  /*04c0*/  IMAD.WIDE R8, R7, 0x8, R8 ;  /* 0x0000000807087825 */ /* 0x010fe200078e0208 */
[----:B------:R-:W-:-:S03]  /*04d0*/  CS2R R6, SRZ ;  /* 0x0000000000067805 */ /* 0x000fc6000001ff00 */
[----:B--2---:R-:W-:Y:S02]  /*04e0*/  IMAD.WIDE R10, R21, 0x8, R10 ;  /* 0x00000008150a7825 */ /* 0x004fe400078e020a */
[----:B------:R-:W5:Y:S02]  /*04f0*/  LDG.E.64 R8, desc[UR4][R8.64] ;  /* 0x0000000408087981 */ /* 0x000f64000c1e1b00 */
[----:B------:R-:W-:Y:S02]  /*0500*/  IMAD.WIDE R18, R19, 0x8, R16 ;  /* 0x0000000813127825 */ /* 0x000fe400078e0210 */
[----:B------:R-:W5:Y:S04]  /*0510*/  LDG.E.64 R10, desc[UR4][R10.64] ;  /* 0x000000040a0a7981 */ /* 0x000f68000c1e1b00 */
[----:B------:R-:W5:Y:S04]  /*0520*/  LDG.E.64 R16, desc[UR4][R16.64] ;  /* 0x0000000410107981 */ /* 0x000f68000c1e1b00 */
[----:B------:R-:W5:Y:S01]  /*0530*/  LDG.E.64 R18, desc[UR4][R18.64] ;  /* 0x0000000412127981 */ /* 0x000f62000c1e1b00 */
[----:B------:R-:W-:Y:S01]  /*0540*/  UMOV UR14, 0x24dd2f1a ;  /* 0x24dd2f1a000e7882 */ /* 0x000fe20000000000 */
[----:B------:R-:W-:-:S02]  /*0550*/  UMOV UR15, 0x3fe4f922 ;  /* 0x3fe4f922000f7882 */ /* 0x000fc40000000000 */
[----:B------:R0:W5:Y:S01]  /*0560*/  @P0 LDG.E.64 R6, desc[UR4][R22.64] ;  /* 0x0000000416060981 */ /* 0x000162000c1e1b00 */
[----:B------:R-:W-:Y:S01]  /*0570*/  BSSY B0, `(.L_x_854) ;  /* 0x0000068000007945 */ /* 0x000fe20003800000 */
[----:B------:R-:W-:Y:S01]  /*0580*/  IMAD R28, R28, UR16, RZ ;  /* 0x000000101c1c7c24 */ /* 0x000fe2000f8e02ff */
[----:B------:R-:W-:Y:S02]  /*0590*/  LOP3.LUT R21, R5, 0x7fffffff, RZ, 0xc0, !PT ;  /* 0x7fffffff05157812 */ /* 0x000fe400078ec0ff */
[----:B------:R-:W-:-:S06]  /*05a0*/  MOV R20, R4 ;  /* 0x0000000400147202 */ /* 0x000fcc0000000f00 */
[----:B------:R-:W-:-:S14]  /*05b0*/  DSETP.GE.AND P0, PT, R20, UR14, PT ;  /* 0x0000000e14007e2a */ /* 0x000fdc000bf06000 */
[----:B0-----:R-:W-:Y:S05]  /*05c0*/  @!P0 BRA `(.L_x_855) ;  /* 0x0000000000fc8947 */ /* 0x001fea0003800000 */
[----:B------:R-:W-:Y:S01]  /*05d0*/  DADD R24, R20, R20 ;  /* 0x0000000014187229 */ /* 0x000fe20000000014 */
[----:B------:R-:W-:Y:S01]  /*05e0*/  UMOV UR14, 0xf0000000 ;  /* 0xf0000000000e7882 */ /* 0x000fe20000000000 */
[----:B------:R-:W-:Y:S01]  /*05f0*/  UMOV UR15, 0x380fffff ;  /* 0x380fffff000f7882 */ /* 0x000fe20000000000 */
[----:B------:R-:W-:-:S03]  /*0600*/  MOV R20, 0xf89b6999 ;  /* 0xf89b699900147802 */ /* 0x000fc60000000f00 */
[----:B------:R-:W0:Y:S02]  /*0610*/  F2F.F32.F64 R4, R24 ;  /* 0x0000001800047310 */ /* 0x000e240000301000 */
[----:B------:R-:W-:Y:S01]  /*0620*/  DSETP.GEU.AND P0, PT, |R24|, UR14, PT ;  /* 0x0000000e18007e2a */ /* 0x000fe2000bf0e200 */
[----:B------:R-:W-:Y:S01]  /*0630*/  UMOV UR14, 0xfefa39ef ;  /* 0xfefa39ef000e7882 */ /* 0x000fe20000000000 */
[----:B------:R-:W-:-:S12]  /*0640*/  UMOV UR15, 0x3fe62e42 ;  /* 0x3fe62e42000f7882 */ /* 0x000fd80000000000 */
[----:B0-----:R-:W-:Y:S01]  /*0650*/  @!P0 FMUL R4, R4, 1.175494350822287508e-38 ;  /* 0x0080000004048820 */ /* 0x001fe20000400000 */
[----:B------:R-:W-:Y:S02]  /*0660*/  ISETP.GT.U32.AND P0, PT, R21, 0x40330fc1, PT ;  /* 0x40330fc11500780c */ /* 0x000fe40003f04070 */
[----:B------:R-:W-:Y:S01]  /*0670*/  MOV R21, 0x3e928a27 ;  /* 0x3e928a2700157802 */ /* 0x000fe20000000f00 */
        /* <DEDUP_REMOVED lines=52> */
.L_x_855:
        /* <DEDUP_REMOVED lines=35> */
.L_x_856:
[----:B------:R-:W-:Y:S05]  /*0bf0*/  BSYNC B0 ;  /* 0x0000000000007941 */ /* 0x000fea0003800000 */
.L_x_854:
[----:B------:R-:W-:Y:S01]  /*0c00*/  DFMA R4, -R20, R20, 1 ;  /* 0x3ff000001404742b */ /* 0x000fe20000000114 */
[----:B------:R-:W-:Y:S01]  /*0c10*/  ULDC UR8, c[0x0][0x0] ;  /* 0x0000000000087ab9 */ /* 0x000fe20000000800 */
[----:B-----5:R-:W-:Y:S01]  /*0c20*/  DMUL R22, R18, R10 ;  /* 0x0000000a12167228 */ /* 0x020fe20000000000 */
[----:B------:R-:W0:Y:S01]  /*0c30*/  LDC R25, c[0x0][0xc] ;  /* 0x00000300ff197b82 */ /* 0x000e220000000800 */
[----:B------:R-:W-:Y:S01]  /*0c40*/  DMUL R10, R10, R20 ;  /* 0x000000140a0a7228 */ /* 0x000fe20000000000 */
[----:B------:R-:W-:-:S05]  /*0c50*/  IMAD R29, R0, UR13, RZ ;  /* 0x0000000d001d7c24 */ /* 0x000fca000f8e02ff */
[----:B------:R-:W-:Y:S01]  /*0c60*/  DFMA R22, R4, R22, R6 ;  /* 0x000000160416722b */ /* 0x000fe20000000006 */
[----:B------:R-:W1:Y:S01]  /*0c70*/  LDC.64 R6, c[0x0][0x2e8] ;  /* 0x0000ba00ff067b82 */ /* 0x000e620000000a00 */
[----:B------:R-:W-:-:S06]  /*0c80*/  DADD R4, -R18, 1 ;  /* 0x3ff0000012047429 */ /* 0x000fcc0000000100 */
[C---:B------:R-:W-:Y:S02]  /*0c90*/  DMUL R20, R16.reuse, R22 ;  /* 0x0000001610147228 */ /* 0x040fe40000000000 */
[----:B------:R-:W-:Y:S02]  /*0ca0*/  DFMA R16, -R16, R16, 1 ;  /* 0x3ff000001010742b */ /* 0x000fe40000000110 */
[----:B------:R-:W-:Y:S02]  /*0cb0*/  DMUL R10, R4, R10 ;  /* 0x0000000a040a7228 */ /* 0x000fe40000000000 */
[----:B------:R-:W-:Y:S01]  /*0cc0*/  DADD R4, -R12, 1 ;  /* 0x3ff000000c047429 */ /* 0x000fe20000000100 */
[----:B0-----:R-:W-:-:S05]  /*0cd0*/  IMAD R0, R25, UR8, R0 ;  /* 0x0000000819007c24 */ /* 0x001fca000f8e0200 */
[----:B------:R-:W-:Y:S02]  /*0ce0*/  DMUL R10, R18, R10 ;  /* 0x0000000a120a7228 */ /* 0x000fe40000000000 */
[----:B------:R-:W-:Y:S01]  /*0cf0*/  DMUL R20, R20, R4 ;  /* 0x0000000414147228 */ /* 0x000fe20000000000 */
[----:B------:R-:W-:Y:S01]  /*0d00*/  ISETP.GE.AND P0, PT, R0, UR17, PT ;  /* 0x0000001100007c0c */ /* 0x000fe2000bf06270 */
[----:B------:R-:W-:Y:S01]  /*0d10*/  DMUL R18, R8, R22 ;  /* 0x0000001608127228 */ /* 0x000fe20000000000 */
[----:B------:R-:W0:Y:S01]  /*0d20*/  LDC.64 R8, c[0x0][0x720] ;  /* 0x0001c800ff087b82 */ /* 0x000e220000000a00 */
[----:B------:R-:W-:Y:S01]  /*0d30*/  DADD R4, -R14, 1 ;  /* 0x3ff000000e047429 */ /* 0x000fe20000000100 */
[----:B-1----:R-:W-:-:S03]  /*0d40*/  IMAD.WIDE R6, R28, 0x8, R6 ;  /* 0x000000081c067825 */ /* 0x002fc600078e0206 */
[C---:B------:R-:W-:Y:S02]  /*0d50*/  DMUL R20, R12.reuse, R20 ;  /* 0x000000140c147228 */ /* 0x040fe40000000000 */
[----:B------:R-:W-:Y:S02]  /*0d60*/  DMUL R12, R12, R22 ;  /* 0x000000160c0c7228 */ /* 0x000fe40000000000 */
[----:B------:R-:W-:Y:S01]  /*0d70*/  DMUL R18, R18, R4 ;  /* 0x0000000412127228 */ /* 0x000fe20000000000 */
[C---:B------:R-:W-:Y:S02]  /*0d80*/  IMAD.WIDE R4, R27.reuse, 0x8, R6 ;  /* 0x000000081b047825 */ /* 0x040fe400078e0206 */
[----:B------:R1:W-:Y:S03]  /*0d90*/  STG.E.64 desc[UR4][R6.64], R20 ;  /* 0x0000001406007986 */ /* 0x0003e6000c101b04 */
[----:B------:R-:W-:Y:S01]  /*0da0*/  DMUL R12, R12, R16 ;  /* 0x000000100c0c7228 */ /* 0x000fe20000000000 */
[----:B------:R-:W-:Y:S01]  /*0db0*/  IMAD.WIDE R16, R27, 0x8, R4 ;  /* 0x000000081b107825 */ /* 0x000fe200078e0204 */
[----:B------:R-:W-:-:S02]  /*0dc0*/  DMUL R18, R14, R18 ;  /* 0x000000120e127228 */ /* 0x000fc40000000000 */
[----:B------:R-:W-:Y:S01]  /*0dd0*/  DMUL R14, R14, R22 ;  /* 0x000000160e0e7228 */ /* 0x000fe20000000000 */
[----:B------:R-:W-:-:S04]  /*0de0*/  IMAD.WIDE R22, R27, 0x8, R16 ;  /* 0x000000081b167825 */ /* 0x000fc800078e0210 */
[----:B------:R1:W-:Y:S01]  /*0df0*/  STG.E.64 desc[UR4][R4.64], R18 ;  /* 0x0000001204007986 */ /* 0x0003e2000c101b04 */
[----:B0-----:R-:W-:-:S03]  /*0e00*/  IMAD.WIDE R8, R29, 0x8, R8 ;  /* 0x000000081d087825 */ /* 0x001fc600078e0208 */
[----:B------:R1:W-:Y:S04]  /*0e10*/  STG.E.64 desc[UR4][R16.64], R12 ;  /* 0x0000000c10007986 */ /* 0x0003e8000c101b04 */
[----:B------:R1:W-:Y:S04]  /*0e20*/  STG.E.64 desc[UR4][R22.64], R10 ;  /* 0x0000000a16007986 */ /* 0x0003e8000c101b04 */
[----:B------:R1:W-:Y:S01]  /*0e30*/  STG.E.64 desc[UR4][R8.64], R14 ;  /* 0x0000000e08007986 */ /* 0x0003e2000c101b04 */
[----:B------:R-:W-:Y:S05]  /*0e40*/  @!P0 BRA `(.L_x_857) ;  /* 0xfffffff000f48947 */ /* 0x000fea000383ffff */
[----:B------:R-:W-:Y:S05]  /*0e50*/  EXIT ;  /* 0x000000000000794d */ /* 0x000fea0003800000 */
.L_x_853:
        /* <DEDUP_REMOVED lines=17> */
[----:B------:R-:W-:-:S03]  /*0f70*/  SHF.L.U32 R4, R6, 0x2, RZ ;  /* 0x0000000206047819 */ /* 0x000fc600000006ff */
[----:B------:R-:W-:Y:S01]  /*0f80*/  IMAD R5, R6, UR6, RZ ;  /* 0x0000000606057c24 */ /* 0x000fe2000f8e02ff */
[----:B------:R-:W-:-:S06]  /*0f90*/  ULDC.64 UR6, c[0x0][0x648] ;  /* 0x0001920000067ab9 */ /* 0x000fcc0000000a00 */
.L_x_861:
[----:B-1----:R-:W0:Y:S01]  /*0fa0*/  LDC R15, c[0x0][0x7f8] ;  /* 0x0001fe00ff0f7b82 */ /* 0x002e220000000800 */
[----:B------:R-:W-:Y:S01]  /*0fb0*/  IABS R8, R0 ;  /* 0x0000000000087213 */ /* 0x000fe20000000000 */
[----:B------:R-:W-:-:S04]  /*0fc0*/  IMAD R19, R0, UR12, RZ ;  /* 0x0000000c00137c24 */ /* 0x000fc8000f8e02ff */
[----:B------:R-:W-:Y:S02]  /*0fd0*/  IMAD.HI.U32 R6, R3, R8, RZ ;  /* 0x0000000803067227 */ /* 0x000fe400078e00ff */
[----:B------:R-:W1:Y:S03]  /*0fe0*/  LDC.64 R12, c[0x0][0x498] ;  /* 0x00012600ff0c7b82 */ /* 0x000e660000000a00 */
[----:B------:R-:W-:Y:S02]  /*0ff0*/  IADD3 R7, -R6, RZ, RZ ;  /* 0x000000ff06077210 */ /* 0x000fe40007ffe1ff */
[----:B0-----:R-:W-:Y:S02]  /*1000*/  IABS R10, R15 ;  /* 0x0000000f000a7213 */ /* 0x001fe40000000000 */
[----:B------:R-:W-:-:S03]  /*1010*/  ISETP.NE.AND P2, PT, R15, RZ, PT ;  /* 0x000000ff0f00720c */ /* 0x000fc60003f45270 */
[----:B------:R-:W-:Y:S02]  /*1020*/  IMAD R7, R10, R7, R8 ;  /* 0x000000070a077224 */ /* 0x000fe400078e0208 */
[----:B------:R-:W0:Y:S01]  /*1030*/  LDC.64 R8, c[0x0][0x3c0] ;  /* 0x0000f000ff087b82 */ /* 0x000e220000000a00 */
[----:B-1----:R-:W-:Y:S02]  /*1040*/  IMAD.WIDE R18, R19, 0x8, R12 ;  /* 0x0000000813127825 */ /* 0x002fe400078e020c */
[----:B------:R-:W-:-:S04]  /*1050*/  ISETP.GT.U32.AND P0, PT, R2, R7, PT ;  /* 0x000000070200720c */ /* 0x000fc80003f04070 */
[----:B------:R-:W2:Y:S09]  /*1060*/  LDG.E.64 R18, desc[UR4][R18.64] ;  /* 0x0000000412127981 */ /* 0x000eb2000c1e1b00 */
[----:B------:R-:W-:Y:S02]  /*1070*/  @!P0 IADD3 R7, R7, -R10, RZ ;  /* 0x8000000a07078210 */ /* 0x000fe40007ffe0ff */
[----:B------:R-:W-:Y:S01]  /*1080*/  @!P0 IADD3 R6, R6, 0x1, RZ ;  /* 0x0000000106068810 */ /* 0x000fe20007ffe0ff */
[----:B------:R-:W1:Y:S01]  /*1090*/  LDC.64 R10, c[0x0][0x210] ;  /* 0x00008400ff0a7b82 */ /* 0x000e620000000a00 */
[----:B------:R-:W-:-:S02]  /*10a0*/  ISETP.GE.U32.AND P3, PT, R7, R2, PT ;  /* 0x000000020700720c */ /* 0x000fc40003f66070 */
[C---:B------:R-:W-:Y:S01]  /*10b0*/  LOP3.LUT R7, R0.reuse, R15, RZ, 0x3c, !PT ;  /* 0x0000000f00077212 */ /* 0x040fe200078e3cff */
[----:B------:R-:W-:Y:S01]  /*10c0*/  IMAD R21, R0, UR11, RZ ;  /* 0x0000000b00157c24 */ /* 0x000fe2000f8e02ff */
[----:B------:R-:W-:Y:S02]  /*10d0*/  ISETP.NE.U32.AND P0, PT, RZ, UR6, PT ;  /* 0x00000006ff007c0c */ /* 0x000fe4000bf05070 */
[----:B------:R-:W-:-:S07]  /*10e0*/  ISETP.GE.AND P1, PT, R7, RZ, PT ;  /* 0x000000ff0700720c */ /* 0x000fce0003f26270 */
[----:B------:R-:W-:Y:S01]  /*10f0*/  @P3 VIADD R6, R6, 0x1 ;  /* 0x0000000106063836 */ /* 0x000fe20000000000 */
[----:B------:R-:W-:-:S04]  /*1100*/  ISETP.NE.AND.EX P0, PT, RZ, UR7, PT, P0 ;  /* 0x00000007ff007c0c */ /* 0x000fc8000bf05300 */
[----:B------:R-:W-:-:S04]  /*1110*/  MOV R17, R6 ;  /* 0x0000000600117202 */ /* 0x000fc80000000f00 */
[----:B------:R-:W-:Y:S02]  /*1120*/  @!P1 IADD3 R17, -R17, RZ, RZ ;  /* 0x000000ff11119210 */ /* 0x000fe40007ffe1ff */
[----:B------:R-:W-:Y:S01]  /*1130*/  @!P2 LOP3.LUT R17, RZ, R15, RZ, 0x33, !PT ;  /* 0x0000000fff11a212 */ /* 0x000fe200078e33ff */
[----:B0-----:R-:W-:Y:S02]  /*1140*/  IMAD.WIDE R8, R21, 0x8, R8 ;  /* 0x0000000815087825 */ /* 0x001fe400078e0208 */
[----:B------:R-:W0:Y:S01]  /*1150*/  @P0 LDC R23, c[0x0][0x6b4] ;  /* 0x0001ad00ff170b82 */ /* 0x000e220000000800 */
[----:B------:R-:W-:-:S03]  /*1160*/  IADD3 R26, -R17, RZ, RZ ;  /* 0x000000ff111a7210 */ /* 0x000fc60007ffe1ff */
[----:B------:R-:W5:Y:S02]  /*1170*/  LDG.E.64 R8, desc[UR4][R8.64] ;  /* 0x0000000408087981 */ /* 0x000f64000c1e1b00 */
[----:B------:R-:W-:Y:S02]  /*1180*/  IMAD R26, R15, R26, R0 ;  /* 0x0000001a0f1a7224 */ /* 0x000fe400078e0200 */
[----:B------:R-:W3:Y:S02]  /*1190*/  @P0 LDC.64 R6, c[0x0][0x648] ;  /* 0x00019200ff060b82 */ /* 0x000ee40000000a00 */
[----:B------:R-:W-:-:S04]  /*11a0*/  IMAD R26, R4, R17, R26 ;  /* 0x00000011041a7224 */ /* 0x000fc800078e021a */
[----:B------:R-:W-:-:S04]  /*11b0*/  IMAD R17, R26, UR9, RZ ;  /* 0x000000091a117c24 */ /* 0x000fc8000f8e02ff */
[----:B-1----:R-:W-:-:S04]  /*11c0*/  IMAD.WIDE R10, R17, 0x8, R10 ;  /* 0x00000008110a7825 */ /* 0x002fc800078e020a */
[----:B------:R-:W-:-:S04]  /*11d0*/  IMAD R17, R15, UR9, RZ ;  /* 0x000000090f117c24 */ /* 0x000fc8000f8e02ff */
[C---:B------:R-:W-:Y:S02]  /*11e0*/  IMAD.WIDE R12, R17.reuse, 0x8, R10 ;  /* 0x00000008110c7825 */ /* 0x040fe400078e020a */
[----:B------:R-:W5:Y:S02]  /*11f0*/  LDG.E.64 R10, desc[UR4][R10.64] ;  /* 0x000000040a0a7981 */ /* 0x000f64000c1e1b00 */
[C---:B------:R-:W-:Y:S02]  /*1200*/  IMAD.WIDE R14, R17.reuse, 0x8, R12 ;  /* 0x00000008110e7825 */ /* 0x040fe400078e020c */
[----:B------:R-:W5:Y:S02]  /*1210*/  LDG.E.64 R12, desc[UR4][R12.64] ;  /* 0x000000040c0c7981 */ /* 0x000f64000c1e1b00 */
[----:B------:R-:W-:Y:S02]  /*1220*/  IMAD.WIDE R16, R17, 0x8, R14 ;  /* 0x0000000811107825 */ /* 0x000fe400078e020e */
[----:B------:R-:W5:Y:S04]  /*1230*/  LDG.E.64 R14, desc[UR4][R14.64] ;  /* 0x000000040e0e7981 */ /* 0x000f68000c1e1b00 */
[----:B------:R-:W5:Y:S01]  /*1240*/  LDG.E.64 R16, desc[UR4][R16.64] ;  /* 0x0000000410107981 */ /* 0x000f62000c1e1b00 */
[----:B0-----:R-:W-:-:S04]  /*1250*/  @P0 IMAD R23, R0, R23, RZ ;  /* 0x0000001700170224 */ /* 0x001fc800078e02ff */
[----:B---3--:R-:W-:Y:S01]  /*1260*/  @P0 IMAD.WIDE R22, R23, 0x8, R6 ;  /* 0x0000000817160825 */ /* 0x008fe200078e0206 */
[----:B------:R-:W-:Y:S01]  /*1270*/  CS2R R6, SRZ ;  /* 0x0000000000067805 */ /* 0x000fe2000001ff00 */
[----:B------:R-:W-:Y:S01]  /*1280*/  UMOV UR14, 0x24dd2f1a ;  /* 0x24dd2f1a000e7882 */ /* 0x000fe20000000000 */
[----:B------:R-:W-:-:S04]  /*1290*/  UMOV UR15, 0x3fe4f922 ;  /* 0x3fe4f922000f7882 */ /* 0x000fc80000000000 */
[----:B------:R0:W5:Y:S01]  /*12a0*/  @P0 LDG.E.64 R6, desc[UR4][R22.64] ;  /* 0x0000000416060981 */ /* 0x000162000c1e1b00 */
[----:B------:R-:W-:Y:S01]  /*12b0*/  BSSY B0, `(.L_x_858) ;  /* 0x0000068000007945 */ /* 0x000fe20003800000 */
[----:B------:R-:W-:Y:S01]  /*12c0*/  IMAD R26, R26, UR10, RZ ;  /* 0x0000000a1a1a7c24 */ /* 0x000fe2000f8e02ff */
[----:B--2---:R-:W-:Y:S02]  /*12d0*/  LOP3.LUT R21, R19, 0x7fffffff, RZ, 0xc0, !PT ;  /* 0x7fffffff13157812 */ /* 0x004fe400078ec0ff */
[----:B------:R-:W-:-:S06]  /*12e0*/  MOV R20, R18 ;  /* 0x0000001200147202 */ /* 0x000fcc0000000f00 */
[----:B------:R-:W-:-:S14]  /*12f0*/  DSETP.GE.AND P0, PT, R20, UR14, PT ;  /* 0x0000000e14007e2a */ /* 0x000fdc000bf06000 */
[----:B0-----:R-:W-:Y:S05]  /*1300*/  @!P0 BRA `(.L_x_859) ;  /* 0x0000000000fc8947 */ /* 0x001fea0003800000 */
        /* <DEDUP_REMOVED lines=56> */
[----:B------:R-:W-:Y:S02]  /*1690*/  MOV R20, 0x0 ;  /* 0x0000000000147802 */ /* 0x000fe40000000f00 */
[----:B------:R-:W-:-:S06]  /*16a0*/  MOV R21, 0x40000000 ;  /* 0x4000000000157802 */ /* 0x000fcc0000000f00 */
[----:B------:R-:W-:-:S10]  /*16b0*/  DFMA R20, -R22, R20, 1 ;  /* 0x3ff000001614742b */ /* 0x000fd40000000114 */
[----:B------:R-:W-:Y:S02]  /*16c0*/  FSEL R18, R21, 1.875, !P0 ;  /* 0x3ff0000015127808 */ /* 0x000fe40004000000 */
[----:B------:R-:W-:Y:S02]  /*16d0*/  FSEL R20, R20, RZ, !P0 ;  /* 0x000000ff14147208 */ /* 0x000fe40004000000 */
[----:B------:R-:W-:Y:S01]  /*16e0*/  LOP3.LUT R21, R18, 0x80000000, R19, 0xb8, !PT ;  /* 0x8000000012157812 */ /* 0x000fe200078eb813 */
[----:B------:R-:W-:Y:S06]  /*16f0*/  BRA `(.L_x_860) ;  /* 0x00000000008c7947 */ /* 0x000fec0003800000 */
.L_x_859:
        /* <DEDUP_REMOVED lines=35> */
.L_x_860:
[----:B------:R-:W-:Y:S05]  /*1930*/  BSYNC B0 ;  /* 0x0000000000007941 */ /* 0x000fea0003800000 */
.L_x_858:
[----:B------:R-:W-:Y:S01]  /*1940*/  DFMA R18, -R20, R20, 1 ;  /* 0x3ff000001412742b */ /* 0x000fe20000000114 */
[----:B------:R-:W-:Y:S01]  /*1950*/  ULDC UR8, c[0x0][0x0] ;  /* 0x0000000000087ab9 */ /* 0x000fe20000000800 */
[----:B-----5:R-:W-:Y:S01]  /*1960*/  DMUL R24, RZ, R16 ;  /* 0x00000010ff187228 */ /* 0x020fe20000000000 */
[----:B------:R-:W0:Y:S01]  /*1970*/  LDC R27, c[0x0][0xc] ;  /* 0x00000300ff1b7b82 */ /* 0x000e220000000800 */
[----:B------:R-:W-:Y:S01]  /*1980*/  DMUL R20, RZ, R20 ;  /* 0x00000014ff147228 */ /* 0x000fe20000000000 */
        /* <DEDUP_REMOVED lines=33> */
.L_x_862:
        /* <DEDUP_REMOVED lines=14> */
.L_x_1323:


//--------------------- .text._ZN2at6native38_GLOBAL__N__9a469cfd_6_RNN_cu_eca79a6d6kernel17lstm_cell_forwardIN3c108BFloat16EflLi2EEEvNS_4cuda6detail10TensorInfoIT_T1_EESB_SB_SB_SB_SB_SB_SB_SA_SA_ --------------------------
	.section	.text._ZN2at6native38_GLOBAL__N__9a469cfd_6_RNN_cu_eca79a6d6kernel17lstm_cell_forwardIN3c108BFloat16EflLi2EEEvNS_4cuda6detail10TensorInfoIT_T1_EESB_SB_SB_SB_SB_SB_SB_SA_SA_,"ax",@progbits
	.align	128
.text._ZN2at6native38_GLOBAL__N__9a469cfd_6_RNN_cu_eca79a6d6kernel17lstm_cell_forwardIN3c108BFloat16EflLi2EEEvNS_4cuda6detail10TensorInfoIT_T1_EESB_SB_SB_SB_SB_SB_SB_SA_SA_:
        .type           _ZN2at6native38_GLOBAL__N__9a469cfd_6_RNN_cu_eca79a6d6kernel17lstm_cell_forwardIN3c108BFloat16EflLi2EEEvNS_4cuda6detail10TensorInfoIT_T1_EESB_SB_SB_SB_SB_SB_SB_SA_SA_,@function
        .size           _ZN2at6native38_GLOBAL__N__9a469cfd_6_RNN_cu_eca79a6d6kernel17lstm_cell_forwardIN3c108BFloat16EflLi2EEEvNS_4cuda6detail10TensorInfoIT_T1_EESB_SB_SB_SB_SB_SB_SB_SA_SA_,(.L_x_1324 - _ZN2at6native38_GLOBAL__N__9a469cfd_6_RNN_cu_eca79a6d6kernel17lstm_cell_forwardIN3c108BFloat16EflLi2EEEvNS_4cuda6detail10TensorInfoIT_T1_EESB_SB_SB_SB_SB_SB_SB_SA_SA_)
        .other          _ZN2at6native38_GLOBAL__N__9a469cfd_6_RNN_cu_eca79a6d6kernel17lstm_cell_forwardIN3c108BFloat16EflLi2EEEvNS_4cuda6detail10TensorInfoIT_T1_EESB_SB_SB_SB_SB_SB_SB_SA_SA_,@"STO_CUDA_ENTRY STV_DEFAULT"
_ZN2at6native38_GLOBAL__N__9a469cfd_6_RNN_cu_eca79a6d6kernel17lstm_cell_forwardIN3c108BFloat16EflLi2EEEvNS_4cuda6detail10TensorInfoIT_T1_EESB_SB_SB_SB_SB_SB_SB_SA_SA_:
        /* <DEDUP_REMOVED lines=44> */
.L_x_914:
        /* <DEDUP_REMOVED lines=11> */
[----:B------:R-:W-:Y:S05]  /*0370*/  CALL.REL.NOINC `($__internal_32_$__cuda_sm20_div_s64) ;  /* 0x0000004400307944 */ /* 0x000fea0003c00000 */
[----:B------:R-:W-:Y:S01]  /*0380*/  IADD3 R8, P0, RZ, -R4, RZ ;  /* 0x80000004ff087210 */ /* 0x000fe20007f1e0ff */
[----:B------:R-:W-:Y:S01]  /*0390*/  IMAD.U32 R3, RZ, RZ, UR14 ;  /* 0x0000000eff037e24 */ /* 0x000fe2000f8e00ff */
[----:B------:R-:W-:Y:S01]  /*03a0*/  MOV R7, R5 ;  /* 0x0000000500077202 */ /* 0x000fe20000000f00 */
[----:B------:R-:W-:Y:S01]  /*03b0*/  IMAD.U32 R2, RZ, RZ, UR15 ;  /* 0x0000000fff027e24 */ /* 0x000fe2000f8e00ff */
[----:B------:R-:W-:Y:S01]  /*03c0*/  IADD3.X R10, RZ, ~R0, RZ, P0, !PT ;  /* 0x80000000ff0a7210 */ /* 0x000fe200007fe4ff */
[----:B------:R-:W-:-:S04]  /*03d0*/  IMAD.WIDE.U32 R24, R8, R3, R6 ;  /* 0x0000000308187225 */ /* 0x000fc800078e0006 */
[----:B------:R-:W-:-:S04]  /*03e0*/  IMAD R9, R10, R3, RZ ;  /* 0x000000030a097224 */ /* 0x000fc800078e02ff */
[----:B------:R-:W-:Y:S01]  /*03f0*/  IMAD R9, R8, R2, R9 ;  /* 0x0000000208097224 */ /* 0x000fe200078e0209 */
[----:B------:R-:W-:-:S03]  /*0400*/  MOV R8, R4 ;  /* 0x0000000400087202 */ /* 0x000fc60000000f00 */
[----:B------:R-:W-:Y:S02]  /*0410*/  IMAD.IADD R29, R25, 0x1, R9 ;  /* 0x00000001191d7824 */ /* 0x000fe400078e0209 */
[----:B------:R-:W-:Y:S01]  /*0420*/  IMAD.MOV.U32 R9, RZ, RZ, R0 ;  /* 0x000000ffff097224 */ /* 0x000fe200078e0000 */
[----:B------:R-:W-:Y:S06]  /*0430*/  BRA `(.L_x_866) ;  /* 0x00000000005c7947 */ /* 0x000fec0003800000 */
.L_x_865:
        /* <DEDUP_REMOVED lines=23> */
.L_x_866:
[----:B------:R-:W-:Y:S05]  /*05b0*/  BSYNC B1 ;  /* 0x0000000000017941 */ /* 0x000fea0003800000 */
.L_x_864:
[-C--:B------:R-:W-:Y:S01]  /*05c0*/  IMAD R7, R9, R3.reuse, RZ ;  /* 0x0000000309077224 */ /* 0x080fe200078e02ff */
[----:B------:R-:W-:Y:S01]  /*05d0*/  BSSY B1, `(.L_x_867) ;  /* 0x0000034000017945 */ /* 0x000fe20003800000 */
[----:B------:R-:W-:-:S04]  /*05e0*/  IMAD.WIDE.U32 R10, R8, R3, RZ ;  /* 0x00000003080a7225 */ /* 0x000fc800078e00ff */
[----:B------:R-:W-:Y:S01]  /*05f0*/  IMAD R7, R8, R2, R7 ;  /* 0x0000000208077224 */ /* 0x000fe200078e0207 */
[----:B------:R-:W-:-:S03]  /*0600*/  LEA R8, P0, R10, R24, 0x2 ;  /* 0x000000180a087211 */ /* 0x000fc600078010ff */
[----:B------:R-:W-:Y:S01]  /*0610*/  IMAD.IADD R0, R11, 0x1, R7 ;  /* 0x000000010b007824 */ /* 0x000fe200078e0207 */
[----:B------:R-:W-:-:S04]  /*0620*/  MOV R7, UR56 ;  /* 0x0000003800077c02 */ /* 0x000fc80008000f00 */
[----:B------:R-:W-:-:S04]  /*0630*/  LEA.HI.X R9, R10, R29, R0, 0x2, P0 ;  /* 0x0000001d0a097211 */ /* 0x000fc800000f1400 */
        /* <DEDUP_REMOVED lines=22> */
.L_x_868:
        /* <DEDUP_REMOVED lines=23> */
.L_x_869:
[----:B------:R-:W-:Y:S05]  /*0910*/  BSYNC B1 ;  /* 0x0000000000017941 */ /* 0x000fea0003800000 */
.L_x_867:
        /* <DEDUP_REMOVED lines=24> */
[----:B------:R-:W-:Y:S05]  /*0aa0*/  CALL.REL.NOINC `($__internal_32_$__cuda_sm20_div_s64) ;  /* 0x0000003c00647944 */ /* 0x000fea0003c00000 */
        /* <DEDUP_REMOVED lines=12> */
.L_x_871:
[----:B0-----:R-:W0:Y:S01]  /*0b70*/  I2F.U32.RP R2, R3 ;  /* 0x0000000300027306 */ /* 0x001e220000209000 */
        /* <DEDUP_REMOVED lines=21> */
.L_x_872:
[----:B------:R-:W-:Y:S05]  /*0cd0*/  BSYNC B1 ;  /* 0x0000000000017941 */ /* 0x000fea0003800000 */
.L_x_870:
        /* <DEDUP_REMOVED lines=24> */
[----:B------:R-:W-:Y:S05]  /*0e60*/  CALL.REL.NOINC `($__internal_32_$__cuda_sm20_div_s64) ;  /* 0x0000003800747944 */ /* 0x000fea0003c00000 */
        /* <DEDUP_REMOVED lines=12> */
.L_x_874:
        /* <DEDUP_REMOVED lines=22> */
.L_x_875:
[----:B------:R-:W-:Y:S05]  /*1090*/  BSYNC B1 ;  /* 0x0000000000017941 */ /* 0x000fea0003800000 */
.L_x_873:
        /* <DEDUP_REMOVED lines=24> */
[----:B------:R-:W-:Y:S05]  /*1220*/  CALL.REL.NOINC `($__internal_32_$__cuda_sm20_div_s64) ;  /* 0x0000003400847944 */ /* 0x000fea0003c00000 */
        /* <DEDUP_REMOVED lines=10> */
.L_x_877:
        /* <DEDUP_REMOVED lines=20> */
[----:B------:R-:W-:-:S07]  /*1410*/  MOV R3, RZ ;  /* 0x000000ff00037202 */ /* 0x000fce0000000f00 */
.L_x_878:
[----:B------:R-:W-:Y:S05]  /*1420*/  BSYNC B1 ;  /* 0x0000000000017941 */ /* 0x000fea0003800000 */
.L_x_876:
        /* <DEDUP_REMOVED lines=38> */
.L_x_880:
[----:B0-----:R-:W-:Y:S01]  /*1690*/  IMAD.U32 R2, RZ, RZ, UR5 ;  /* 0x00000005ff027e24 */ /* 0x001fe2000f8e00ff */
        /* <DEDUP_REMOVED lines=22> */
.L_x_881:
[----:B------:R-:W-:Y:S05]  /*1800*/  BSYNC B1 ;  /* 0x0000000000017941 */ /* 0x000fea0003800000 */
.L_x_879:
        /* <DEDUP_REMOVED lines=11> */
[----:B------:R-:W-:Y:S01]  /*18c0*/  LOP3.LUT R0, R11, R3, RZ, 0xfc, !PT ;  /* 0x000000030b007212 */ /* 0x000fe200078efcff */
[----:B------:R-:W-:Y:S03]  /*18d0*/  BSSY B1, `(.L_x_882) ;  /* 0x000002f000017945 */ /* 0x000fe60003800000 */
[----:B------:R-:W-:Y:S01]  /*18e0*/  ISETP.NE.U32.AND P0, PT, R0, RZ, PT ;  /* 0x000000ff0000720c */ /* 0x000fe20003f05070 */
[----:B--2---:R0:W-:-:S12]  /*18f0*/  STL [R1+0x40], R4 ;  /* 0x0000400401007387 */ /* 0x0041d80000100800 */
[----:B------:R-:W-:Y:S05]  /*1900*/  @!P0 BRA `(.L_x_883) ;  /* 0x0000000000548947 */ /* 0x000fea0003800000 */
[----:B------:R-:W-:Y:S01]  /*1910*/  ULDC.64 UR50, c[0x0][0x3c0] ;  /* 0x0000f00000327ab9 */ /* 0x000fe20000000a00 */
[----:B0-----:R-:W-:Y:S01]  /*1920*/  MOV R4, R10 ;  /* 0x0000000a00047202 */ /* 0x001fe20000000f00 */
[----:B------:R-:W-:Y:S01]  /*1930*/  IMAD.U32 R3, RZ, RZ, UR50 ;  /* 0x00000032ff037e24 */ /* 0x000fe2000f8e00ff */
[----:B------:R-:W-:Y:S01]  /*1940*/  MOV R2, UR51 ;  /* 0x0000003300027c02 */ /* 0x000fe20008000f00 */
[----:B------:R-:W-:Y:S01]  /*1950*/  IMAD.MOV.U32 R0, RZ, RZ, R11 ;  /* 0x000000ffff007224 */ /* 0x000fe200078e000b */
[----:B------:R-:W-:-:S07]  /*1960*/  MOV R7, 0x1980 ;  /* 0x0000198000077802 */ /* 0x000fce0000000f00 */
[----:B------:R-:W-:Y:S05]  /*1970*/  CALL.REL.NOINC `($__internal_32_$__cuda_sm20_div_s64) ;  /* 0x0000002c00b07944 */ /* 0x000fea0003c00000 */
        /* <DEDUP_REMOVED lines=8> */
[----:B------:R-:W-:Y:S01]  /*1a00*/  IMAD R7, R7, R3, R18 ;  /* 0x0000000307077224 */ /* 0x000fe200078e0212 */
[----:B------:R-:W-:Y:S01]  /*1a10*/  MOV R18, R16 ;  /* 0x0000001000127202 */ /* 0x000fe20000000f00 */
[----:B------:R-:W-:Y:S02]  /*1a20*/  IMAD.MOV.U32 R16, RZ, RZ, R4 ;  /* 0x000000ffff107224 */ /* 0x000fe400078e0004 */
[----:B------:R-:W-:Y:S01]  /*1a30*/  IMAD.IADD R7, R7, 0x1, R17 ;  /* 0x0000000107077824 */ /* 0x000fe200078e0211 */
[----:B------:R-:W-:Y:S01]  /*1a40*/  MOV R17, R0 ;  /* 0x0000000000117202 */ /* 0x000fe20000000f00 */
[----:B------:R-:W-:Y:S06]  /*1a50*/  BRA `(.L_x_884) ;  /* 0x0000000000587947 */ /* 0x000fec0003800000 */
.L_x_883:
[----:B------:R-:W1:Y:S01]  /*1a60*/  I2F.U32.RP R0, R2 ;  /* 0x0000000200007306 */ /* 0x000e620000209000 */
[----:B------:R-:W-:Y:S01]  /*1a70*/  IMAD.MOV.U32 R16, RZ, RZ, RZ ;  /* 0x000000ffff107224 */ /* 0x000fe200078e00ff */
[----:B------:R-:W-:-:S06]  /*1a80*/  ISETP.NE.U32.AND P2, PT, R2, RZ, PT ;  /* 0x000000ff0200720c */ /* 0x000fcc0003f45070 */
[----:B-1----:R-:W1:Y:S02]  /*1a90*/  MUFU.RCP R0, R0 ;  /* 0x0000000000007308 */ /* 0x002e640000001000 */
[----:B-1----:R-:W-:-:S06]  /*1aa0*/  VIADD R17, R0, 0xffffffe ;  /* 0x0ffffffe00117836 */ /* 0x002fcc0000000000 */
[----:B------:R-:W1:Y:S02]  /*1ab0*/  F2I.FTZ.U32.TRUNC.NTZ R17, R17 ;  /* 0x0000001100117305 */ /* 0x000e64000021f000 */
        /* <DEDUP_REMOVED lines=15> */
[----:B------:R-:W-:-:S11]  /*1bb0*/  HFMA2.MMA R17, -RZ, RZ, 0, 0 ;  /* 0x00000000ff117435 */ /* 0x000fd600000001ff */
.L_x_884:
[----:B------:R-:W-:Y:S05]  /*1bc0*/  BSYNC B1 ;  /* 0x0000000000017941 */ /* 0x000fea0003800000 */
.L_x_882:
[----:B------:R-:W-:-:S04]  /*1bd0*/  IMAD R7, R7, UR26, RZ ;  /* 0x0000001a07077c24 */ /* 0x000fc8000f8e02ff */
[C---:B------:R-:W-:Y:S02]  /*1be0*/  IMAD R7, R18.reuse, UR27, R7 ;  /* 0x0000001b12077c24 */ /* 0x040fe4000f8e0207 */
[----:B------:R-:W-:-:S04]  /*1bf0*/  IMAD.WIDE.U32 R18, R18, UR26, RZ ;  /* 0x0000001a12127c25 */ /* 0x000fc8000f8e00ff */
[----:B------:R-:W-:Y:S02]  /*1c00*/  IMAD.IADD R19, R19, 0x1, R7 ;  /* 0x0000000113137824 */ /* 0x000fe400078e0207 */
[----:B------:R-:W-:-:S04]  /*1c10*/  IMAD R7, R17, UR28, RZ ;  /* 0x0000001c11077c24 */ /* 0x000fc8000f8e02ff */
[C---:B------:R-:W-:Y:S02]  /*1c20*/  IMAD R7, R16.reuse, UR29, R7 ;  /* 0x0000001d10077c24 */ /* 0x040fe4000f8e0207 */
[----:B------:R-:W-:-:S05]  /*1c30*/  IMAD.WIDE.U32 R16, R16, UR28, R18 ;  /* 0x0000001c10107c25 */ /* 0x000fca000f8e0012 */
[----:B------:R-:W-:Y:S02]  /*1c40*/  IADD3 R7, R17, R7, RZ ;  /* 0x0000000711077210 */ /* 0x000fe40007ffe0ff */
[----:B------:R-:W-:-:S04]  /*1c50*/  LEA R18, P0, R16, UR30, 0x1 ;  /* 0x0000001e10127c11 */ /* 0x000fc8000f8008ff */
[----:B------:R-:W-:-:S05]  /*1c60*/  LEA.HI.X R19, R16, UR31, R7, 0x1, P0 ;  /* 0x0000001f10137c11 */ /* 0x000fca00080f0c07 */
[----:B0-----:R-:W2:Y:S01]  /*1c70*/  LDG.E.U16 R4, desc[UR12][R18.64] ;  /* 0x0000000c12047981 */ /* 0x001ea2000c1e1500 */
[----:B------:R-:W-:Y:S01]  /*1c80*/  LOP3.LUT R0, R13, R3, RZ, 0xfc, !PT ;  /* 0x000000030d007212 */ /* 0x000fe200078efcff */
[----:B------:R-:W-:Y:S03]  /*1c90*/  BSSY B1, `(.L_x_885) ;  /* 0x000002f000017945 */ /* 0x000fe60003800000 */
[----:B------:R-:W-:Y:S01]  /*1ca0*/  ISETP.NE.U32.AND P0, PT, R0, RZ, PT ;  /* 0x000000ff0000720c */ /* 0x000fe20003f05070 */
[----:B--2---:R0:W-:-:S12]  /*1cb0*/  STL [R1+0x4c], R4 ;  /* 0x00004c0401007387 */ /* 0x0041d80000100800 */
[----:B------:R-:W-:Y:S05]  /*1cc0*/  @!P0 BRA `(.L_x_886) ;  /* 0x0000000000548947 */ /* 0x000fea0003800000 */
[----:B------:R-:W-:Y:S01]  /*1cd0*/  ULDC.64 UR50, c[0x0][0x3c0] ;  /* 0x0000f00000327ab9 */ /* 0x000fe20000000a00 */
[----:B0-----:R-:W-:Y:S01]  /*1ce0*/  IMAD.MOV.U32 R4, RZ, RZ, R12 ;  /* 0x000000ffff047224 */ /* 0x001fe200078e000c */
        /* <DEDUP_REMOVED lines=13> */
[----:B------:R-:W-:Y:S02]  /*1dc0*/  IMAD R7, R7, R3, R18 ;  /* 0x0000000307077224 */ /* 0x000fe400078e0212 */
[----:B------:R-:W-:Y:S01]  /*1dd0*/  IMAD.MOV.U32 R18, RZ, RZ, R16 ;  /* 0x000000ffff127224 */ /* 0x000fe200078e0010 */
[----:B------:R-:W-:Y:S02]  /*1de0*/  MOV R16, R4 ;  /* 0x0000000400107202 */ /* 0x000fe40000000f00 */
[----:B------:R-:W-:Y:S01]  /*1df0*/  IADD3 R7, R7, R17, RZ ;  /* 0x0000001107077210 */ /* 0x000fe20007ffe0ff */
[----:B------:R-:W-:Y:S01]  /*1e00*/  IMAD.MOV.U32 R17, RZ, RZ, R0 ;  /* 0x000000ffff117224 */ /* 0x000fe200078e0000 */
[----:B------:R-:W-:Y:S06]  /*1e10*/  BRA `(.L_x_887) ;  /* 0x0000000000587947 */ /* 0x000fec0003800000 */
.L_x_886:
[----:B------:R-:W1:Y:S01]  /*1e20*/  I2F.U32.RP R0, R2 ;  /* 0x0000000200007306 */ /* 0x000e620000209000 */
[----:B------:R-:W-:Y:S01]  /*1e30*/  HFMA2.MMA R16, -RZ, RZ, 0, 0 ;  /* 0x00000000ff107435 */ /* 0x000fe200000001ff */
[----:B------:R-:W-:-:S06]  /*1e40*/  ISETP.NE.U32.AND P2, PT, R2, RZ, PT ;  /* 0x000000ff0200720c */ /* 0x000fcc0003f45070 */
[----:B-1----:R-:W1:Y:S02]  /*1e50*/  MUFU.RCP R0, R0 ;  /* 0x0000000000007308 */ /* 0x002e640000001000 */
[----:B-1----:R-:W-:-:S06]  /*1e60*/  IADD3 R17, R0, 0xffffffe, RZ ;  /* 0x0ffffffe00117810 */ /* 0x002fcc0007ffe0ff */
[----:B------:R-:W1:Y:S02]  /*1e70*/  F2I.FTZ.U32.TRUNC.NTZ R17, R17 ;  /* 0x0000001100117305 */ /* 0x000e64000021f000 */
        /* <DEDUP_REMOVED lines=16> */
.L_x_887:
[----:B------:R-:W-:Y:S05]  /*1f80*/  BSYNC B1 ;  /* 0x0000000000017941 */ /* 0x000fea0003800000 */
.L_x_885:
[----:B------:R-:W-:-:S04]  /*1f90*/  IMAD R7, R7, UR26, RZ ;  /* 0x0000001a07077c24 */ /* 0x000fc8000f8e02ff */
[C---:B------:R-:W-:Y:S02]  /*1fa0*/  IMAD R7, R18.reuse, UR27, R7 ;  /* 0x0000001b12077c24 */ /* 0x040fe4000f8e0207 */
[----:B------:R-:W-:-:S05]  /*1fb0*/  IMAD.WIDE.U32 R18, R18, UR26, RZ ;  /* 0x0000001a12127c25 */ /* 0x000fca000f8e00ff */
[----:B------:R-:W-:Y:S01]  /*1fc0*/  IADD3 R19, R19, R7, RZ ;  /* 0x0000000713137210 */ /* 0x000fe20007ffe0ff */
[----:B------:R-:W-:-:S04]  /*1fd0*/  IMAD R7, R17, UR28, RZ ;  /* 0x0000001c11077c24 */ /* 0x000fc8000f8e02ff */
        /* <DEDUP_REMOVED lines=15> */
[----:B-1----:R-:W-:Y:S01]  /*20d0*/  IMAD.MOV.U32 R0, RZ, RZ, R15 ;  /* 0x000000ffff007224 */ /* 0x002fe200078e000f */
[----:B------:R-:W-:-:S07]  /*20e0*/  MOV R7, 0x2100 ;  /* 0x0000210000077802 */ /* 0x000fce0000000f00 */
[----:B------:R-:W-:Y:S05]  /*20f0*/  CALL.REL.NOINC `($__internal_32_$__cuda_sm20_div_s64) ;  /* 0x0000002400d07944 */ /* 0x000fea0003c00000 */
        /* <DEDUP_REMOVED lines=12> */
.L_x_889:
[----:B0-----:R-:W0:Y:S01]  /*21c0*/  I2F.U32.RP R4, R2 ;  /* 0x0000000200047306 */ /* 0x001e220000209000 */
[----:B------:R-:W-:Y:S01]  /*21d0*/  ISETP.NE.U32.AND P2, PT, R2, RZ, PT ;  /* 0x000000ff0200720c */ /* 0x000fe20003f45070 */
[----:B------:R-:W-:-:S06]  /*21e0*/  IMAD.MOV.U32 R7, RZ, RZ, RZ ;  /* 0x000000ffff077224 */ /* 0x000fcc00078e00ff */
[----:B0-----:R-:W0:Y:S02]  /*21f0*/  MUFU.RCP R4, R4 ;  /* 0x0000000400047308 */ /* 0x001e240000001000 */
[----:B0-----:R-:W-:-:S06]  /*2200*/  VIADD R16, R4, 0xffffffe ;  /* 0x0ffffffe04107836 */ /* 0x001fcc0000000000 */
[----:B------:R0:W2:Y:S02]  /*2210*/  F2I.FTZ.U32.TRUNC.NTZ R17, R16 ;  /* 0x0000001000117305 */ /* 0x0000a4000021f000 */
[----:B0-----:R-:W-:Y:S01]  /*2220*/  IMAD.MOV.U32 R16, RZ, RZ, RZ ;  /* 0x000000ffff107224 */ /* 0x001fe200078e00ff */
[----:B--2---:R-:W-:-:S05]  /*2230*/  IADD3 R3, RZ, -R17, RZ ;  /* 0x80000011ff037210 */ /* 0x004fca0007ffe0ff */
[----:B------:R-:W-:-:S04]  /*2240*/  IMAD R3, R3, R2, RZ ;  /* 0x0000000203037224 */ /* 0x000fc800078e02ff */
[----:B------:R-:W-:-:S06]  /*2250*/  IMAD.HI.U32 R3, R17, R3, R16 ;  /* 0x0000000311037227 */ /* 0x000fcc00078e0010 */
[----:B-1----:R-:W-:-:S05]  /*2260*/  IMAD.HI.U32 R0, R3, R14, RZ ;  /* 0x0000000e03007227 */ /* 0x002fca00078e00ff */
        /* <DEDUP_REMOVED lines=10> */
[----:B------:R-:W-:Y:S01]  /*2310*/  MOV R2, R0 ;  /* 0x0000000000027202 */ /* 0x000fe20000000f00 */
[----:B------:R-:W-:-:S07]  /*2320*/  IMAD.MOV.U32 R3, RZ, RZ, RZ ;  /* 0x000000ffff037224 */ /* 0x000fce00078e00ff */
.L_x_890:
[----:B------:R-:W-:Y:S05]  /*2330*/  BSYNC B1 ;  /* 0x0000000000017941 */ /* 0x000fea0003800000 */
.L_x_888:
[----:B------:R-:W-:Y:S02]  /*2340*/  IMAD R7, R7, UR26, RZ ;  /* 0x0000001a07077c24 */ /* 0x000fe4000f8e02ff */
[----:B------:R-:W-:Y:S02]  /*2350*/  IMAD R3, R3, UR28, RZ ;  /* 0x0000001c03037c24 */ /* 0x000fe4000f8e02ff */
[C---:B------:R-:W-:Y:S02]  /*2360*/  IMAD R7, R16.reuse, UR27, R7 ;  /* 0x0000001b10077c24 */ /* 0x040fe4000f8e0207 */
[----:B------:R-:W-:-:S05]  /*2370*/  IMAD.WIDE.U32 R16, R16, UR26, RZ ;  /* 0x0000001a10107c25 */ /* 0x000fca000f8e00ff */
[----:B------:R-:W-:Y:S01]  /*2380*/  IADD3 R17, R17, R7, RZ ;  /* 0x0000000711117210 */ /* 0x000fe20007ffe0ff */
[C---:B------:R-:W-:Y:S02]  /*2390*/  IMAD R7, R2.reuse, UR29, R3 ;  /* 0x0000001d02077c24 */ /* 0x040fe4000f8e0203 */
[----:B------:R-:W-:-:S04]  /*23a0*/  IMAD.WIDE.U32 R2, R2, UR28, R16 ;  /* 0x0000001c02027c25 */ /* 0x000fc8000f8e0010 */
[----:B------:R-:W-:Y:S01]  /*23b0*/  IMAD.IADD R3, R3, 0x1, R7 ;  /* 0x0000000103037824 */ /* 0x000fe200078e0207 */
[----:B------:R-:W-:-:S04]  /*23c0*/  LEA R16, P0, R2, UR30, 0x1 ;  /* 0x0000001e02107c11 */ /* 0x000fc8000f8008ff */
[----:B------:R-:W-:-:S05]  /*23d0*/  LEA.HI.X R17, R2, UR31, R3, 0x1, P0 ;  /* 0x0000001f02117c11 */ /* 0x000fca00080f0c03 */
[----:B------:R-:W2:Y:S01]  /*23e0*/  LDG.E.U16 R2, desc[UR12][R16.64] ;  /* 0x0000000c10027981 */ /* 0x000ea2000c1e1500 */
[----:B------:R-:W-:Y:S01]  /*23f0*/  MOV R3, UR6 ;  /* 0x0000000600037c02 */ /* 0x000fe20008000f00 */
[----:B------:R-:W-:Y:S03]  /*2400*/  BSSY B1, `(.L_x_891) ;  /* 0x0000030000017945 */ /* 0x000fe60003800000 */
        /* <DEDUP_REMOVED lines=12> */
[----:B------:R-:W-:-:S03]  /*24d0*/  IMAD.U32 R2, RZ, RZ, UR32 ;  /* 0x00000020ff027e24 */ /* 0x000fc6000f8e00ff */
[----:B------:R-:W-:Y:S01]  /*24e0*/  IADD3.X R3, RZ, ~R0, RZ, P0, !PT ;  /* 0x80000000ff037210 */ /* 0x000fe200007fe4ff */
[----:B------:R-:W-:-:S04]  /*24f0*/  IMAD.WIDE.U32 R8, R7, R2, R8 ;  /* 0x0000000207087225 */ /* 0x000fc800078e0008 */
[----:B------:R-:W-:Y:S02]  /*2500*/  IMAD R16, R3, R2, RZ ;  /* 0x0000000203107224 */ /* 0x000fe400078e02ff */
[----:B------:R-:W-:-:S04]  /*2510*/  IMAD.U32 R3, RZ, RZ, UR33 ;  /* 0x00000021ff037e24 */ /* 0x000fc8000f8e00ff */
[----:B------:R-:W-:Y:S02]  /*2520*/  IMAD R7, R7, R3, R16 ;  /* 0x0000000307077224 */ /* 0x000fe400078e0210 */
[----:B------:R-:W-:Y:S01]  /*2530*/  IMAD.MOV.U32 R16, RZ, RZ, R8 ;  /* 0x000000ffff107224 */ /* 0x000fe200078e0008 */
[----:B------:R-:W-:Y:S02]  /*2540*/  MOV R8, R4 ;  /* 0x0000000400087202 */ /* 0x000fe40000000f00 */
[----:B------:R-:W-:Y:S01]  /*2550*/  IADD3 R7, R9, R7, RZ ;  /* 0x0000000709077210 */ /* 0x000fe20007ffe0ff */
[----:B------:R-:W-:Y:S01]  /*2560*/  IMAD.MOV.U32 R9, RZ, RZ, R0 ;  /* 0x000000ffff097224 */ /* 0x000fe200078e0000 */
[----:B------:R-:W-:Y:S06]  /*2570*/  BRA `(.L_x_893) ;  /* 0x0000000000607947 */ /* 0x000fec0003800000 */
.L_x_892:
        /* <DEDUP_REMOVED lines=22> */
[----:B------:R-:W-:Y:S01]  /*26e0*/  MOV R8, R17 ;  /* 0x0000001100087202 */ /* 0x000fe20000000f00 */
[----:B------:R-:W-:-:S07]  /*26f0*/  IMAD.MOV.U32 R9, RZ, RZ, RZ ;  /* 0x000000ffff097224 */ /* 0x000fce00078e00ff */
.L_x_893:
[----:B------:R-:W-:Y:S05]  /*2700*/  BSYNC B1 ;  /* 0x0000000000017941 */ /* 0x000fea0003800000 */
.L_x_891:
[----:B------:R-:W-:Y:S01]  /*2710*/  IMAD R7, R7, UR34, RZ ;  /* 0x0000002207077c24 */ /* 0x000fe2000f8e02ff */
[----:B------:R-:W-:Y:S01]  /*2720*/  LOP3.LUT R0, R11, R3, RZ, 0xfc, !PT ;  /* 0x000000030b007212 */ /* 0x000fe200078efcff */
[----:B------:R-:W-:Y:S01]  /*2730*/  IMAD.WIDE.U32 R18, R16, UR34, RZ ;  /* 0x0000002210127c25 */ /* 0x000fe2000f8e00ff */
[----:B------:R-:W-:Y:S02]  /*2740*/  BSSY B1, `(.L_x_894) ;  /* 0x0000031000017945 */ /* 0x000fe40003800000 */
[----:B------:R-:W-:Y:S01]  /*2750*/  ISETP.NE.U32.AND P0, PT, R0, RZ, PT ;  /* 0x000000ff0000720c */ /* 0x000fe20003f05070 */
[----:B------:R-:W-:Y:S01]  /*2760*/  IMAD R7, R16, UR35, R7 ;  /* 0x0000002310077c24 */ /* 0x000fe2000f8e0207 */
[----:B------:R0:W-:Y:S04]  /*2770*/  STL.64 [R1], R18 ;  /* 0x0000001201007387 */ /* 0x0001e80000100a00 */
        /* <DEDUP_REMOVED lines=22> */
.L_x_895:
[----:B------:R-:W1:Y:S01]  /*28e0*/  I2F.U32.RP R4, R2 ;  /* 0x0000000200047306 */ /* 0x000e620000209000 */
[----:B------:R-:W-:Y:S01]  /*28f0*/  ISETP.NE.U32.AND P2, PT, R2, RZ, PT ;  /* 0x000000ff0200720c */ /* 0x000fe20003f45070 */
[----:B------:R-:W-:-:S06]  /*2900*/  HFMA2.MMA R11, -RZ, RZ, 0, 0 ;  /* 0x00000000ff0b7435 */ /* 0x000fcc00000001ff */
[----:B-1----:R-:W1:Y:S02]  /*2910*/  MUFU.RCP R4, R4 ;  /* 0x0000000400047308 */ /* 0x002e640000001000 */
[----:B-1----:R-:W-:-:S06]  /*2920*/  IADD3 R16, R4, 0xffffffe, RZ ;  /* 0x0ffffffe04107810 */ /* 0x002fcc0007ffe0ff */
[----:B------:R1:W2:Y:S02]  /*2930*/  F2I.FTZ.U32.TRUNC.NTZ R17, R16 ;  /* 0x0000001000117305 */ /* 0x0002a4000021f000 */
[----:B-1----:R-:W-:Y:S01]  /*2940*/  HFMA2.MMA R16, -RZ, RZ, 0, 0 ;  /* 0x00000000ff107435 */ /* 0x002fe200000001ff */
[----:B--2---:R-:W-:-:S04]  /*2950*/  IMAD.MOV R7, RZ, RZ, -R17 ;  /* 0x000000ffff077224 */ /* 0x004fc800078e0a11 */
[----:B------:R-:W-:-:S05]  /*2960*/  IMAD R7, R7, R2, RZ ;  /* 0x0000000207077224 */ /* 0x000fca00078e02ff */
[----:B------:R-:W-:-:S06]  /*2970*/  IMAD.HI.U32 R7, R17, R7, R16 ;  /* 0x0000000711077227 */ /* 0x000fcc00078e0010 */
[----:B0-----:R-:W-:-:S04]  /*2980*/  IMAD.HI.U32 R0, R7, R10, RZ ;  /* 0x0000000a07007227 */ /* 0x001fc800078e00ff */
        /* <DEDUP_REMOVED lines=12> */
.L_x_896:
[----:B------:R-:W-:Y:S05]  /*2a50*/  BSYNC B1 ;  /* 0x0000000000017941 */ /* 0x000fea0003800000 */
.L_x_894:
[----:B------:R-:W-:Y:S01]  /*2a60*/  IMAD R7, R7, UR34, RZ ;  /* 0x0000002207077c24 */ /* 0x000fe2000f8e02ff */
[----:B------:R-:W-:Y:S01]  /*2a70*/  LOP3.LUT R0, R13, R3, RZ, 0xfc, !PT ;  /* 0x000000030d007212 */ /* 0x000fe200078efcff */
[----:B------:R-:W-:Y:S01]  /*2a80*/  IMAD.WIDE.U32 R18, R16, UR34, RZ ;  /* 0x0000002210127c25 */ /* 0x000fe2000f8e00ff */
        /* <DEDUP_REMOVED lines=13> */
[----:B------:R-:W-:Y:S05]  /*2b60*/  CALL.REL.NOINC `($__internal_32_$__cuda_sm20_div_s64) ;  /* 0x0000001c00347944 */ /* 0x000fea0003c00000 */
[----:B------:R-:W-:Y:S02]  /*2b70*/  IADD3 R7, P0, RZ, -R4, RZ ;  /* 0x80000004ff077210 */ /* 0x000fe40007f1e0ff */
[----:B------:R-:W-:Y:S02]  /*2b80*/  MOV R2, UR32 ;  /* 0x0000002000027c02 */ /* 0x000fe40008000f00 */
[----:B------:R-:W-:Y:S01]  /*2b90*/  MOV R3, UR33 ;  /* 0x0000002100037c02 */ /* 0x000fe20008000f00 */
[----:B------:R-:W-:Y:S02]  /*2ba0*/  IMAD.X R16, RZ, RZ, ~R0, P0 ;  /* 0x000000ffff107224 */ /* 0x000fe400000e0e00 */
[----:B------:R-:W-:-:S04]  /*2bb0*/  IMAD.WIDE.U32 R12, R7, R2, R12 ;  /* 0x00000002070c7225 */ /* 0x000fc800078e000c */
[----:B------:R-:W-:-:S04]  /*2bc0*/  IMAD R16, R16, R2, RZ ;  /* 0x0000000210107224 */ /* 0x000fc800078e02ff */
[----:B------:R-:W-:Y:S01]  /*2bd0*/  IMAD R7, R7, R3, R16 ;  /* 0x0000000307077224 */ /* 0x000fe200078e0210 */
[----:B------:R-:W-:Y:S01]  /*2be0*/  MOV R16, R12 ;  /* 0x0000000c00107202 */ /* 0x000fe20000000f00 */
[----:B------:R-:W-:Y:S02]  /*2bf0*/  IMAD.MOV.U32 R12, RZ, RZ, R4 ;  /* 0x000000ffff0c7224 */ /* 0x000fe400078e0004 */
[----:B------:R-:W-:Y:S01]  /*2c00*/  IMAD.IADD R7, R7, 0x1, R13 ;  /* 0x0000000107077824 */ /* 0x000fe200078e020d */
[----:B------:R-:W-:Y:S01]  /*2c10*/  MOV R13, R0 ;  /* 0x00000000000d7202 */ /* 0x000fe20000000f00 */
[----:B------:R-:W-:Y:S06]  /*2c20*/  BRA `(.L_x_899) ;  /* 0x00000000005c7947 */ /* 0x000fec0003800000 */
.L_x_898:
[----:B------:R-:W1:Y:S01]  /*2c30*/  I2F.U32.RP R4, R2 ;  /* 0x0000000200047306 */ /* 0x000e620000209000 */
[----:B------:R-:W-:Y:S01]  /*2c40*/  ISETP.NE.U32.AND P2, PT, R2, RZ, PT ;  /* 0x000000ff0200720c */ /* 0x000fe20003f45070 */
[----:B------:R-:W-:-:S06]  /*2c50*/  IMAD.MOV.U32 R7, RZ, RZ, RZ ;  /* 0x000000ffff077224 */ /* 0x000fcc00078e00ff */
[----:B-1----:R-:W1:Y:S02]  /*2c60*/  MUFU.RCP R4, R4 ;  /* 0x0000000400047308 */ /* 0x002e640000001000 */
[----:B-1----:R-:W-:-:S06]  /*2c70*/  VIADD R16, R4, 0xffffffe ;  /* 0x0ffffffe04107836 */ /* 0x002fcc0000000000 */
[----:B------:R1:W0:Y:S02]  /*2c80*/  F2I.FTZ.U32.TRUNC.NTZ R17, R16 ;  /* 0x0000001000117305 */ /* 0x000224000021f000 */
[----:B-1----:R-:W-:Y:S01]  /*2c90*/  IMAD.MOV.U32 R16, RZ, RZ, RZ ;  /* 0x000000ffff107224 */ /* 0x002fe200078e00ff */
[----:B0-----:R-:W-:-:S05]  /*2ca0*/  IADD3 R0, RZ, -R17, RZ ;  /* 0x80000011ff007210 */ /* 0x001fca0007ffe0ff */
        /* <DEDUP_REMOVED lines=15> */
.L_x_899:
[----:B------:R-:W-:Y:S05]  /*2da0*/  BSYNC B1 ;  /* 0x0000000000017941 */ /* 0x000fea0003800000 */
.L_x_897:
[----:B------:R-:W-:Y:S01]  /*2db0*/  IMAD R0, R7, UR34, RZ ;  /* 0x0000002207007c24 */ /* 0x000fe2000f8e02ff */
[----:B------:R-:W-:Y:S01]  /*2dc0*/  LOP3.LUT R3, R15, R3, RZ, 0xfc, !PT ;  /* 0x000000030f037212 */ /* 0x000fe200078efcff */
[C---:B------:R-:W-:Y:S01]  /*2dd0*/  IMAD.WIDE.U32 R18, R16.reuse, UR34, RZ ;  /* 0x0000002210127c25 */ /* 0x040fe2000f8e00ff */
[----:B------:R-:W-:Y:S02]  /*2de0*/  BSSY B1, `(.L_x_900) ;  /* 0x000002f000017945 */ /* 0x000fe40003800000 */
[----:B------:R-:W-:Y:S01]  /*2df0*/  ISETP.NE.U32.AND P0, PT, R3, RZ, PT ;  /* 0x000000ff0300720c */ /* 0x000fe20003f05070 */
[----:B------:R-:W-:Y:S01]  /*2e00*/  IMAD R0, R16, UR35, R0 ;  /* 0x0000002310007c24 */ /* 0x000fe2000f8e0200 */
[----:B------:R0:W-:Y:S04]  /*2e10*/  STL.64 [R1+0x10], R18 ;  /* 0x0000101201007387 */ /* 0x0001e80000100a00 */
        /* <DEDUP_REMOVED lines=20> */
.L_x_901:
[----:B0-----:R-:W0:Y:S01]  /*2f60*/  I2F.U32.RP R0, R2 ;  /* 0x0000000200007306 */ /* 0x001e220000209000 */
[----:B------:R-:W-:Y:S01]  /*2f70*/  HFMA2.MMA R16, -RZ, RZ, 0, 0 ;  /* 0x00000000ff107435 */ /* 0x000fe200000001ff */
[----:B------:R-:W-:-:S06]  /*2f80*/  ISETP.NE.U32.AND P2, PT, R2, RZ, PT ;  /* 0x000000ff0200720c */ /* 0x000fcc0003f45070 */
[----:B0-----:R-:W0:Y:S02]  /*2f90*/  MUFU.RCP R0, R0 ;  /* 0x0000000000007308 */ /* 0x001e240000001000 */
        /* <DEDUP_REMOVED lines=17> */
[----:B------:R-:W-:Y:S01]  /*30b0*/  IMAD.MOV.U32 R14, RZ, RZ, R15 ;  /* 0x000000ffff0e7224 */ /* 0x000fe200078e000f */
[----:B------:R-:W-:-:S11]  /*30c0*/  HFMA2.MMA R15, -RZ, RZ, 0, 0 ;  /* 0x00000000ff0f7435 */ /* 0x000fd600000001ff */
.L_x_902:
[----:B------:R-:W-:Y:S05]  /*30d0*/  BSYNC B1 ;  /* 0x0000000000017941 */ /* 0x000fea0003800000 */
.L_x_900:
[----:B------:R-:W-:Y:S01]  /*30e0*/  IMAD R0, R2, UR34, RZ ;  /* 0x0000002202007c24 */ /* 0x000fe2000f8e02ff */
[----:B------:R-:W-:Y:S01]  /*30f0*/  ULDC UR50, c[0x0][0x8a4] ;  /* 0x0002290000327ab9 */ /* 0x000fe20000000800 */
[----:B------:R-:W-:Y:S01]  /*3100*/  IMAD.WIDE.U32 R16, R3, UR34, RZ ;  /* 0x0000002203107c25 */ /* 0x000fe2000f8e00ff */
[----:B------:R-:W-:Y:S01]  /*3110*/  LOP3.LUT R2, R5, UR50, RZ, 0xfc, !PT ;  /* 0x0000003205027c12 */ /* 0x000fe2000f8efcff */
[----:B------:R-:W-:Y:S02]  /*3120*/  BSSY B1, `(.L_x_903) ;  /* 0x0000030000017945 */ /* 0x000fe40003800000 */
[----:B------:R-:W-:Y:S01]  /*3130*/  IMAD R0, R3, UR35, R0 ;  /* 0x0000002303007c24 */ /* 0x000fe2000f8e0200 */
[----:B------:R0:W-:Y:S01]  /*3140*/  STL.64 [R1+0x20], R16 ;  /* 0x0000201001007387 */ /* 0x0001e20000100a00 */
[----:B------:R-:W-:Y:S02]  /*3150*/  ISETP.NE.U32.AND P0, PT, R2, RZ, PT ;  /* 0x000000ff0200720c */ /* 0x000fe40003f05070 */
[----:B------:R-:W-:-:S05]  /*3160*/  IMAD.IADD R0, R17, 0x1, R0 ;  /* 0x0000000111007824 */ /* 0x000fca00078e0200 */
[----:B------:R0:W-:Y:S06]  /*3170*/  STL [R1+0x2c], R0 ;  /* 0x00002c0001007387 */ /* 0x0001ec0000100800 */
        /* <DEDUP_REMOVED lines=20> */
.L_x_904:
[----:B0-----:R-:W0:Y:S01]  /*32c0*/  I2F.U32.RP R0, UR8 ;  /* 0x0000000800007d06 */ /* 0x001e220008209000 */
[----:B------:R-:W-:Y:S01]  /*32d0*/  IMAD.MOV.U32 R2, RZ, RZ, RZ ;  /* 0x000000ffff027224 */ /* 0x000fe200078e00ff */
[----:B------:R-:W-:Y:S01]  /*32e0*/  ISETP.NE.U32.AND P2, PT, RZ, UR8, PT ;  /* 0x00000008ff007c0c */ /* 0x000fe2000bf45070 */
[----:B------:R-:W-:-:S05]  /*32f0*/  IMAD.MOV.U32 R7, RZ, RZ, RZ ;  /* 0x000000ffff077224 */ /* 0x000fca00078e00ff */
        /* <DEDUP_REMOVED lines=18> */
.L_x_905:
[----:B------:R-:W-:Y:S05]  /*3420*/  BSYNC B1 ;  /* 0x0000000000017941 */ /* 0x000fea0003800000 */
.L_x_903:
        /* <DEDUP_REMOVED lines=18> */
[----:B0-----:R-:W-:Y:S01]  /*3550*/  IMAD.U32 R2, RZ, RZ, UR51 ;  /* 0x00000033ff027e24 */ /* 0x001fe2000f8e00ff */
[----:B------:R-:W-:Y:S02]  /*3560*/  MOV R3, UR50 ;  /* 0x0000003200037c02 */ /* 0x000fe40008000f00 */
[----:B------:R-:W-:Y:S02]  /*3570*/  MOV R0, R5 ;  /* 0x0000000500007202 */ /* 0x000fe40000000f00 */
[----:B------:R-:W-:-:S07]  /*3580*/  MOV R7, 0x35a0 ;  /* 0x000035a000077802 */ /* 0x000fce0000000f00 */
[----:B------:R-:W-:Y:S05]  /*3590*/  CALL.REL.NOINC `($__internal_32_$__cuda_sm20_div_s64) ;  /* 0x0000001000a87944 */ /* 0x000fea0003c00000 */
[----:B------:R-:W-:Y:S02]  /*35a0*/  IADD3 R16, P0, RZ, -R4, RZ ;  /* 0x80000004ff107210 */ /* 0x000fe40007f1e0ff */
[----:B------:R-:W-:Y:S02]  /*35b0*/  MOV R3, R5 ;  /* 0x0000000500037202 */ /* 0x000fe40000000f00 */
[-C--:B------:R-:W-:Y:S02]  /*35c0*/  IADD3.X R2, RZ, ~R0.reuse, RZ, P0, !PT ;  /* 0x80000000ff027210 */ /* 0x080fe400007fe4ff */
[----:B------:R-:W-:-:S03]  /*35d0*/  MOV R17, R0 ;  /* 0x0000000000117202 */ /* 0x000fc60000000f00 */
[----:B------:R-:W-:-:S04]  /*35e0*/  IMAD R2, R2, UR46, RZ ;  /* 0x0000002e02027c24 */ /* 0x000fc8000f8e02ff */
[----:B------:R-:W-:Y:S02]  /*35f0*/  IMAD R7, R16, UR47, R2 ;  /* 0x0000002f10077c24 */ /* 0x000fe4000f8e0202 */
[----:B------:R-:W-:-:S04]  /*3600*/  IMAD.MOV.U32 R2, RZ, RZ, R6 ;  /* 0x000000ffff027224 */ /* 0x000fc800078e0006 */
[----:B------:R-:W-:-:S04]  /*3610*/  IMAD.WIDE.U32 R2, R16, UR46, R2 ;  /* 0x0000002e10027c25 */ /* 0x000fc8000f8e0002 */
[----:B------:R-:W-:Y:S01]  /*3620*/  IMAD.MOV.U32 R16, RZ, RZ, R4 ;  /* 0x000000ffff107224 */ /* 0x000fe200078e0004 */
[----:B------:R-:W-:Y:S01]  /*3630*/  IADD3 R3, R3, R7, RZ ;  /* 0x0000000703037210 */ /* 0x000fe20007ffe0ff */
[----:B------:R-:W-:Y:S06]  /*3640*/  BRA `(.L_x_908) ;  /* 0x0000000000587947 */ /* 0x000fec0003800000 */
.L_x_907:
[----:B------:R-:W1:Y:S01]  /*3650*/  I2F.U32.RP R0, UR9 ;  /* 0x0000000900007d06 */ /* 0x000e620008209000 */
[----:B0-----:R-:W-:Y:S01]  /*3660*/  HFMA2.MMA R2, -RZ, RZ, 0, 0 ;  /* 0x00000000ff027435 */ /* 0x001fe200000001ff */
[----:B------:R-:W-:Y:S01]  /*3670*/  ISETP.NE.U32.AND P2, PT, RZ, UR9, PT ;  /* 0x00000009ff007c0c */ /* 0x000fe2000bf45070 */
[----:B------:R-:W-:-:S05]  /*3680*/  HFMA2.MMA R17, -RZ, RZ, 0, 0 ;  /* 0x00000000ff117435 */ /* 0x000fca00000001ff */
[----:B-1----:R-:W0:Y:S02]  /*3690*/  MUFU.RCP R0, R0 ;  /* 0x0000000000007308 */ /* 0x002e240000001000 */
[----:B0-----:R-:W-:-:S06]  /*36a0*/  IADD3 R0, R0, 0xffffffe, RZ ;  /* 0x0ffffffe00007810 */ /* 0x001fcc0007ffe0ff */
[----:B------:R-:W0:Y:S02]  /*36b0*/  F2I.FTZ.U32.TRUNC.NTZ R3, R0 ;  /* 0x0000000000037305 */ /* 0x000e24000021f000 */
[----:B0-----:R-:W-:-:S04]  /*36c0*/  IMAD.MOV R0, RZ, RZ, -R3 ;  /* 0x000000ffff007224 */ /* 0x001fc800078e0a03 */
[----:B------:R-:W-:-:S04]  /*36d0*/  IMAD R0, R0, UR9, RZ ;  /* 0x0000000900007c24 */ /* 0x000fc8000f8e02ff */
[----:B------:R-:W-:Y:S01]  /*36e0*/  IMAD.HI.U32 R0, R3, R0, R2 ;  /* 0x0000000003007227 */ /* 0x000fe200078e0002 */
[----:B------:R-:W-:-:S05]  /*36f0*/  MOV R3, RZ ;  /* 0x000000ff00037202 */ /* 0x000fca0000000f00 */
        /* <DEDUP_REMOVED lines=10> */
[----:B------:R-:W-:-:S07]  /*37a0*/  IMAD R2, R2, UR9, R6 ;  /* 0x0000000902027c24 */ /* 0x000fce000f8e0206 */
.L_x_908:
[----:B------:R-:W-:Y:S05]  /*37b0*/  BSYNC B1 ;  /* 0x0000000000017941 */ /* 0x000fea0003800000 */
.L_x_906:
[----:B------:R-:W-:Y:S01]  /*37c0*/  IMAD.WIDE.U32 R18, R2, UR48, RZ ;  /* 0x0000003002127c25 */ /* 0x000fe2000f8e00ff */
[----:B------:R-:W-:Y:S01]  /*37d0*/  LOP3.LUT R0, R5, UR59, RZ, 0xfc, !PT ;  /* 0x0000003b05007c12 */ /* 0x000fe2000f8efcff */
[----:B------:R-:W-:Y:S02]  /*37e0*/  BSSY B1, `(.L_x_909) ;  /* 0x0000031000017945 */ /* 0x000fe40003800000 */
[----:B------:R-:W-:Y:S01]  /*37f0*/  IMAD R3, R3, UR48, RZ ;  /* 0x0000003003037c24 */ /* 0x000fe2000f8e02ff */
[----:B------:R0:W-:Y:S01]  /*3800*/  STL.64 [R1+0x18], R18 ;  /* 0x0000181201007387 */ /* 0x0001e20000100a00 */
[----:B------:R-:W-:Y:S02]  /*3810*/  ISETP.NE.U32.AND P0, PT, R0, RZ, PT ;  /* 0x000000ff0000720c */ /* 0x000fe40003f05070 */
[----:B------:R-:W-:-:S04]  /*3820*/  IMAD R28, R2, UR49, R3 ;  /* 0x00000031021c7c24 */ /* 0x000fc8000f8e0203 */
[----:B------:R-:W-:-:S07]  /*3830*/  IMAD.IADD R28, R19, 0x1, R28 ;  /* 0x00000001131c7824 */ /* 0x000fce00078e021c */
[----:B0-----:R-:W-:Y:S05]  /*3840*/  @!P0 BRA `(.L_x_910) ;  /* 0x0000000000508947 */ /* 0x001fea0003800000 */
[----:B------:R-:W-:Y:S01]  /*3850*/  ULDC.64 UR50, c[0x0][0xbe0] ;  /* 0x0002f80000327ab9 */ /* 0x000fe20000000a00 */
[----:B------:R-:W-:Y:S01]  /*3860*/  MOV R4, R6 ;  /* 0x0000000600047202 */ /* 0x000fe20000000f00 */
[----:B------:R-:W-:Y:S01]  /*3870*/  IMAD.U32 R2, RZ, RZ, UR51 ;  /* 0x00000033ff027e24 */ /* 0x000fe2000f8e00ff */
[----:B------:R-:W-:Y:S02]  /*3880*/  MOV R3, UR50 ;  /* 0x0000003200037c02 */ /* 0x000fe40008000f00 */
[----:B------:R-:W-:Y:S02]  /*3890*/  MOV R0, R5 ;  /* 0x0000000500007202 */ /* 0x000fe40000000f00 */
[----:B------:R-:W-:-:S07]  /*38a0*/  MOV R7, 0x38c0 ;  /* 0x000038c000077802 */ /* 0x000fce0000000f00 */
[----:B------:R-:W-:Y:S05]  /*38b0*/  CALL.REL.NOINC `($__internal_32_$__cuda_sm20_div_s64) ;  /* 0x0000000c00e07944 */ /* 0x000fea0003c00000 */
[----:B------:R-:W-:Y:S01]  /*38c0*/  IADD3 R7, P0, RZ, -R4, RZ ;  /* 0x80000004ff077210 */ /* 0x000fe20007f1e0ff */
[----:B------:R-:W-:Y:S01]  /*38d0*/  ULDC.64 UR50, c[0x0][0xbe0] ;  /* 0x0002f80000327ab9 */ /* 0x000fe20000000a00 */
[----:B------:R-:W-:Y:S02]  /*38e0*/  MOV R3, R5 ;  /* 0x0000000500037202 */ /* 0x000fe40000000f00 */
[----:B------:R-:W-:Y:S02]  /*38f0*/  IADD3.X R2, RZ, ~R0, RZ, P0, !PT ;  /* 0x80000000ff027210 */ /* 0x000fe400007fe4ff */
[----:B------:R-:W-:Y:S02]  /*3900*/  MOV R18, R4 ;  /* 0x0000000400127202 */ /* 0x000fe40000000f00 */
[----:B------:R-:W-:Y:S01]  /*3910*/  MOV R19, R0 ;  /* 0x0000000000137202 */ /* 0x000fe20000000f00 */
[----:B------:R-:W-:-:S04]  /*3920*/  IMAD R2, R2, UR50, RZ ;  /* 0x0000003202027c24 */ /* 0x000fc8000f8e02ff */
[----:B------:R-:W-:Y:S02]  /*3930*/  IMAD R20, R7, UR51, R2 ;  /* 0x0000003307147c24 */ /* 0x000fe4000f8e0202 */
[----:B------:R-:W-:-:S04]  /*3940*/  IMAD.MOV.U32 R2, RZ, RZ, R6 ;  /* 0x000000ffff027224 */ /* 0x000fc800078e0006 */
[----:B------:R-:W-:-:S04]  /*3950*/  IMAD.WIDE.U32 R2, R7, UR50, R2 ;  /* 0x0000003207027c25 */ /* 0x000fc8000f8e0002 */
[----:B------:R-:W-:Y:S01]  /*3960*/  IMAD.MOV.U32 R7, RZ, RZ, R2 ;  /* 0x000000ffff077224 */ /* 0x000fe200078e0002 */
[----:B------:R-:W-:Y:S01]  /*3970*/  IADD3 R20, R3, R20, RZ ;  /* 0x0000001403147210 */ /* 0x000fe20007ffe0ff */
[----:B------:R-:W-:Y:S06]  /*3980*/  BRA `(.L_x_911) ;  /* 0x0000000000587947 */ /* 0x000fec0003800000 */
.L_x_910:
[----:B------:R-:W0:Y:S01]  /*3990*/  I2F.U32.RP R0, UR10 ;  /* 0x0000000a00007d06 */ /* 0x000e220008209000 */
[----:B------:R-:W-:Y:S01]  /*39a0*/  HFMA2.MMA R2, -RZ, RZ, 0, 0 ;  /* 0x00000000ff027435 */ /* 0x000fe200000001ff */
[----:B------:R-:W-:Y:S01]  /*39b0*/  ISETP.NE.U32.AND P2, PT, RZ, UR10, PT ;  /* 0x0000000aff007c0c */ /* 0x000fe2000bf45070 */
[----:B------:R-:W-:Y:S01]  /*39c0*/  IMAD.MOV.U32 R19, RZ, RZ, RZ ;  /* 0x000000ffff137224 */ /* 0x000fe200078e00ff */
[----:B------:R-:W-:-:S04]  /*39d0*/  MOV R20, RZ ;  /* 0x000000ff00147202 */ /* 0x000fc80000000f00 */
[----:B0-----:R-:W0:Y:S02]  /*39e0*/  MUFU.RCP R0, R0 ;  /* 0x0000000000007308 */ /* 0x001e240000001000 */
[----:B0-----:R-:W-:-:S06]  /*39f0*/  VIADD R0, R0, 0xffffffe ;  /* 0x0ffffffe00007836 */ /* 0x001fcc0000000000 */
[----:B------:R-:W0:Y:S02]  /*3a00*/  F2I.FTZ.U32.TRUNC.NTZ R3, R0 ;  /* 0x0000000000037305 */ /* 0x000e24000021f000 */
        /* <DEDUP_REMOVED lines=9> */
[----:B------:R-:W-:-:S13]  /*3aa0*/  ISETP.GE.U32.AND P1, PT, R0, UR10, PT ;  /* 0x0000000a00007c0c */ /* 0x000fda000bf26070 */
[----:B------:R-:W-:Y:S01]  /*3ab0*/  @P1 VIADD R18, R18, 0x1 ;  /* 0x0000000112121836 */ /* 0x000fe20000000000 */
[----:B------:R-:W-:-:S04]  /*3ac0*/  @!P2 LOP3.LUT R18, RZ, UR10, RZ, 0x33, !PT ;  /* 0x0000000aff12ac12 */ /* 0x000fc8000f8e33ff */
[----:B------:R-:W-:-:S05]  /*3ad0*/  IADD3 R7, -R18, RZ, RZ ;  /* 0x000000ff12077210 */ /* 0x000fca0007ffe1ff */
[----:B------:R-:W-:-:S07]  /*3ae0*/  IMAD R7, R7, UR10, R6 ;  /* 0x0000000a07077c24 */ /* 0x000fce000f8e0206 */
.L_x_911:
[----:B------:R-:W-:Y:S05]  /*3af0*/  BSYNC B1 ;  /* 0x0000000000017941 */ /* 0x000fea0003800000 */
.L_x_909:
[----:B------:R-:W2:Y:S01]  /*3b00*/  LDL.LU R22, [R1+0x28] ;  /* 0x0000280001167983 */ /* 0x000ea20000300800 */
[----:B------:R-:W-:Y:S01]  /*3b10*/  ULDC.64 UR50, c[0x0][0xe40] ;  /* 0x0003900000327ab9 */ /* 0x000fe20000000a00 */
[----:B------:R-:W-:Y:S01]  /*3b20*/  ULDC.64 UR52, c[0x0][0xca8] ;  /* 0x00032a0000347ab9 */ /* 0x000fe20000000a00 */
[----:B------:R-:W-:Y:S01]  /*3b30*/  ULDC.64 UR54, c[0x0][0xca0] ;  /* 0x0003280000367ab9 */ /* 0x000fe20000000a00 */
[----:B------:R-:W2:Y:S01]  /*3b40*/  LDL.LU.64 R2, [R1] ;  /* 0x0000000001027983 */ /* 0x000ea20000300a00 */
[----:B------:R-:W-:-:S03]  /*3b50*/  IMAD R25, R9, UR50, RZ ;  /* 0x0000003209197c24 */ /* 0x000fc6000f8e02ff */
[----:B------:R-:W3:Y:S01]  /*3b60*/  LDL.LU R0, [R1+0x34] ;  /* 0x0000340001007983 */ /* 0x000ee20000300800 */
[----:B------:R-:W-:-:S03]  /*3b70*/  IMAD R25, R8, UR51, R25 ;  /* 0x0000003308197c24 */ /* 0x000fc6000f8e0219 */
[----:B------:R-:W4:Y:S04]  /*3b80*/  LDL.LU R4, [R1+0x30] ;  /* 0x0000300001047983 */ /* 0x000f280000300800 */
[----:B------:R-:W5:Y:S04]  /*3b90*/  LDL.LU R21, [R1+0x2c] ;  /* 0x00002c0001157983 */ /* 0x000f680000300800 */
[----:B------:R-:W5:Y:S01]  /*3ba0*/  LDL.LU.64 R26, [R1+0x20] ;  /* 0x00002000011a7983 */ /* 0x000f620000300a00 */
[----:B--2---:R-:W-:-:S03]  /*3bb0*/  MOV R3, R22 ;  /* 0x0000001600037202 */ /* 0x004fc60000000f00 */
[----:B------:R-:W2:Y:S01]  /*3bc0*/  LDL.LU.64 R22, [R1+0x18] ;  /* 0x0000180001167983 */ /* 0x000ea20000300a00 */
[----:B------:R-:W-:-:S03]  /*3bd0*/  IMAD.WIDE.U32 R2, R8, UR50, R2 ;  /* 0x0000003208027c25 */ /* 0x000fc6000f8e0002 */
[----:B------:R-:W3:Y:S02]  /*3be0*/  LDL.LU.64 R8, [R1+0x8] ;  /* 0x0000080001087983 */ /* 0x000ee40000300a00 */
[----:B---3--:R-:W-:Y:S01]  /*3bf0*/  MOV R9, R0 ;  /* 0x0000000000097202 */ /* 0x008fe20000000f00 */
[----:B------:R-:W-:Y:S02]  /*3c00*/  IMAD R0, R11, UR50, RZ ;  /* 0x000000320b007c24 */ /* 0x000fe4000f8e02ff */
[----:B------:R-:W-:-:S04]  /*3c10*/  IMAD.WIDE.U32 R8, R10, UR50, R8 ;  /* 0x000000320a087c25 */ /* 0x000fc8000f8e0008 */
[----:B------:R-:W-:Y:S02]  /*3c20*/  IMAD R0, R10, UR51, R0 ;  /* 0x000000330a007c24 */ /* 0x000fe4000f8e0200 */
[----:B------:R-:W4:Y:S02]  /*3c30*/  LDL.LU.64 R10, [R1+0x10] ;  /* 0x00001000010a7983 */ /* 0x000f240000300a00 */
[----:B----4-:R-:W-:Y:S02]  /*3c40*/  IMAD.MOV.U32 R11, RZ, RZ, R4 ;  /* 0x000000ffff0b7224 */ /* 0x010fe400078e0004 */
[----:B------:R-:W-:Y:S01]  /*3c50*/  IMAD R4, R13, UR50, RZ ;  /* 0x000000320d047c24 */ /* 0x000fe2000f8e02ff */
[----:B-----5:R-:W-:Y:S01]  /*3c60*/  MOV R13, R21 ;  /* 0x00000015000d7202 */ /* 0x020fe20000000f00 */
[----:B------:R-:W-:Y:S01]  /*3c70*/  IMAD.WIDE.U32 R10, R12, UR50, R10 ;  /* 0x000000320c0a7c25 */ /* 0x000fe2000f8e000a */
[----:B------:R-:W-:-:S03]  /*3c80*/  MOV R21, R28 ;  /* 0x0000001c00157202 */ /* 0x000fc60000000f00 */
[----:B------:R-:W-:Y:S01]  /*3c90*/  IMAD R4, R12, UR51, R4 ;  /* 0x000000330c047c24 */ /* 0x000fe2000f8e0204 */
[----:B------:R-:W-:Y:S01]  /*3ca0*/  MOV R12, R26 ;  /* 0x0000001a000c7202 */ /* 0x000fe20000000f00 */
[----:B------:R-:W-:Y:S02]  /*3cb0*/  IMAD R26, R15, UR50, RZ ;  /* 0x000000320f1a7c24 */ /* 0x000fe4000f8e02ff */
[----:B------:R-:W-:Y:S02]  /*3cc0*/  IMAD R15, R20, UR52, RZ ;  /* 0x00000034140f7c24 */ /* 0x000fe4000f8e02ff */
[----:B--2---:R-:W-:Y:S02]  /*3cd0*/  IMAD.MOV.U32 R20, RZ, RZ, R22 ;  /* 0x000000ffff147224 */ /* 0x004fe400078e0016 */
[C---:B------:R-:W-:Y:S02]  /*3ce0*/  IMAD R27, R7.reuse, UR53, R15 ;  /* 0x00000035071b7c24 */ /* 0x040fe4000f8e020f */
[----:B------:R-:W-:Y:S01]  /*3cf0*/  IMAD.WIDE.U32 R22, R7, UR52, RZ ;  /* 0x0000003407167c25 */ /* 0x000fe2000f8e00ff */
[----:B------:R-:W-:-:S03]  /*3d00*/  ULDC.64 UR52, c[0x0][0xb00] ;  /* 0x0002c00000347ab9 */ /* 0x000fc60000000a00 */
[----:B------:R-:W-:Y:S01]  /*3d10*/  IMAD R28, R17, UR52, RZ ;  /* 0x00000034111c7c24 */ /* 0x000fe2000f8e02ff */
[----:B------:R-:W-:Y:S01]  /*3d20*/  IADD3 R17, R23, R27, RZ ;  /* 0x0000001b17117210 */ /* 0x000fe20007ffe0ff */
[----:B------:R-:W-:-:S04]  /*3d30*/  IMAD.WIDE.U32 R12, R14, UR50, R12 ;  /* 0x000000320e0c7c25 */ /* 0x000fc8000f8e000c */
[----:B------:R-:W-:Y:S01]  /*3d40*/  IMAD R26, R14, UR51, R26 ;  /* 0x000000330e1a7c24 */ /* 0x000fe2000f8e021a */
[----:B------:R-:W-:Y:S01]  /*3d50*/  ULDC.64 UR50, c[0x0][0x550] ;  /* 0x0001540000327ab9 */ /* 0x000fe20000000a00 */
[----:B------:R-:W-:Y:S01]  /*3d60*/  IMAD.WIDE.U32 R14, R16, UR52, R20 ;  /* 0x00000034100e7c25 */ /* 0x000fe2000f8e0014 */
[----:B------:R-:W-:-:S03]  /*3d70*/  ISETP.NE.U32.AND P0, PT, RZ, UR50, PT ;  /* 0x00000032ff007c0c */ /* 0x000fc6000bf05070 */
[----:B------:R-:W-:Y:S01]  /*3d80*/  IMAD R28, R16, UR53, R28 ;  /* 0x00000035101c7c24 */ /* 0x000fe2000f8e021c */
[----:B------:R-:W-:Y:S01]  /*3d90*/  ISETP.NE.AND.EX P0, PT, RZ, UR51, PT, P0 ;  /* 0x00000033ff007c0c */ /* 0x000fe2000bf05300 */
[----:B------:R-:W-:Y:S01]  /*3da0*/  IMAD R7, R19, UR54, RZ ;  /* 0x0000003613077c24 */ /* 0x000fe2000f8e02ff */
[----:B------:R-:W-:Y:S01]  /*3db0*/  IADD3 R19, R3, R25, RZ ;  /* 0x0000001903137210 */ /* 0x000fe20007ffe0ff */
[----:B------:R-:W-:Y:S01]  /*3dc0*/  IMAD.MOV.U32 R16, RZ, RZ, R22 ;  /* 0x000000ffff107224 */ /* 0x000fe200078e0016 */
[----:B------:R-:W-:Y:S01]  /*3dd0*/  IADD3 R28, R15, R28, RZ ;  /* 0x0000001c0f1c7210 */ /* 0x000fe20007ffe0ff */
[C---:B------:R-:W-:Y:S02]  /*3de0*/  IMAD R7, R18.reuse, UR55, R7 ;  /* 0x0000003712077c24 */ /* 0x040fe4000f8e0207 */
[----:B------:R-:W-:Y:S01]  /*3df0*/  IMAD.WIDE.U32 R16, R18, UR54, R16 ;  /* 0x0000003612107c25 */ /* 0x000fe2000f8e0010 */
[----:B------:R-:W-:Y:S01]  /*3e00*/  IADD3 R18, R9, R0, RZ ;  /* 0x0000000009127210 */ /* 0x000fe20007ffe0ff */
[----:B------:R0:W-:Y:S01]  /*3e10*/  STL [R1], R19 ;  /* 0x0000001301007387 */ /* 0x0001e20000100800 */
[----:B------:R-:W-:Y:S01]  /*3e20*/  IADD3 R0, R13, R26, RZ ;  /* 0x0000001a0d007210 */ /* 0x000fe20007ffe0ff */
[----:B------:R-:W-:-:S02]  /*3e30*/  IMAD.IADD R4, R11, 0x1, R4 ;  /* 0x000000010b047824 */ /* 0x000fc400078e0204 */
[----:B------:R0:W-:Y:S01]  /*3e40*/  STL [R1+0xc], R18 ;  /* 0x00000c1201007387 */ /* 0x0001e20000100800 */
[----:B------:R-:W-:-:S03]  /*3e50*/  IMAD.IADD R26, R17, 0x1, R7 ;  /* 0x00000001111a7824 */ /* 0x000fc600078e0207 */
[----:B------:R0:W-:Y:S04]  /*3e60*/  STL [R1+0x8], R4 ;  /* 0x0000080401007387 */ /* 0x0001e80000100800 */
[----:B------:R0:W-:Y:S01]  /*3e70*/  STL [R1+0x4], R0 ;  /* 0x0000040001007387 */ /* 0x0001e20000100800 */
[----:B------:R-:W-:Y:S05]  /*3e80*/  @!P0 BRA `(.L_x_912) ;  /* 0x0000000000c08947 */ /* 0x000fea0003800000 */
[----:B------:R-:W-:Y:S01]  /*3e90*/  ULDC.64 UR54, c[0x0][0x620] ;  /* 0x0001880000367ab9 */ /* 0x000fe20000000a00 */
[----:B------:R-:W-:Y:S01]  /*3ea0*/  ULDC.64 UR52, c[0x0][0x7c0] ;  /* 0x0001f00000347ab9 */ /* 0x000fe20000000a00 */
[----:B0-----:R-:W-:Y:S01]  /*3eb0*/  IMAD R0, R29, UR54, RZ ;  /* 0x000000361d007c24 */ /* 0x001fe2000f8e02ff */
[----:B------:R-:W-:Y:S01]  /*3ec0*/  UIMAD UR60, UR55, UR14, URZ ;  /* 0x0000000e373c72a4 */ /* 0x000fe2000f8e023f */
[----:B------:R-:W-:-:S03]  /*3ed0*/  IMAD.WIDE.U32 R18, R24, UR54, RZ ;  /* 0x0000003618127c25 */ /* 0x000fc6000f8e00ff */
[----:B------:R-:W-:Y:S01]  /*3ee0*/  UIMAD UR60, UR15, UR54, UR60 ;  /* 0x000000360f3c72a4 */ /* 0x000fe2000f8e023c */
[----:B------:R-:W-:Y:S01]  /*3ef0*/  IMAD R0, R24, UR55, R0 ;  /* 0x0000003718007c24 */ /* 0x000fe2000f8e0200 */
[----:B------:R-:W-:Y:S01]  /*3f00*/  UIMAD.WIDE.U32 UR54, UR54, UR14, URZ ;  /* 0x0000000e363672a5 */ /* 0x000fe2000f8e003f */
[----:B------:R-:W-:Y:S01]  /*3f10*/  IMAD R29, R29, UR52, RZ ;  /* 0x000000341d1d7c24 */ /* 0x000fe2000f8e02ff */
[----:B------:R-:W-:Y:S02]  /*3f20*/  LEA R22, P0, R18, UR50, 0x1 ;  /* 0x0000003212167c11 */ /* 0x000fe4000f8008ff */
[----:B------:R-:W-:Y:S01]  /*3f30*/  IADD3 R4, R19, R0, RZ ;  /* 0x0000000013047210 */ /* 0x000fe20007ffe0ff */
[C---:B------:R-:W-:Y:S01]  /*3f40*/  IMAD R0, R24.reuse, UR53, R29 ;  /* 0x0000003518007c24 */ /* 0x040fe2000f8e021d */
[----:B------:R-:W-:Y:S01]  /*3f50*/  UIADD3 UR60, UR55, UR60, URZ ;  /* 0x0000003c373c7290 */ /* 0x000fe2000fffe03f */
[----:B------:R-:W-:Y:S01]  /*3f60*/  IMAD.WIDE.U32 R24, R24, UR52, RZ ;  /* 0x0000003418187c25 */ /* 0x000fe2000f8e00ff */
[----:B------:R-:W-:Y:S01]  /*3f70*/  UIMAD UR53, UR53, UR14, URZ ;  /* 0x0000000e353572a4 */ /* 0x000fe2000f8e023f */
[----:B------:R-:W-:Y:S01]  /*3f80*/  LEA.HI.X R23, R18, UR51, R4, 0x1, P0 ;  /* 0x0000003312177c11 */ /* 0x000fe200080f0c04 */
[----:B------:R-:W-:-:S02]  /*3f90*/  USHF.L.U32 UR55, UR54, 0x1, URZ ;  /* 0x0000000136377899 */ /* 0x000fc4000800063f */
[----:B------:R-:W-:Y:S01]  /*3fa0*/  USHF.L.U64.HI UR54, UR54, 0x1, UR60 ;  /* 0x0000000136367899 */ /* 0x000fe2000801023c */
[----:B------:R-:W-:Y:S01]  /*3fb0*/  IADD3 R0, R25, R0, RZ ;  /* 0x0000000019007210 */ /* 0x000fe20007ffe0ff */
[----:B------:R-:W-:Y:S01]  /*3fc0*/  ULDC.64 UR50, c[0x0][0x6f0] ;  /* 0x0001bc0000327ab9 */ /* 0x000fe20000000a00 */
[----:B------:R-:W-:Y:S01]  /*3fd0*/  UIMAD UR60, UR15, UR52, UR53 ;  /* 0x000000340f3c72a4 */ /* 0x000fe2000f8e0235 */
[----:B------:R-:W-:Y:S01]  /*3fe0*/  LEA R18, P0, R24, UR50, 0x1 ;  /* 0x0000003218127c11 */ /* 0x000fe2000f8008ff */
[----:B------:R-:W-:-:S03]  /*3ff0*/  UIMAD.WIDE.U32 UR52, UR52, UR14, URZ ;  /* 0x0000000e343472a5 */ /* 0x000fc6000f8e003f */
[----:B------:R-:W-:Y:S01]  /*4000*/  LEA.HI.X R19, R24, UR51, R0, 0x1, P0 ;  /* 0x0000003318137c11 */ /* 0x000fe200080f0c00 */
[----:B------:R-:W-:Y:S01]  /*4010*/  USHF.L.U32 UR50, UR52, 0x1, URZ ;  /* 0x0000000134327899 */ /* 0x000fe2000800063f */
[----:B------:R-:W-:Y:S01]  /*4020*/  IADD3 R20, P0, R22, UR55, RZ ;  /* 0x0000003716147c10 */ /* 0x000fe2000ff1e0ff */
[----:B------:R-:W-:Y:S01]  /*4030*/  UIADD3 UR60, UR53, UR60, URZ ;  /* 0x0000003c353c7290 */ /* 0x000fe2000fffe03f */
[----:B------:R0:W5:Y:S02]  /*4040*/  LDG.E.U16 R0, desc[UR12][R22.64] ;  /* 0x0000000c16007981 */ /* 0x000164000c1e1500 */
[----:B------:R-:W-:Y:S01]  /*4050*/  IADD3.X R21, R23, UR54, RZ, P0, !PT ;  /* 0x0000003617157c10 */ /* 0x000fe200087fe4ff */
[----:B------:R-:W-:Y:S01]  /*4060*/  USHF.L.U64.HI UR52, UR52, 0x1, UR60 ;  /* 0x0000000134347899 */ /* 0x000fe2000801023c */
[----:B------:R1:W5:Y:S04]  /*4070*/  LDG.E.U16 R4, desc[UR12][R18.64] ;  /* 0x0000000c12047981 */ /* 0x000368000c1e1500 */
[----:B------:R2:W5:Y:S01]  /*4080*/  LDG.E.U16 R7, desc[UR12][R20.64] ;  /* 0x0000000c14077981 */ /* 0x000562000c1e1500 */
[----:B0-----:R-:W-:-:S04]  /*4090*/  IADD3 R22, P1, R18, UR50, RZ ;  /* 0x0000003212167c10 */ /* 0x001fc8000ff3e0ff */
[----:B------:R-:W-:Y:S02]  /*40a0*/  IADD3.X R23, R19, UR52, RZ, P1, !PT ;  /* 0x0000003413177c10 */ /* 0x000fe40008ffe4ff */
[----:B-1----:R-:W-:Y:S02]  /*40b0*/  IADD3 R18, P0, R20, UR55, RZ ;  /* 0x0000003714127c10 */ /* 0x002fe4000ff1e0ff */
[----:B--2---:R-:W-:Y:S01]  /*40c0*/  IADD3 R20, P1, R22, UR50, RZ ;  /* 0x0000003216147c10 */ /* 0x004fe2000ff3e0ff */
[----:B------:R0:W5:Y:S01]  /*40d0*/  LDG.E.U16 R27, desc[UR12][R22.64] ;  /* 0x0000000c161b7981 */ /* 0x000162000c1e1500 */
[----:B------:R-:W-:Y:S02]  /*40e0*/  IADD3.X R19, R21, UR54, RZ, P0, !PT ;  /* 0x0000003615137c10 */ /* 0x000fe400087fe4ff */
[----:B------:R-:W-:Y:S02]  /*40f0*/  IADD3 R24, P2, R20, UR50, RZ ;  /* 0x0000003214187c10 */ /* 0x000fe4000ff5e0ff */
[----:B------:R-:W-:-:S02]  /*4100*/  IADD3.X R21, R23, UR52, RZ, P1, !PT ;  /* 0x0000003417157c10 */ /* 0x000fc40008ffe4ff */
[----:B0-----:R-:W-:-:S03]  /*4110*/  IADD3 R22, P0, R18, UR55, RZ ;  /* 0x0000003712167c10 */ /* 0x001fc6000ff1e0ff */
[----:B------:R0:W5:Y:S01]  /*4120*/  LDG.E.U16 R20, desc[UR12][R20.64] ;  /* 0x0000000c14147981 */ /* 0x000162000c1e1500 */
[----:B------:R-:W-:Y:S02]  /*4130*/  IADD3.X R25, R21, UR52, RZ, P2, !PT ;  /* 0x0000003415197c10 */ /* 0x000fe400097fe4ff */
[----:B------:R-:W-:Y:S01]  /*4140*/  IADD3.X R23, R19, UR54, RZ, P0, !PT ;  /* 0x0000003613177c10 */ /* 0x000fe200087fe4ff */
[----:B------:R0:W5:Y:S04]  /*4150*/  LDG.E.U16 R18, desc[UR12][R18.64] ;  /* 0x0000000c12127981 */ /* 0x000168000c1e1500 */
[----:B------:R0:W5:Y:S04]  /*4160*/  LDG.E.U16 R22, desc[UR12][R22.64] ;  /* 0x0000000c16167981 */ /* 0x000168000c1e1500 */
[----:B------:R0:W5:Y:S01]  /*4170*/  LDG.E.U16 R24, desc[UR12][R24.64] ;  /* 0x0000000c18187981 */ /* 0x000162000c1e1500 */
[----:B------:R-:W-:Y:S05]  /*4180*/  BRA `(.L_x_913) ;  /* 0x0000000000207947 */ /* 0x000fea0003800000 */
.L_x_912:
[----:B0-----:R-:W-:Y:S02]  /*4190*/  PRMT R0, RZ, 0x7610, R0 ;  /* 0x00007610ff007816 */ /* 0x001fe40000000000 */
[----:B------:R-:W-:Y:S02]  /*41a0*/  PRMT R7, RZ, 0x7610, R7 ;  /* 0x00007610ff077816 */ /* 0x000fe40000000007 */
[----:B------:R-:W-:Y:S02]  /*41b0*/  PRMT R18, RZ, 0x7610, R18 ;  /* 0x00007610ff127816 */ /* 0x000fe40000000012 */
[----:B------:R-:W-:Y:S02]  /*41c0*/  PRMT R22, RZ, 0x7610, R22 ;  /* 0x00007610ff167816 */ /* 0x000fe40000000016 */
[----:B------:R-:W-:Y:S02]  /*41d0*/  PRMT R4, RZ, 0x7610, R4 ;  /* 0x00007610ff047816 */ /* 0x000fe40000000004 */
[----:B------:R-:W-:-:S02]  /*41e0*/  PRMT R27, RZ, 0x7610, R27 ;  /* 0x00007610ff1b7816 */ /* 0x000fc4000000001b */
[----:B------:R-:W-:Y:S02]  /*41f0*/  PRMT R20, RZ, 0x7610, R20 ;  /* 0x00007610ff147816 */ /* 0x000fe40000000014 */
[----:B------:R-:W-:-:S07]  /*4200*/  PRMT R24, RZ, 0x7610, R24 ;  /* 0x00007610ff187816 */ /* 0x000fce0000000018 */
.L_x_913:
[----:B0-----:R-:W2:Y:S01]  /*4210*/  LDL.LU R19, [R1+0x3c] ;  /* 0x00003c0001137983 */ /* 0x001ea20000300800 */
[----:B-----5:R-:W-:Y:S01]  /*4220*/  SHF.L.U32 R0, R0, 0x10, RZ ;  /* 0x0000001000007819 */ /* 0x020fe200000006ff */
[----:B------:R-:W-:Y:S02]  /*4230*/  IMAD.U32 R4, R4, 0x10000, RZ ;  /* 0x0001000004047824 */ /* 0x000fe400078e00ff */
[----:B------:R-:W-:Y:S01]  /*4240*/  IMAD.U32 R7, R7, 0x10000, RZ ;  /* 0x0001000007077824 */ /* 0x000fe200078e00ff */
[----:B------:R-:W3:Y:S01]  /*4250*/  LDL.LU R21, [R1+0x40] ;  /* 0x0000400001157983 */ /* 0x000ee20000300800 */
[----:B------:R-:W-:Y:S02]  /*4260*/  SHF.L.U32 R11, R27, 0x10, RZ ;  /* 0x000000101b0b7819 */ /* 0x000fe400000006ff */
[----:B------:R-:W-:Y:S01]  /*4270*/  SHF.L.U32 R22, R22, 0x10, RZ ;  /* 0x0000001016167819 */ /* 0x000fe200000006ff */
[----:B------:R-:W4:Y:S01]  /*4280*/  LDL.LU R29, [R1+0x50] ;  /* 0x00005000011d7983 */ /* 0x000f220000300800 */
[----:B------:R-:W-:-:S02]  /*4290*/  IMAD.U32 R24, R24, 0x10000, RZ ;  /* 0x0001000018187824 */ /* 0x000fc400078e00ff */
[----:B------:R-:W-:Y:S01]  /*42a0*/  IMAD.U32 R18, R18, 0x10000, RZ ;  /* 0x0001000012127824 */ /* 0x000fe200078e00ff */
[----:B------:R-:W4:Y:S01]  /*42b0*/  LDL.LU R25, [R1+0x4c] ;  /* 0x00004c0001197983 */ /* 0x000f220000300800 */
[----:B------:R-:W-:Y:S01]  /*42c0*/  SHF.L.U32 R20, R20, 0x10, RZ ;  /* 0x0000001014147819 */ /* 0x000fe200000006ff */
[----:B------:R-:W-:Y:S01]  /*42d0*/  ULDC.64 UR50, c[0x0][0xa30] ;  /* 0x00028c0000327ab9 */ /* 0x000fe20000000a00 */
[----:B------:R-:W-:Y:S01]  /*42e0*/  ULDC.64 UR54, c[0x0][0xd70] ;  /* 0x00035c0000367ab9 */ /* 0x000fe20000000a00 */
[----:B------:R-:W4:Y:S01]  /*42f0*/  LDL.LU R23, [R1+0x54] ;  /* 0x0000540001177983 */ /* 0x000f220000300800 */
[----:B------:R-:W-:Y:S01]  /*4300*/  ULDC.64 UR52, c[0x0][0xbd0] ;  /* 0x0002f40000347ab9 */ /* 0x000fe20000000a00 */
[----:B--2---:R-:W-:Y:S02]  /*4310*/  IMAD.U32 R3, R19, 0x10000, RZ ;  /* 0x0001000013037824 */ /* 0x004fe400078e00ff */
[----:B------:R-:W2:Y:S01]  /*4320*/  LDL.LU R19, [R1+0x44] ;  /* 0x0000440001137983 */ /* 0x000ea20000300800 */
[----:B---3--:R-:W-:-:S03]  /*4330*/  SHF.L.U32 R9, R21, 0x10, RZ ;  /* 0x0000001015097819 */ /* 0x008fc600000006ff */
[----:B------:R-:W3:Y:S04]  /*4340*/  LDL.LU R21, [R1+0x58] ;  /* 0x0000580001157983 */ /* 0x000ee80000300800 */
[----:B------:R-:W3:Y:S01]  /*4350*/  LDL.LU R13, [R1+0x48] ;  /* 0x00004800010d7983 */ /* 0x000ee20000300800 */
[----:B------:R-:W-:-:S04]  /*4360*/  FADD.FTZ R3, R3, R9 ;  /* 0x0000000903037221 */ /* 0x000fc80000010000 */
[----:B------:R-:W-:Y:S01]  /*4370*/  FADD.FTZ R0, R3, R0 ;  /* 0x0000000003007221 */ /* 0x000fe20000010000 */
[----:B----4-:R-:W-:-:S03]  /*4380*/  SHF.L.U32 R3, R29, 0x10, RZ ;  /* 0x000000101d037819 */ /* 0x010fc600000006ff */
[----:B------:R-:W-:Y:S01]  /*4390*/  FADD.FTZ R0, R0, R4 ;  /* 0x0000000400007221 */ /* 0x000fe20000010000 */
[----:B------:R-:W-:-:S05]  /*43a0*/  SHF.L.U32 R4, R25, 0x10, RZ ;  /* 0x0000001019047819 */ /* 0x000fca00000006ff */
[----:B------:R-:W-:-:S04]  /*43b0*/  FADD.FTZ R3, R3, R4 ;  /* 0x0000000403037221 */ /* 0x000fc80000010000 */
[----:B------:R-:W-:-:S04]  /*43c0*/  FADD.FTZ R3, R3, R7 ;  /* 0x0000000703037221 */ /* 0x000fc80000010000 */
[----:B------:R-:W-:-:S04]  /*43d0*/  FADD.FTZ R11, R3, R11 ;  /* 0x0000000b030b7221 */ /* 0x000fc80000010000 */
[----:B------:R-:W-:Y:S01]  /*43e0*/  FMUL.FTZ R11, R11, -1.4426950216293334961 ;  /* 0xbfb8aa3b0b0b7820 */ /* 0x000fe20000410000 */
[----:B--2---:R-:W-:Y:S02]  /*43f0*/  IMAD.U32 R9, R19, 0x10000, RZ ;  /* 0x0001000013097824 */ /* 0x004fe400078e00ff */
[----:B------:R-:W2:Y:S01]  /*4400*/  LDL.LU R19, [R1+0x38] ;  /* 0x0000380001137983 */ /* 0x000ea20000300800 */
[----:B---3--:R-:W-:-:S03]  /*4410*/  SHF.L.U32 R4, R21, 0x10, RZ ;  /* 0x0000001015047819 */ /* 0x008fc600000006ff */
[----:B------:R-:W3:Y:S01]  /*4420*/  LDL.LU R27, [R1+0xc] ;  /* 0x00000c00011b7983 */ /* 0x000ee20000300800 */
[----:B------:R-:W-:-:S03]  /*4430*/  SHF.L.U32 R3, R13, 0x10, RZ ;  /* 0x000000100d037819 */ /* 0x000fc600000006ff */
[----:B------:R-:W4:Y:S02]  /*4440*/  LDL.LU R29, [R1+0x8] ;  /* 0x00000800011d7983 */ /* 0x000f240000300800 */
[----:B------:R-:W-:Y:S02]  /*4450*/  FADD.FTZ R3, R4, R3 ;  /* 0x0000000304037221 */ /* 0x000fe40000010000 */
[----:B------:R-:W4:Y:S02]  /*4460*/  LDL.LU R25, [R1+0x4] ;  /* 0x0000040001197983 */ /* 0x000f240000300800 */
[----:B------:R-:W-:-:S04]  /*4470*/  FADD.FTZ R3, R3, R22 ;  /* 0x0000001603037221 */ /* 0x000fc80000010000 */
[----:B------:R-:W-:Y:S02]  /*4480*/  FADD.FTZ R3, R3, R24 ;  /* 0x0000001803037221 */ /* 0x000fe40000010000 */
[----:B------:R-:W3:Y:S01]  /*4490*/  LDL.LU R24, [R1] ;  /* 0x0000000001187983 */ /* 0x000ee20000300800 */
[----:B------:R-:W-:Y:S01]  /*44a0*/  FMUL.FTZ R4, R0, -1.4426950216293334961 ;  /* 0xbfb8aa3b00047820 */ /* 0x000fe20000410000 */
[----:B------:R-:W0:Y:S01]  /*44b0*/  MUFU.EX2 R11, R11 ;  /* 0x0000000b000b7308 */ /* 0x000e220000000800 */
[----:B------:R-:W-:-:S07]  /*44c0*/  SHF.L.U32 R7, R23, 0x10, RZ ;  /* 0x0000001017077819 */ /* 0x000fce00000006ff */
[----:B------:R-:W1:Y:S01]  /*44d0*/  MUFU.EX2 R4, R4 ;  /* 0x0000000400047308 */ /* 0x000e620000000800 */
[----:B------:R-:W-:Y:S01]  /*44e0*/  FADD.FTZ R7, R7, R9 ;  /* 0x0000000907077221 */ /* 0x000fe20000010000 */
[----:B------:R-:W-:-:S03]  /*44f0*/  FMUL.FTZ R13, R3, -1.4426950216293334961 ;  /* 0xbfb8aa3b030d7820 */ /* 0x000fc60000410000 */
[----:B------:R-:W-:Y:S01]  /*4500*/  FADD.FTZ R7, R7, R18 ;  /* 0x0000001207077221 */ /* 0x000fe20000010000 */
[----:B0-----:R-:W-:-:S03]  /*4510*/  FADD.FTZ R0, R11, 1 ;  /* 0x3f8000000b007421 */ /* 0x001fc60000010000 */
[----:B------:R-:W-:Y:S01]  /*4520*/  FADD.FTZ R7, R7, R20 ;  /* 0x0000001407077221 */ /* 0x000fe20000010000 */
[----:B------:R-:W0:Y:S01]  /*4530*/  MUFU.EX2 R9, R13 ;  /* 0x0000000d00097308 */ /* 0x000e220000000800 */
[----:B-1----:R-:W-:-:S07]  /*4540*/  FADD.FTZ R3, R4, 1 ;  /* 0x3f80000004037421 */ /* 0x002fce0000010000 */
[----:B------:R-:W-:Y:S08]  /*4550*/  MUFU.RCP R0, R0 ;  /* 0x0000000000007308 */ /* 0x000ff00000001000 */
[----:B------:R-:W-:Y:S08]  /*4560*/  MUFU.TANH R7, R7 ;  /* 0x0000000700077308 */ /* 0x000ff00000002400 */
[----:B------:R-:W1:Y:S01]  /*4570*/  MUFU.RCP R3, R3 ;  /* 0x0000000300037308 */ /* 0x000e620000001000 */
[----:B0-----:R-:W-:-:S07]  /*4580*/  FADD.FTZ R4, R9, 1 ;  /* 0x3f80000009047421 */ /* 0x001fce0000010000 */
[----:B------:R-:W-:Y:S01]  /*4590*/  MUFU.RCP R4, R4 ;  /* 0x0000000400047308 */ /* 0x000fe20000001000 */
[----:B------:R-:W-:Y:S01]  /*45a0*/  LEA R22, P0, R14, UR50, 0x1 ;  /* 0x000000320e167c11 */ /* 0x000fe2000f8008ff */
[----:B------:R-:W-:Y:S01]  /*45b0*/  ULDC UR50, c[0x0][0x0] ;  /* 0x0000000000327ab9 */ /* 0x000fe20000000800 */
[----:B------:R-:W-:Y:S02]  /*45c0*/  LEA R20, P2, R2, UR54, 0x1 ;  /* 0x0000003602147c11 */ /* 0x000fe4000f8408ff */
[----:B------:R-:W-:Y:S01]  /*45d0*/  LEA.HI.X R23, R14, UR51, R28, 0x1, P0 ;  /* 0x000000330e177c11 */ /* 0x000fe200080f0c1c */
[----:B-1----:R-:W-:Y:S01]  /*45e0*/  FADD.FTZ R13, R3, -RZ ;  /* 0x800000ff030d7221 */ /* 0x002fe20000010000 */
[----:B--2---:R-:W-:-:S05]  /*45f0*/  SHF.L.U32 R11, R19, 0x10, RZ ;  /* 0x00000010130b7819 */ /* 0x004fca00000006ff */
[----:B------:R-:W-:-:S04]  /*4600*/  FMUL.FTZ R18, R11, R0 ;  /* 0x000000000b127220 */ /* 0x000fc80000410000 */
[----:B------:R-:W-:-:S04]  /*4610*/  FFMA.FTZ R9, R7, R3, R18 ;  /* 0x0000000307097223 */ /* 0x000fc80000010012 */
[----:B------:R-:W0:Y:S02]  /*4620*/  MUFU.TANH R11, R9 ;  /* 0x00000009000b7308 */ /* 0x000e240000002400 */
[----:B0-----:R-:W-:-:S05]  /*4630*/  FMUL.FTZ R11, R11, R4 ;  /* 0x000000040b0b7220 */ /* 0x001fca0000410000 */
[----:B------:R-:W-:Y:S02]  /*4640*/  F2FP.BF16.F32.PACK_AB R11, R9, R11 ;  /* 0x0000000b090b723e */ /* 0x000fe400000010ff */
[----:B------:R-:W0:Y:S01]  /*4650*/  LDC R9, c[0x0][0xc] ;  /* 0x00000300ff097b82 */ /* 0x000e220000000800 */
[----:B------:R-:W-:Y:S01]  /*4660*/  FADD.FTZ R0, R0, -RZ ;  /* 0x800000ff00007221 */ /* 0x000fe20000010000 */
[----:B---3--:R-:W-:Y:S01]  /*4670*/  LEA.HI.X R21, R2, UR55, R24, 0x1, P2 ;  /* 0x0000003702157c11 */ /* 0x008fe200090f0c18 */
[----:B------:R-:W-:Y:S01]  /*4680*/  FADD.FTZ R4, R4, -RZ ;  /* 0x800000ff04047221 */ /* 0x000fe20000010000 */
[----:B------:R-:W-:Y:S02]  /*4690*/  LEA R2, P0, R8, UR54, 0x1 ;  /* 0x0000003608027c11 */ /* 0x000fe4000f8008ff */
[----:B------:R-:W-:Y:S02]  /*46a0*/  LEA R18, P1, R16, UR52, 0x1 ;  /* 0x0000003410127c11 */ /* 0x000fe4000f8208ff */
[----:B------:R-:W-:-:S02]  /*46b0*/  F2FP.BF16.F32.PACK_AB R0, R0, R13 ;  /* 0x0000000d0000723e */ /* 0x000fc400000010ff */
[----:B------:R-:W-:Y:S02]  /*46c0*/  LEA.HI.X R3, R8, UR55, R27, 0x1, P0 ;  /* 0x0000003708037c11 */ /* 0x000fe400080f0c1b */
[----:B------:R-:W-:Y:S02]  /*46d0*/  LEA.HI.X R19, R16, UR53, R26, 0x1, P1 ;  /* 0x0000003510137c11 */ /* 0x000fe400088f0c1a */
[----:B------:R-:W-:Y:S02]  /*46e0*/  PRMT R8, R11, 0x7632, R8 ;  /* 0x000076320b087816 */ /* 0x000fe40000000008 */
[----:B------:R-:W-:Y:S02]  /*46f0*/  F2FP.BF16.F32.PACK_AB R4, R4, R7 ;  /* 0x000000070404723e */ /* 0x000fe400000010ff */
[----:B------:R-:W-:Y:S01]  /*4700*/  PRMT R7, R0, 0x7632, R7 ;  /* 0x0000763200077816 */ /* 0x000fe20000000007 */
[----:B------:R-:W-:Y:S01]  /*4710*/  STG.E.U16 desc[UR12][R22.64], R11 ;  /* 0x0000000b16007986 */ /* 0x000fe2000c10150c */
[----:B------:R-:W-:-:S02]  /*4720*/  LEA R14, P1, R10, UR54, 0x1 ;  /* 0x000000360a0e7c11 */ /* 0x000fc4000f8208ff */
[----:B------:R-:W-:Y:S01]  /*4730*/  LEA R16, P2, R12, UR54, 0x1 ;  /* 0x000000360c107c11 */ /* 0x000fe2000f8408ff */
[----:B------:R-:W-:Y:S01]  /*4740*/  STG.E.U16 desc[UR12][R18.64], R8 ;  /* 0x0000000812007986 */ /* 0x000fe2000c10150c */
[----:B0-----:R-:W-:Y:S01]  /*4750*/  IMAD R9, R9, UR50, RZ ;  /* 0x0000003209097c24 */ /* 0x001fe2000f8e02ff */
[----:B----4-:R-:W-:Y:S02]  /*4760*/  LEA.HI.X R15, R10, UR55, R29, 0x1, P1 ;  /* 0x000000370a0f7c11 */ /* 0x010fe400088f0c1d */
[----:B------:R-:W-:Y:S01]  /*4770*/  STG.E.U16 desc[UR12][R20.64], R0 ;  /* 0x0000000014007986 */ /* 0x000fe2000c10150c */
[----:B------:R-:W-:-:S03]  /*4780*/  LEA.HI.X R17, R12, UR55, R25, 0x1, P2 ;  /* 0x000000370c117c11 */ /* 0x000fc600090f0c19 */
[----:B------:R0:W-:Y:S01]  /*4790*/  STG.E.U16 desc[UR12][R2.64], R7 ;  /* 0x0000000702007986 */ /* 0x0001e2000c10150c */
[----:B------:R-:W-:-:S03]  /*47a0*/  IADD3 R6, P0, R9, R6, RZ ;  /* 0x0000000609067210 */ /* 0x000fc60007f1e0ff */
[----:B------:R1:W-:Y:S01]  /*47b0*/  STG.E.U16 desc[UR12][R14.64], R4 ;  /* 0x000000040e007986 */ /* 0x0003e2000c10150c */
[----:B------:R-:W-:Y:S02]  /*47c0*/  IADD3.X R5, RZ, R5, RZ, P0, !PT ;  /* 0x00000005ff057210 */ /* 0x000fe400007fe4ff */
[----:B0-----:R-:W-:Y:S02]  /*47d0*/  PRMT R3, R4, 0x7632, R3 ;  /* 0x0000763204037816 */ /* 0x001fe40000000003 */
[----:B------:R-:W-:-:S03]  /*47e0*/  ISETP.GE.U32.AND P0, PT, R6, UR36, PT ;  /* 0x0000002406007c0c */ /* 0x000fc6000bf06070 */
[----:B------:R1:W-:Y:S01]  /*47f0*/  STG.E.U16 desc[UR12][R16.64], R3 ;  /* 0x0000000310007986 */ /* 0x0003e2000c10150c */
[----:B------:R-:W-:-:S13]  /*4800*/  ISETP.GE.AND.EX P0, PT, R5, UR37, PT, P0 ;  /* 0x0000002505007c0c */ /* 0x000fda000bf06300 */
[----:B-1----:R-:W-:Y:S05]  /*4810*/  @!P0 BRA `(.L_x_914) ;  /* 0xffffffb800a88947 */ /* 0x002fea000383ffff */
[----:B------:R-:W-:Y:S05]  /*4820*/  BSYNC B0 ;  /* 0x0000000000007941 */ /* 0x000fea0003800000 */
.L_x_863:
[----:B------:R-:W-:Y:S05]  /*4830*/  EXIT ;  /* 0x000000000000794d */ /* 0x000fea0003800000 */
        .weak           $__internal_32_$__cuda_sm20_div_s64
        .type           $__internal_32_$__cuda_sm20_div_s64,@function
        .size           $__internal_32_$__cuda_sm20_div_s64,(.L_x_1324 - $__internal_32_$__cuda_sm20_div_s64)
$__internal_32_$__cuda_sm20_div_s64:
        /* <DEDUP_REMOVED lines=24> */
[----:B------:R-:W-:Y:S02]  /*49c0*/  SEL R25, R25, R4, !P2 ;  /* 0x0000000419197207 */ /* 0x000fe40005000000 */
[----:B------:R-:W-:Y:S01]  /*49d0*/  IADD3.X R22, RZ, RZ, R23, P0, P1 ;  /* 0x000000ffff167210 */ /* 0x000fe200007e2417 */
[----:B------:R-:W-:Y:S01]  /*49e0*/  IMAD.WIDE.U32 R26, R21, R18, RZ ;  /* 0x00000012151a7225 */ /* 0x000fe200078e00ff */
[----:B------:R-:W-:-:S03]  /*49f0*/  IADD3.X R4, RZ, ~R0, RZ, P3, !PT ;  /* 0x80000000ff047210 */ /* 0x000fc60001ffe4ff */
[C---:B------:R-:W-:Y:S01]  /*4a00*/  IMAD R23, R21.reuse, R19, R27 ;  /* 0x0000001315177224 */ /* 0x040fe200078e021b */
        /* <DEDUP_REMOVED lines=9> */
[----:B------:R-:W-:-:S05]  /*4aa0*/  IMAD R22, R22, R23, RZ ;  /* 0x0000001716167224 */ /* 0x000fca00078e02ff */
[----:B------:R-:W-:Y:S01]  /*4ab0*/  IADD3 R22, P1, R22, R21, RZ ;  /* 0x0000001516167210 */ /* 0x000fe20007f3e0ff */
[----:B------:R-:W-:-:S04]  /*4ac0*/  HFMA2.MMA R21, -RZ, RZ, 0, 0 ;  /* 0x00000000ff157435 */ /* 0x000fc800000001ff */
        /* <DEDUP_REMOVED lines=13> */
[----:B------:R-:W-:-:S04]  /*4ba0*/  ISETP.GE.U32.AND P0, PT, R22, R18, PT ;  /* 0x000000121600720c */ /* 0x000fc80003f06070 */
[----:B------:R-:W-:Y:S02]  /*4bb0*/  IADD3.X R4, ~R23, R4, RZ, P2, !PT ;  /* 0x0000000417047210 */ /* 0x000fe400017fe5ff */
[----:B------:R-:W-:Y:S02]  /*4bc0*/  IADD3 R23, P2, R22, -R18, RZ ;  /* 0x8000001216177210 */ /* 0x000fe40007f5e0ff */
[----:B------:R-:W-:-:S04]  /*4bd0*/  ISETP.GE.U32.AND.EX P0, PT, R4, R19, PT, P0 ;  /* 0x000000130400720c */ /* 0x000fc80003f06100 */
[----:B------:R-:W-:-:S04]  /*4be0*/  SEL R22, R23, R22, P0 ;  /* 0x0000001617167207 */ /* 0x000fc80000000000 */
[----:B------:R-:W-:Y:S01]  /*4bf0*/  ISETP.GE.U32.AND P1, PT, R22, R18, PT ;  /* 0x000000121600720c */ /* 0x000fe20003f26070 */
[----:B------:R-:W-:-:S05]  /*4c00*/  IMAD.X R18, R4, 0x1, ~R19, P2 ;  /* 0x0000000104127824 */ /* 0x000fca00010e0e13 */
[----:B------:R-:W-:-:S04]  /*4c10*/  SEL R4, R18, R4, P0 ;  /* 0x0000000412047207 */ /* 0x000fc80000000000 */
[----:B------:R-:W-:Y:S02]  /*4c20*/  ISETP.GE.U32.AND.EX P1, PT, R4, R19, PT, P1 ;  /* 0x000000130400720c */ /* 0x000fe40003f26110 */
[----:B------:R-:W-:-:S04]  /*4c30*/  IADD3 R4, P2, R20, 0x1, RZ ;  /* 0x0000000114047810 */ /* 0x000fc80007f5e0ff */
[-C--:B------:R-:W-:Y:S02]  /*4c40*/  IADD3.X R18, RZ, R21.reuse, RZ, P2, !PT ;  /* 0x00000015ff127210 */ /* 0x080fe400017fe4ff */
[----:B------:R-:W-:Y:S02]  /*4c50*/  SEL R4, R4, R20, P0 ;  /* 0x0000001404047207 */ /* 0x000fe40000000000 */
[----:B------:R-:W-:Y:S02]  /*4c60*/  SEL R18, R18, R21, P0 ;  /* 0x0000001512127207 */ /* 0x000fe40000000000 */
[----:B------:R-:W-:-:S04]  /*4c70*/  IADD3 R19, P0, R4, 0x1, RZ ;  /* 0x0000000104137810 */ /* 0x000fc80007f1e0ff */
[----:B------:R-:W-:Y:S02]  /*4c80*/  SEL R19, R19, R4, P1 ;  /* 0x0000000413137207 */ /* 0x000fe40000800000 */
[-C--:B------:R-:W-:Y:S02]  /*4c90*/  IADD3.X R4, RZ, R18.reuse, RZ, P0, !PT ;  /* 0x00000012ff047210 */ /* 0x080fe400007fe4ff */
[----:B------:R-:W-:Y:S02]  /*4ca0*/  ISETP.NE.U32.AND P0, PT, R3, RZ, PT ;  /* 0x000000ff0300720c */ /* 0x000fe40003f05070 */
[----:B------:R-:W-:Y:S02]  /*4cb0*/  SEL R4, R4, R18, P1 ;  /* 0x0000001204047207 */ /* 0x000fe40000800000 */
[----:B------:R-:W-:Y:S02]  /*4cc0*/  LOP3.LUT R18, R2, R0, RZ, 0x3c, !PT ;  /* 0x0000000002127212 */ /* 0x000fe400078e3cff */
[----:B------:R-:W-:-:S02]  /*4cd0*/  IADD3 R0, P2, RZ, -R19, RZ ;  /* 0x80000013ff007210 */ /* 0x000fc40007f5e0ff */
[----:B------:R-:W-:Y:S02]  /*4ce0*/  ISETP.GE.AND P1, PT, R18, RZ, PT ;  /* 0x000000ff1200720c */ /* 0x000fe40003f26270 */
[----:B------:R-:W-:Y:S01]  /*4cf0*/  ISETP.NE.AND.EX P0, PT, R2, RZ, PT, P0 ;  /* 0x000000ff0200720c */ /* 0x000fe20003f05300 */
[----:B------:R-:W-:Y:S01]  /*4d00*/  IMAD.X R3, RZ, RZ, ~R4, P2 ;  /* 0x000000ffff037224 */ /* 0x000fe200010e0e04 */
[----:B------:R-:W-:Y:S02]  /*4d10*/  SEL R0, R0, R19, !P1 ;  /* 0x0000001300007207 */ /* 0x000fe40004800000 */
[----:B------:R-:W-:Y:S02]  /*4d20*/  MOV R2, R7 ;  /* 0x0000000700027202 */ /* 0x000fe40000000f00 */
[----:B------:R-:W-:Y:S02]  /*4d30*/  SEL R3, R3, R4, !P1 ;  /* 0x0000000403037207 */ /* 0x000fe40004800000 */
[----:B------:R-:W-:-:S02]  /*4d40*/  SEL R4, R0, 0xffffffff, P0 ;  /* 0xffffffff00047807 */ /* 0x000fc40000000000 */
[----:B------:R-:W-:Y:S01]  /*4d50*/  SEL R0, R3, 0xffffffff, P0 ;  /* 0xffffffff03007807 */ /* 0x000fe20000000000 */
[----:B------:R-:W-:-:S06]  /*4d60*/  HFMA2.MMA R3, -RZ, RZ, 0, 0 ;  /* 0x00000000ff037435 */ /* 0x000fcc00000001ff */
[----:B------:R-:W-:Y:S05]  /*4d70*/  RET.REL.NODEC R2 `(_ZN2at6native38_GLOBAL__N__9a469cfd_6_RNN_cu_eca79a6d6kernel17lstm_cell_forwardIN3c108BFloat16EflLi2EEEvNS_4cuda6detail10TensorInfoIT_T1_EESB_SB_SB_SB_SB_SB_SB_SA_SA_) ;  /* 0xffffffb002a07950 */ /* 0x000fea0003c3ffff */
.L_x_915:
        /* <DEDUP_REMOVED lines=16> */
.L_x_1324:


//--------------------- .text._ZN2at6native38_GLOBAL__N__9a469cfd_6_RNN_cu_eca79a6d6kernel17lstm_cell_forwardIN3c108BFloat16EflLi1EEEvNS_4cuda6detail10TensorInfoIT_T1_EESB_SB_SB_SB_SB_SB_SB_SA_SA_ --------------------------
	.section	.text._ZN2at6native38_GLOBAL__N__9a469cfd_6_RNN_cu_eca79a6d6kernel17lstm_cell_forwardIN3c108BFloat16EflLi1EEEvNS_4cuda6detail10TensorInfoIT_T1_EESB_SB_SB_SB_SB_SB_SB_SA_SA_,"ax",@progbits
	.align	128
.text._ZN2at6native38_GLOBAL__N__9a469cfd_6_RNN_cu_eca79a6d6kernel17lstm_cell_forwardIN3c108BFloat16EflLi1EEEvNS_4cuda6detail10TensorInfoIT_T1_EESB_SB_SB_SB_SB_SB_SB_SA_SA_:
        .type           _ZN2at6native38_GLOBAL__N__9a469cfd_6_RNN_cu_eca79a6d6kernel17lstm_cell_forwardIN3c108BFloat16EflLi1EEEvNS_4cuda6detail10TensorInfoIT_T1_EESB_SB_SB_SB_SB_SB_SB_SA_SA_,@function
        .size           _ZN2at6native38_GLOBAL__N__9a469cfd_6_RNN_cu_eca79a6d6kernel17lstm_cell_forwardIN3c108BFloat16EflLi1EEEvNS_4cuda6detail10TensorInfoIT_T1_EESB_SB_SB_SB_SB_SB_SB_SA_SA_,(.L_x_1326 - _ZN2at6native38_GLOBAL__N__9a469cfd_6_RNN_cu_eca79a6d6kernel17lstm_cell_forwardIN3c108BFloat16EflLi1EEEvNS_4cuda6detail10TensorInfoIT_T1_EESB_SB_SB_SB_SB_SB_SB_SA_SA_)
        .other          _ZN2at6native38_GLOBAL__N__9a469cfd_6_RNN_cu_eca79a6d6kernel17lstm_cell_forwardIN3c108BFloat16EflLi1EEEvNS_4cuda6detail10TensorInfoIT_T1_EESB_SB_SB_SB_SB_SB_SB_SA_SA_,@"STO_CUDA_ENTRY STV_DEFAULT"
_ZN2at6native38_GLOBAL__N__9a469cfd_6_RNN_cu_eca79a6d6kernel17lstm_cell_forwardIN3c108BFloat16EflLi1EEEvNS_4cuda6detail10TensorInfoIT_T1_EESB_SB_SB_SB_SB_SB_SB_SA_SA_:
        /* <DEDUP_REMOVED lines=9> */
[----:B------:R-:W-:Y:S01]  /*0090*/  BSSY B0, `(.L_x_916) ;  /* 0x0000115000007945 */ /* 0x000fe20003800000 */
[----:B------:R-:W-:Y:S01]  /*00a0*/  IMAD.MOV.U32 R5, RZ, RZ, RZ ;  /* 0x000000ffff057224 */ /* 0x000fe200078e00ff */
        /* <DEDUP_REMOVED lines=23> */
.L_x_922:
[----:B------:R-:W-:Y:S01]  /*0220*/  IMAD.U32 R6, RZ, RZ, UR7 ;  /* 0x00000007ff067e24 */ /* 0x000fe2000f8e00ff */
[----:B------:R-:W-:Y:S04]  /*0230*/  BSSY B1, `(.L_x_917) ;  /* 0x0000029000017945 */ /* 0x000fe80003800000 */
[----:B------:R-:W-:-:S04]  /*0240*/  LOP3.LUT R0, R5, R6, RZ, 0xfc, !PT ;  /* 0x0000000605007212 */ /* 0x000fc800078efcff */
[----:B------:R-:W-:-:S13]  /*0250*/  ISETP.NE.U32.AND P0, PT, R0, RZ, PT ;  /* 0x000000ff0000720c */ /* 0x000fda0003f05070 */
[----:B------:R-:W-:Y:S05]  /*0260*/  @!P0 BRA `(.L_x_918) ;  /* 0x0000000000388947 */ /* 0x000fea0003800000 */
[----:B------:R-:W-:-:S07]  /*0270*/  MOV R0, 0x290 ;  /* 0x0000029000007802 */ /* 0x000fce0000000f00 */
[----:B------:R-:W-:Y:S05]  /*0280*/  CALL.REL.NOINC `($__internal_33_$__cuda_sm20_div_s64) ;  /* 0x0000000c00dc7944 */ /* 0x000fea0003c00000 */
        /* <DEDUP_REMOVED lines=12> */
.L_x_918:
        /* <DEDUP_REMOVED lines=23> */
.L_x_919:
[----:B------:R-:W-:Y:S05]  /*04c0*/  BSYNC B1 ;  /* 0x0000000000017941 */ /* 0x000fea0003800000 */
.L_x_917:
[-C--:B------:R-:W-:Y:S02]  /*04d0*/  IMAD R3, R3, R7.reuse, RZ ;  /* 0x0000000703037224 */ /* 0x080fe400078e02ff */
[----:B------:R-:W-:-:S04]  /*04e0*/  IMAD.WIDE.U32 R28, R2, R7, RZ ;  /* 0x00000007021c7225 */ /* 0x000fc800078e00ff */
[----:B------:R-:W-:Y:S01]  /*04f0*/  IMAD R3, R2, R6, R3 ;  /* 0x0000000602037224 */ /* 0x000fe200078e0203 */
[----:B------:R-:W-:Y:S01]  /*0500*/  LEA R19, P0, R28, R0, 0x2 ;  /* 0x000000001c137211 */ /* 0x000fe200078010ff */
[----:B------:R-:W-:Y:S02]  /*0510*/  IMAD R13, R7, UR11, RZ ;  /* 0x0000000b070d7c24 */ /* 0x000fe4000f8e02ff */
[----:B------:R-:W-:Y:S01]  /*0520*/  IMAD R15, R5, UR20, RZ ;  /* 0x00000014050f7c24 */ /* 0x000fe2000f8e02ff */
[----:B------:R-:W-:Y:S01]  /*0530*/  IADD3 R9, R29, R3, RZ ;  /* 0x000000031d097210 */ /* 0x000fe20007ffe0ff */
[----:B------:R-:W-:-:S03]  /*0540*/  IMAD.WIDE.U32 R10, R7, UR10, RZ ;  /* 0x0000000a070a7c25 */ /* 0x000fc6000f8e00ff */
[----:B------:R-:W-:Y:S01]  /*0550*/  LEA.HI.X R28, R28, R18, R9, 0x2, P0 ;  /* 0x000000121c1c7211 */ /* 0x000fe200000f1409 */
[----:B------:R-:W-:Y:S02]  /*0560*/  IMAD R13, R6, UR10, R13 ;  /* 0x0000000a060d7c24 */ /* 0x000fe4000f8e020d */
[----:B------:R-:W-:-:S04]  /*0570*/  IMAD.WIDE.U32 R2, R4, UR20, RZ ;  /* 0x0000001404027c25 */ /* 0x000fc8000f8e00ff */
[----:B------:R-:W-:Y:S01]  /*0580*/  IMAD R15, R4, UR21, R15 ;  /* 0x00000015040f7c24 */ /* 0x000fe2000f8e020f */
[----:B------:R-:W-:Y:S01]  /*0590*/  LEA R8, P0, R2, UR22, 0x1 ;  /* 0x0000001602087c11 */ /* 0x000fe2000f8008ff */
[----:B------:R-:W-:Y:S02]  /*05a0*/  IMAD.IADD R13, R11, 0x1, R13 ;  /* 0x000000010b0d7824 */ /* 0x000fe400078e020d */
[----:B------:R-:W-:Y:S01]  /*05b0*/  IMAD R17, R7, UR15, RZ ;  /* 0x0000000f07117c24 */ /* 0x000fe2000f8e02ff */
[----:B------:R-:W-:Y:S01]  /*05c0*/  IADD3 R3, R3, R15, RZ ;  /* 0x0000000f03037210 */ /* 0x000fe20007ffe0ff */
[C---:B------:R-:W-:Y:S01]  /*05d0*/  IMAD.SHL.U32 R27, R10.reuse, 0x2, RZ ;  /* 0x000000020a1b7824 */ /* 0x040fe200078e00ff */
[----:B------:R-:W-:Y:S01]  /*05e0*/  SHF.L.U64.HI R13, R10, 0x1, R13 ;  /* 0x000000010a0d7819 */ /* 0x000fe2000001020d */
[----:B------:R-:W-:Y:S01]  /*05f0*/  IMAD R10, R28, UR10, RZ ;  /* 0x0000000a1c0a7c24 */ /* 0x000fe2000f8e02ff */
[----:B------:R-:W-:Y:S01]  /*0600*/  LEA.HI.X R9, R2, UR23, R3, 0x1, P0 ;  /* 0x0000001702097c11 */ /* 0x000fe200080f0c03 */
[----:B------:R-:W-:-:S04]  /*0610*/  IMAD.WIDE.U32 R14, R7, UR14, RZ ;  /* 0x0000000e070e7c25 */ /* 0x000fc8000f8e00ff */
[----:B------:R-:W-:Y:S01]  /*0620*/  IMAD R11, R6, UR14, R17 ;  /* 0x0000000e060b7c24 */ /* 0x000fe2000f8e0211 */
[----:B------:R-:W-:Y:S01]  /*0630*/  SHF.L.U32 R17, R14, 0x1, RZ ;  /* 0x000000010e117819 */ /* 0x000fe200000006ff */
[----:B------:R-:W-:Y:S01]  /*0640*/  IMAD R12, R28, UR14, RZ ;  /* 0x0000000e1c0c7c24 */ /* 0x000fe2000f8e02ff */
[----:B------:R-:W5:Y:S01]  /*0650*/  LDG.E.U16 R8, desc[UR8][R8.64] ;  /* 0x0000000808087981 */ /* 0x000f62000c1e1500 */
[----:B------:R-:W-:-:S04]  /*0660*/  IMAD.WIDE.U32 R2, R19, UR10, RZ ;  /* 0x0000000a13027c25 */ /* 0x000fc8000f8e00ff */
[----:B------:R-:W-:Y:S01]  /*0670*/  IMAD R21, R19, UR11, R10 ;  /* 0x0000000b13157c24 */ /* 0x000fe2000f8e020a */
[----:B------:R-:W-:Y:S01]  /*0680*/  LEA R20, P0, R2, UR12, 0x1 ;  /* 0x0000000c02147c11 */ /* 0x000fe2000f8008ff */
[----:B------:R-:W-:Y:S02]  /*0690*/  IMAD.IADD R15, R15, 0x1, R11 ;  /* 0x000000010f0f7824 */ /* 0x000fe400078e020b */
[----:B------:R-:W-:Y:S01]  /*06a0*/  IMAD.WIDE.U32 R10, R19, UR14, RZ ;  /* 0x0000000e130a7c25 */ /* 0x000fe2000f8e00ff */
[----:B------:R-:W-:Y:S02]  /*06b0*/  IADD3 R21, R3, R21, RZ ;  /* 0x0000001503157210 */ /* 0x000fe40007ffe0ff */
[----:B------:R-:W-:Y:S01]  /*06c0*/  SHF.L.U64.HI R3, R14, 0x1, R15 ;  /* 0x000000010e037819 */ /* 0x000fe2000001020f */
[----:B------:R-:W-:Y:S01]  /*06d0*/  IMAD R23, R19, UR15, R12 ;  /* 0x0000000f13177c24 */ /* 0x000fe2000f8e020c */
[----:B------:R-:W-:Y:S02]  /*06e0*/  LEA R22, P1, R10, UR16, 0x1 ;  /* 0x000000100a167c11 */ /* 0x000fe4000f8208ff */
[----:B------:R-:W-:Y:S01]  /*06f0*/  LEA.HI.X R21, R2, UR13, R21, 0x1, P0 ;  /* 0x0000000d02157c11 */ /* 0x000fe200080f0c15 */
[----:B------:R-:W-:Y:S01]  /*0700*/  IMAD.IADD R11, R11, 0x1, R23 ;  /* 0x000000010b0b7824 */ /* 0x000fe200078e0217 */
[----:B------:R-:W-:-:S03]  /*0710*/  IADD3 R24, P0, R27, R20, RZ ;  /* 0x000000141b187210 */ /* 0x000fc60007f1e0ff */
[----:B------:R0:W5:Y:S01]  /*0720*/  LDG.E.U16 R9, desc[UR8][R20.64] ;  /* 0x0000000814097981 */ /* 0x000162000c1e1500 */
[----:B------:R-:W-:Y:S02]  /*0730*/  LEA.HI.X R23, R10, UR17, R11, 0x1, P1 ;  /* 0x000000110a177c11 */ /* 0x000fe400088f0c0b */
[----:B------:R-:W-:Y:S02]  /*0740*/  IADD3 R14, P1, R17, R22, RZ ;  /* 0x00000016110e7210 */ /* 0x000fe40007f3e0ff */
[----:B------:R-:W-:Y:S01]  /*0750*/  IADD3.X R25, R13, R21, RZ, P0, !PT ;  /* 0x000000150d197210 */ /* 0x000fe200007fe4ff */
[----:B------:R-:W5:Y:S01]  /*0760*/  LDG.E.U16 R10, desc[UR8][R22.64] ;  /* 0x00000008160a7981 */ /* 0x000f62000c1e1500 */
[----:B------:R-:W-:Y:S01]  /*0770*/  IADD3 R26, P0, R24, R27, RZ ;  /* 0x0000001b181a7210 */ /* 0x000fe20007f1e0ff */
[----:B------:R-:W-:Y:S01]  /*0780*/  IMAD.X R15, R3, 0x1, R23, P1 ;  /* 0x00000001030f7824 */ /* 0x000fe200008e0617 */
[----:B0-----:R-:W-:Y:S01]  /*0790*/  IADD3 R20, P2, R14, R17, RZ ;  /* 0x000000110e147210 */ /* 0x001fe20007f5e0ff */
[----:B------:R0:W5:Y:S01]  /*07a0*/  LDG.E.U16 R11, desc[UR8][R24.64] ;  /* 0x00000008180b7981 */ /* 0x000162000c1e1500 */
[----:B------:R-:W-:-:S02]  /*07b0*/  IADD3 R16, P1, R26, R27, RZ ;  /* 0x0000001b1a107210 */ /* 0x000fc40007f3e0ff */
[----:B------:R-:W-:Y:S01]  /*07c0*/  IADD3.X R27, R25, R13, RZ, P0, !PT ;  /* 0x0000000d191b7210 */ /* 0x000fe200007fe4ff */
[--C-:B------:R-:W-:Y:S01]  /*07d0*/  IMAD.X R21, R15, 0x1, R3.reuse, P2 ;  /* 0x000000010f157824 */ /* 0x100fe200010e0603 */
[----:B------:R-:W-:Y:S01]  /*07e0*/  IADD3 R2, P0, R20, R17, RZ ;  /* 0x0000001114027210 */ /* 0x000fe20007f1e0ff */
[----:B------:R-:W-:Y:S01]  /*07f0*/  IMAD R28, R28, UR18, RZ ;  /* 0x000000121c1c7c24 */ /* 0x000fe2000f8e02ff */
[----:B------:R-:W-:Y:S01]  /*0800*/  IADD3.X R17, R27, R13, RZ, P1, !PT ;  /* 0x0000000d1b117210 */ /* 0x000fe20000ffe4ff */
[----:B------:R1:W5:Y:S02]  /*0810*/  LDG.E.U16 R12, desc[UR8][R14.64] ;  /* 0x000000080e0c7981 */ /* 0x000364000c1e1500 */
[----:B------:R-:W-:Y:S02]  /*0820*/  IMAD.X R3, R21, 0x1, R3, P0 ;  /* 0x0000000115037824 */ /* 0x000fe400000e0603 */
[----:B------:R2:W5:Y:S04]  /*0830*/  LDG.E.U16 R13, desc[UR8][R26.64] ;  /* 0x000000081a0d7981 */ /* 0x000568000c1e1500 */
[----:B------:R2:W5:Y:S04]  /*0840*/  LDG.E.U16 R22, desc[UR8][R20.64] ;  /* 0x0000000814167981 */ /* 0x000568000c1e1500 */
[----:B------:R2:W5:Y:S04]  /*0850*/  LDG.E.U16 R23, desc[UR8][R16.64] ;  /* 0x0000000810177981 */ /* 0x000568000c1e1500 */
[----:B------:R2:W5:Y:S01]  /*0860*/  LDG.E.U16 R24, desc[UR8][R2.64] ;  /* 0x0000000802187981 */ /* 0x000562000c1e1500 */
[----:B------:R-:W-:-:S04]  /*0870*/  ISETP.NE.U32.AND P0, PT, RZ, UR24, PT ;  /* 0x00000018ff007c0c */ /* 0x000fc8000bf05070 */
[----:B------:R-:W-:Y:S01]  /*0880*/  ISETP.NE.AND.EX P0, PT, RZ, UR25, PT, P0 ;  /* 0x00000019ff007c0c */ /* 0x000fe2000bf05300 */
[C---:B0-----:R-:W-:Y:S02]  /*0890*/  IMAD R25, R19.reuse, UR19, R28 ;  /* 0x0000001313197c24 */ /* 0x041fe4000f8e021c */
[----:B-1----:R-:W-:-:S05]  /*08a0*/  IMAD.WIDE.U32 R14, R19, UR18, RZ ;  /* 0x00000012130e7c25 */ /* 0x002fca000f8e00ff */
[----:B------:R-:W-:-:S05]  /*08b0*/  IADD3 R25, R15, R25, RZ ;  /* 0x000000190f197210 */ /* 0x000fca0007ffe0ff */
[----:B--2---:R-:W-:Y:S05]  /*08c0*/  @!P0 BRA `(.L_x_920) ;  /* 0x0000000000b48947 */ /* 0x004fea0003800000 */
[----:B------:R-:W-:Y:S02]  /*08d0*/  IMAD R3, R18, UR26, RZ ;  /* 0x0000001a12037c24 */ /* 0x000fe4000f8e02ff */
[C---:B------:R-:W-:Y:S02]  /*08e0*/  IMAD R21, R7.reuse, UR27, RZ ;  /* 0x0000001b07157c24 */ /* 0x040fe4000f8e02ff */
[----:B------:R-:W-:Y:S02]  /*08f0*/  IMAD R19, R0, UR27, R3 ;  /* 0x0000001b00137c24 */ /* 0x000fe4000f8e0203 */
[----:B------:R-:W-:-:S04]  /*0900*/  IMAD.WIDE.U32 R2, R7, UR26, RZ ;  /* 0x0000001a07027c25 */ /* 0x000fc8000f8e00ff */
[----:B------:R-:W-:Y:S02]  /*0910*/  IMAD R21, R6, UR26, R21 ;  /* 0x0000001a06157c24 */ /* 0x000fe4000f8e0215 */
[----:B------:R-:W-:-:S03]  /*0920*/  IMAD.WIDE.U32 R16, R0, UR26, RZ ;  /* 0x0000001a00107c25 */ /* 0x000fc6000f8e00ff */
[----:B------:R-:W-:Y:S01]  /*0930*/  IADD3 R21, R3, R21, RZ ;  /* 0x0000001503157210 */ /* 0x000fe20007ffe0ff */
[----:B------:R-:W-:Y:S01]  /*0940*/  IMAD.IADD R17, R17, 0x1, R19 ;  /* 0x0000000111117824 */ /* 0x000fe200078e0213 */
[----:B------:R-:W-:Y:S01]  /*0950*/  LEA R26, P0, R16, UR24, 0x1 ;  /* 0x00000018101a7c11 */ /* 0x000fe2000f8008ff */
[C---:B------:R-:W-:Y:S01]  /*0960*/  IMAD.SHL.U32 R29, R2.reuse, 0x2, RZ ;  /* 0x00000002021d7824 */ /* 0x040fe200078e00ff */
[----:B------:R-:W-:Y:S01]  /*0970*/  SHF.L.U64.HI R21, R2, 0x1, R21 ;  /* 0x0000000102157819 */ /* 0x000fe20000010215 */
[----:B------:R-:W-:Y:S01]  /*0980*/  IMAD R3, R18, UR28, RZ ;  /* 0x0000001c12037c24 */ /* 0x000fe2000f8e02ff */
[----:B------:R-:W-:Y:S02]  /*0990*/  LEA.HI.X R27, R16, UR25, R17, 0x1, P0 ;  /* 0x00000019101b7c11 */ /* 0x000fe400080f0c11 */
[----:B------:R-:W-:Y:S01]  /*09a0*/  IADD3 R16, P0, R29, R26, RZ ;  /* 0x0000001a1d107210 */ /* 0x000fe20007f1e0ff */
[C---:B------:R-:W-:Y:S02]  /*09b0*/  IMAD R19, R0.reuse, UR29, R3 ;  /* 0x0000001d00137c24 */ /* 0x040fe4000f8e0203 */
[----:B------:R-:W-:Y:S01]  /*09c0*/  IMAD.WIDE.U32 R2, R0, UR28, RZ ;  /* 0x0000001c00027c25 */ /* 0x000fe2000f8e00ff */
[----:B------:R-:W-:Y:S01]  /*09d0*/  IADD3.X R17, R21, R27, RZ, P0, !PT ;  /* 0x0000001b15117210 */ /* 0x000fe200007fe4ff */
[----:B------:R-:W5:Y:S02]  /*09e0*/  LDG.E.U16 R26, desc[UR8][R26.64] ;  /* 0x000000081a1a7981 */ /* 0x000f64000c1e1500 */
[----:B------:R-:W-:Y:S01]  /*09f0*/  IMAD.IADD R3, R3, 0x1, R19 ;  /* 0x0000000103037824 */ /* 0x000fe200078e0213 */
[----:B------:R-:W-:-:S04]  /*0a00*/  LEA R18, P0, R2, UR30, 0x1 ;  /* 0x0000001e02127c11 */ /* 0x000fc8000f8008ff */
[----:B------:R-:W-:Y:S02]  /*0a10*/  LEA.HI.X R19, R2, UR31, R3, 0x1, P0 ;  /* 0x0000001f02137c11 */ /* 0x000fe400080f0c03 */
[-C--:B------:R-:W-:Y:S01]  /*0a20*/  IADD3 R28, P0, R16, R29.reuse, RZ ;  /* 0x0000001d101c7210 */ /* 0x080fe20007f1e0ff */
[----:B------:R-:W-:Y:S01]  /*0a30*/  IMAD R0, R7, UR29, RZ ;  /* 0x0000001d07007c24 */ /* 0x000fe2000f8e02ff */
[----:B------:R0:W5:Y:S02]  /*0a40*/  LDG.E.U16 R27, desc[UR8][R16.64] ;  /* 0x00000008101b7981 */ /* 0x000164000c1e1500 */
[----:B------:R-:W-:Y:S02]  /*0a50*/  IADD3 R2, P1, R28, R29, RZ ;  /* 0x0000001d1c027210 */ /* 0x000fe40007f3e0ff */
[----:B------:R-:W-:-:S05]  /*0a60*/  IADD3.X R29, R17, R21, RZ, P0, !PT ;  /* 0x00000015111d7210 */ /* 0x000fca00007fe4ff */
[----:B------:R-:W-:Y:S01]  /*0a70*/  IMAD.X R3, R29, 0x1, R21, P1 ;  /* 0x000000011d037824 */ /* 0x000fe200008e0615 */
[----:B------:R1:W5:Y:S01]  /*0a80*/  LDG.E.U16 R28, desc[UR8][R28.64] ;  /* 0x000000081c1c7981 */ /* 0x000362000c1e1500 */
[----:B------:R-:W-:Y:S02]  /*0a90*/  IMAD R21, R6, UR28, R0 ;  /* 0x0000001c06157c24 */ /* 0x000fe4000f8e0200 */
[----:B0-----:R-:W-:Y:S02]  /*0aa0*/  IMAD.WIDE.U32 R16, R7, UR28, RZ ;  /* 0x0000001c07107c25 */ /* 0x001fe4000f8e00ff */
[----:B------:R-:W5:Y:S03]  /*0ab0*/  LDG.E.U16 R3, desc[UR8][R2.64] ;  /* 0x0000000802037981 */ /* 0x000f66000c1e1500 */
[----:B------:R-:W-:Y:S01]  /*0ac0*/  IADD3 R21, R17, R21, RZ ;  /* 0x0000001511157210 */ /* 0x000fe20007ffe0ff */
[----:B-1----:R-:W-:-:S03]  /*0ad0*/  IMAD.SHL.U32 R29, R16, 0x2, RZ ;  /* 0x00000002101d7824 */ /* 0x002fc600078e00ff */
[----:B------:R-:W-:Y:S02]  /*0ae0*/  SHF.L.U64.HI R21, R16, 0x1, R21 ;  /* 0x0000000110157819 */ /* 0x000fe40000010215 */
[----:B------:R-:W-:Y:S01]  /*0af0*/  IADD3 R16, P0, R29, R18, RZ ;  /* 0x000000121d107210 */ /* 0x000fe20007f1e0ff */
[----:B------:R0:W5:Y:S03]  /*0b00*/  LDG.E.U16 R2, desc[UR8][R18.64] ;  /* 0x0000000812027981 */ /* 0x000166000c1e1500 */
[----:B------:R-:W-:-:S05]  /*0b10*/  IADD3.X R17, R21, R19, RZ, P0, !PT ;  /* 0x0000001315117210 */ /* 0x000fca00007fe4ff */
[----:B------:R1:W5:Y:S01]  /*0b20*/  LDG.E.U16 R0, desc[UR8][R16.64] ;  /* 0x0000000810007981 */ /* 0x000362000c1e1500 */
[----:B0-----:R-:W-:-:S05]  /*0b30*/  IADD3 R18, P0, R16, R29, RZ ;  /* 0x0000001d10127210 */ /* 0x001fca0007f1e0ff */
[----:B------:R-:W-:Y:S01]  /*0b40*/  IMAD.X R19, R17, 0x1, R21, P0 ;  /* 0x0000000111137824 */ /* 0x000fe200000e0615 */
[----:B------:R-:W-:-:S04]  /*0b50*/  IADD3 R20, P0, R18, R29, RZ ;  /* 0x0000001d12147210 */ /* 0x000fc80007f1e0ff */
[----:B------:R-:W-:Y:S01]  /*0b60*/  IADD3.X R21, R19, R21, RZ, P0, !PT ;  /* 0x0000001513157210 */ /* 0x000fe200007fe4ff */
[----:B------:R1:W5:Y:S04]  /*0b70*/  LDG.E.U16 R16, desc[UR8][R18.64] ;  /* 0x0000000812107981 */ /* 0x000368000c1e1500 */
[----:B------:R1:W5:Y:S01]  /*0b80*/  LDG.E.U16 R20, desc[UR8][R20.64] ;  /* 0x0000000814147981 */ /* 0x000362000c1e1500 */
[----:B------:R-:W-:Y:S05]  /*0b90*/  BRA `(.L_x_921) ;  /* 0x0000000000207947 */ /* 0x000fea0003800000 */
.L_x_920:
[----:B------:R-:W-:Y:S02]  /*0ba0*/  PRMT R26, RZ, 0x7610, R26 ;  /* 0x00007610ff1a7816 */ /* 0x000fe4000000001a */
[----:B------:R-:W-:Y:S02]  /*0bb0*/  PRMT R27, RZ, 0x7610, R27 ;  /* 0x00007610ff1b7816 */ /* 0x000fe4000000001b */
[----:B------:R-:W-:Y:S02]  /*0bc0*/  PRMT R28, RZ, 0x7610, R28 ;  /* 0x00007610ff1c7816 */ /* 0x000fe4000000001c */
[----:B------:R-:W-:Y:S02]  /*0bd0*/  PRMT R3, RZ, 0x7610, R3 ;  /* 0x00007610ff037816 */ /* 0x000fe40000000003 */
[----:B------:R-:W-:Y:S02]  /*0be0*/  PRMT R2, RZ, 0x7610, R2 ;  /* 0x00007610ff027816 */ /* 0x000fe40000000002 */
[----:B------:R-:W-:-:S02]  /*0bf0*/  PRMT R0, RZ, 0x7610, R0 ;  /* 0x00007610ff007816 */ /* 0x000fc40000000000 */
[----:B------:R-:W-:Y:S02]  /*0c00*/  PRMT R16, RZ, 0x7610, R16 ;  /* 0x00007610ff107816 */ /* 0x000fe40000000010 */
[----:B------:R-:W-:-:S07]  /*0c10*/  PRMT R20, RZ, 0x7610, R20 ;  /* 0x00007610ff147816 */ /* 0x000fce0000000014 */
.L_x_921:
[----:B-----5:R-:W-:Y:S01]  /*0c20*/  SHF.L.U32 R12, R12, 0x10, RZ ;  /* 0x000000100c0c7819 */ /* 0x020fe200000006ff */
[----:B------:R-:W-:Y:S01]  /*0c30*/  IMAD.U32 R11, R11, 0x10000, RZ ;  /* 0x000100000b0b7824 */ /* 0x000fe200078e00ff */
[----:B------:R-:W-:Y:S01]  /*0c40*/  SHF.L.U32 R10, R10, 0x10, RZ ;  /* 0x000000100a0a7819 */ /* 0x000fe200000006ff */
[----:B------:R-:W-:Y:S01]  /*0c50*/  IMAD.U32 R9, R9, 0x10000, RZ ;  /* 0x0001000009097824 */ /* 0x000fe200078e00ff */
[----:B------:R-:W-:Y:S01]  /*0c60*/  SHF.L.U32 R26, R26, 0x10, RZ ;  /* 0x000000101a1a7819 */ /* 0x000fe200000006ff */
[----:B-1----:R-:W-:Y:S02]  /*0c70*/  IMAD.U32 R18, R27, 0x10000, RZ ;  /* 0x000100001b127824 */ /* 0x002fe400078e00ff */
[----:B------:R-:W-:Y:S01]  /*0c80*/  FADD.FTZ R11, R11, R12 ;  /* 0x0000000c0b0b7221 */ /* 0x000fe20000010000 */
[----:B------:R-:W-:Y:S01]  /*0c90*/  FADD.FTZ R9, R9, R10 ;  /* 0x0000000a09097221 */ /* 0x000fe20000010000 */
[----:B------:R-:W-:Y:S01]  /*0ca0*/  IMAD.U32 R0, R0, 0x10000, RZ ;  /* 0x0001000000007824 */ /* 0x000fe200078e00ff */
[----:B------:R-:W-:Y:S01]  /*0cb0*/  SHF.L.U32 R2, R2, 0x10, RZ ;  /* 0x0000001002027819 */ /* 0x000fe200000006ff */
        /* <DEDUP_REMOVED lines=9> */
[----:B------:R-:W-:Y:S01]  /*0d50*/  FMUL.FTZ R9, R9, -1.4426950216293334961 ;  /* 0xbfb8aa3b09097820 */ /* 0x000fe20000410000 */
[----:B------:R-:W-:Y:S01]  /*0d60*/  SHF.L.U32 R22, R22, 0x10, RZ ;  /* 0x0000001016167819 */ /* 0x000fe200000006ff */
[----:B------:R-:W-:Y:S01]  /*0d70*/  IMAD.U32 R13, R13, 0x10000, RZ ;  /* 0x000100000d0d7824 */ /* 0x000fe200078e00ff */
[----:B------:R-:W0:Y:S01]  /*0d80*/  MUFU.EX2 R2, R0 ;  /* 0x0000000000027308 */ /* 0x000e220000000800 */
[----:B------:R-:W-:Y:S01]  /*0d90*/  SHF.L.U32 R3, R20, 0x10, RZ ;  /* 0x0000001014037819 */ /* 0x000fe200000006ff */
[----:B------:R-:W-:Y:S01]  /*0da0*/  FADD.FTZ R10, R23, R10 ;  /* 0x0000000a170a7221 */ /* 0x000fe20000010000 */
[----:B------:R-:W-:-:S02]  /*0db0*/  IMAD.U32 R28, R28, 0x10000, RZ ;  /* 0x000100001c1c7824 */ /* 0x000fc400078e00ff */
[----:B------:R-:W-:Y:S01]  /*0dc0*/  FADD.FTZ R13, R13, R22 ;  /* 0x000000160d0d7221 */ /* 0x000fe20000010000 */
[----:B------:R-:W-:Y:S02]  /*0dd0*/  IMAD.U32 R16, R16, 0x10000, RZ ;  /* 0x0001000010107824 */ /* 0x000fe400078e00ff */
[----:B------:R-:W-:Y:S01]  /*0de0*/  FADD.FTZ R3, R10, R3 ;  /* 0x000000030a037221 */ /* 0x000fe20000010000 */
[----:B------:R-:W-:Y:S01]  /*0df0*/  IMAD.U32 R8, R8, 0x10000, RZ ;  /* 0x0001000008087824 */ /* 0x000fe200078e00ff */
[----:B------:R-:W1:Y:S01]  /*0e00*/  MUFU.EX2 R9, R9 ;  /* 0x0000000900097308 */ /* 0x000e620000000800 */
[----:B------:R-:W-:Y:S01]  /*0e10*/  FADD.FTZ R13, R13, R28 ;  /* 0x0000001c0d0d7221 */ /* 0x000fe20000010000 */
[----:B------:R-:W-:Y:S01]  /*0e20*/  FMUL.FTZ R3, R3, -1.4426950216293334961 ;  /* 0xbfb8aa3b03037820 */ /* 0x000fe20000410000 */
[----:B------:R-:W-:Y:S02]  /*0e30*/  IMAD R15, R5, UR32, RZ ;  /* 0x00000020050f7c24 */ /* 0x000fe4000f8e02ff */
[----:B------:R-:W-:Y:S01]  /*0e40*/  FADD.FTZ R13, R13, R16 ;  /* 0x000000100d0d7221 */ /* 0x000fe20000010000 */
[----:B------:R-:W-:-:S02]  /*0e50*/  IMAD R17, R5, UR36, RZ ;  /* 0x0000002405117c24 */ /* 0x000fc4000f8e02ff */
[----:B------:R-:W2:Y:S01]  /*0e60*/  MUFU.EX2 R3, R3 ;  /* 0x0000000300037308 */ /* 0x000ea20000000800 */
[----:B0-----:R-:W-:Y:S01]  /*0e70*/  FADD.FTZ R19, R2, 1 ;  /* 0x3f80000002137421 */ /* 0x001fe20000010000 */
[----:B------:R-:W-:Y:S01]  /*0e80*/  IMAD R15, R4, UR33, R15 ;  /* 0x00000021040f7c24 */ /* 0x000fe2000f8e020f */
[----:B------:R-:W-:Y:S01]  /*0e90*/  LEA R2, P0, R14, UR40, 0x1 ;  /* 0x000000280e027c11 */ /* 0x000fe2000f8008ff */
[----:B------:R-:W-:-:S04]  /*0ea0*/  IMAD.WIDE.U32 R10, R4, UR36, RZ ;  /* 0x00000024040a7c25 */ /* 0x000fc8000f8e00ff */
[----:B------:R-:W0:Y:S01]  /*0eb0*/  MUFU.RCP R19, R19 ;  /* 0x0000001300137308 */ /* 0x000e220000001000 */
[----:B-1----:R-:W-:Y:S01]  /*0ec0*/  FADD.FTZ R21, R9, 1 ;  /* 0x3f80000009157421 */ /* 0x002fe20000010000 */
[----:B------:R-:W-:Y:S02]  /*0ed0*/  IMAD R17, R4, UR37, R17 ;  /* 0x0000002504117c24 */ /* 0x000fe4000f8e0211 */
[----:B------:R-:W-:Y:S02]  /*0ee0*/  IMAD R23, R7, UR19, RZ ;  /* 0x0000001307177c24 */ /* 0x000fe4000f8e02ff */
[----:B------:R-:W-:Y:S02]  /*0ef0*/  IMAD.IADD R11, R11, 0x1, R17 ;  /* 0x000000010b0b7824 */ /* 0x000fe400078e0211 */
[----:B------:R-:W-:Y:S01]  /*0f00*/  MUFU.TANH R0, R13 ;  /* 0x0000000d00007308 */ /* 0x000fe20000002400 */
[----:B--2---:R-:W-:Y:S01]  /*0f10*/  FADD.FTZ R18, R3, 1 ;  /* 0x3f80000003127421 */ /* 0x004fe20000010000 */
[----:B------:R-:W-:Y:S01]  /*0f20*/  IMAD.WIDE.U32 R16, R7, UR18, RZ ;  /* 0x0000001207107c25 */ /* 0x000fe2000f8e00ff */
[----:B------:R-:W-:-:S02]  /*0f30*/  LEA.HI.X R3, R14, UR41, R25, 0x1, P0 ;  /* 0x000000290e037c11 */ /* 0x000fc400080f0c19 */
[----:B------:R-:W-:Y:S01]  /*0f40*/  LEA R14, P1, R10, UR38, 0x1 ;  /* 0x000000260a0e7c11 */ /* 0x000fe2000f8208ff */
[----:B------:R-:W-:Y:S02]  /*0f50*/  IMAD R23, R6, UR18, R23 ;  /* 0x0000001206177c24 */ /* 0x000fe4000f8e0217 */
[----:B------:R-:W1:Y:S01]  /*0f60*/  MUFU.RCP R21, R21 ;  /* 0x0000001500157308 */ /* 0x000e620000001000 */
[----:B0-----:R-:W-:Y:S01]  /*0f70*/  FMUL.FTZ R9, R8, R19 ;  /* 0x0000001308097220 */ /* 0x001fe20000410000 */
[----:B------:R-:W-:Y:S01]  /*0f80*/  FADD.FTZ R6, R19, -RZ ;  /* 0x800000ff13067221 */ /* 0x000fe20000010000 */
[----:B------:R-:W-:-:S05]  /*0f90*/  IMAD.IADD R17, R17, 0x1, R23 ;  /* 0x0000000111117824 */ /* 0x000fca00078e0217 */
[----:B------:R-:W-:Y:S01]  /*0fa0*/  MUFU.RCP R18, R18 ;  /* 0x0000001200127308 */ /* 0x000fe20000001000 */
[----:B------:R-:W-:Y:S01]  /*0fb0*/  SHF.L.U64.HI R17, R16, 0x1, R17 ;  /* 0x0000000110117819 */ /* 0x000fe20000010211 */
[----:B-1----:R-:W-:Y:S01]  /*0fc0*/  FFMA.FTZ R20, R0, R21, R9 ;  /* 0x0000001500147223 */ /* 0x002fe20000010009 */
[----:B------:R-:W-:-:S04]  /*0fd0*/  IMAD.WIDE.U32 R8, R4, UR32, RZ ;  /* 0x0000002004087c25 */ /* 0x000fc8000f8e00ff */
[----:B------:R-:W-:Y:S01]  /*0fe0*/  FADD.FTZ R21, R21, -RZ ;  /* 0x800000ff15157221 */ /* 0x000fe20000010000 */
[----:B------:R-:W0:Y:S01]  /*0ff0*/  MUFU.TANH R13, R20 ;  /* 0x00000014000d7308 */ /* 0x000e220000002400 */
[----:B------:R-:W-:Y:S02]  /*1000*/  IADD3 R15, R9, R15, RZ ;  /* 0x0000000f090f7210 */ /* 0x000fe40007ffe0ff */
[----:B------:R-:W-:Y:S02]  /*1010*/  LEA R12, P0, R8, UR34, 0x1 ;  /* 0x00000022080c7c11 */ /* 0x000fe4000f8008ff */
[----:B------:R-:W-:Y:S01]  /*1020*/  F2FP.BF16.F32.PACK_AB R21, R6, R21 ;  /* 0x000000150615723e */ /* 0x000fe200000010ff */
[----:B0-----:R-:W-:Y:S01]  /*1030*/  FMUL.FTZ R9, R13, R18 ;  /* 0x000000120d097220 */ /* 0x001fe20000410000 */
[----:B------:R-:W-:Y:S02]  /*1040*/  LEA.HI.X R13, R8, UR35, R15, 0x1, P0 ;  /* 0x00000023080d7c11 */ /* 0x000fe400080f0c0f */
[----:B------:R-:W-:Y:S01]  /*1050*/  LEA.HI.X R15, R10, UR39, R11, 0x1, P1 ;  /* 0x000000270a0f7c11 */ /* 0x000fe200088f0c0b */
[----:B------:R-:W-:Y:S01]  /*1060*/  FADD.FTZ R11, R18, -RZ ;  /* 0x800000ff120b7221 */ /* 0x000fe20000010000 */
[----:B------:R-:W-:-:S02]  /*1070*/  F2FP.BF16.F32.PACK_AB R20, R20, R9 ;  /* 0x000000091414723e */ /* 0x000fc400000010ff */
[----:B------:R-:W-:Y:S02]  /*1080*/  SHF.L.U32 R9, R16, 0x1, RZ ;  /* 0x0000000110097819 */ /* 0x000fe400000006ff */
[----:B------:R-:W-:Y:S01]  /*1090*/  PRMT R7, R20, 0x7632, R7 ;  /* 0x0000763214077816 */ /* 0x000fe20000000007 */
[----:B------:R0:W-:Y:S01]  /*10a0*/  STG.E.U16 desc[UR8][R12.64], R20 ;  /* 0x000000140c007986 */ /* 0x0001e2000c101508 */
[----:B------:R-:W-:Y:S02]  /*10b0*/  IADD3 R6, P0, R9, R2, RZ ;  /* 0x0000000209067210 */ /* 0x000fe40007f1e0ff */
[----:B------:R-:W-:Y:S01]  /*10c0*/  F2FP.BF16.F32.PACK_AB R0, R11, R0 ;  /* 0x000000000b00723e */ /* 0x000fe200000010ff */
[----:B------:R1:W-:Y:S01]  /*10d0*/  STG.E.U16 desc[UR8][R14.64], R7 ;  /* 0x000000070e007986 */ /* 0x0003e2000c101508 */
[----:B------:R-:W-:-:S03]  /*10e0*/  IADD3 R8, P1, R6, R9, RZ ;  /* 0x0000000906087210 */ /* 0x000fc60007f3e0ff */
[----:B------:R2:W-:Y:S01]  /*10f0*/  STG.E.U16 desc[UR8][R2.64], R21 ;  /* 0x0000001502007986 */ /* 0x0005e2000c101508 */
[----:B0-----:R-:W-:Y:S02]  /*1100*/  PRMT R12, R0, 0x7632, R12 ;  /* 0x00007632000c7816 */ /* 0x001fe4000000000c */
[----:B-1----:R-:W-:Y:S02]  /*1110*/  IADD3.X R7, R17, R3, RZ, P0, !PT ;  /* 0x0000000311077210 */ /* 0x002fe400007fe4ff */
[----:B------:R-:W-:Y:S02]  /*1120*/  IADD3 R10, P0, R8, R9, RZ ;  /* 0x00000009080a7210 */ /* 0x000fe40007f1e0ff */
[----:B--2---:R-:W-:Y:S01]  /*1130*/  PRMT R3, R21, 0x7632, R3 ;  /* 0x0000763215037816 */ /* 0x004fe20000000003 */
[----:B------:R-:W-:-:S04]  /*1140*/  IMAD.X R9, R7, 0x1, R17, P1 ;  /* 0x0000000107097824 */ /* 0x000fc800008e0611 */
[----:B------:R0:W-:Y:S01]  /*1150*/  STG.E.U16 desc[UR8][R6.64], R3 ;  /* 0x0000000306007986 */ /* 0x0001e2000c101508 */
[----:B------:R-:W-:Y:S02]  /*1160*/  IADD3.X R11, R9, R17, RZ, P0, !PT ;  /* 0x00000011090b7210 */ /* 0x000fe400007fe4ff */
[----:B------:R-:W-:Y:S01]  /*1170*/  IADD3 R4, P0, R4, UR6, RZ ;  /* 0x0000000604047c10 */ /* 0x000fe2000ff1e0ff */
[----:B------:R0:W-:Y:S04]  /*1180*/  STG.E.U16 desc[UR8][R8.64], R0 ;  /* 0x0000000008007986 */ /* 0x0001e8000c101508 */
[----:B------:R0:W-:Y:S01]  /*1190*/  STG.E.U16 desc[UR8][R10.64], R12 ;  /* 0x0000000c0a007986 */ /* 0x0001e2000c101508 */
[----:B------:R-:W-:Y:S01]  /*11a0*/  IMAD.X R5, RZ, RZ, R5, P0 ;  /* 0x000000ffff057224 */ /* 0x000fe200000e0605 */
[----:B------:R-:W-:-:S04]  /*11b0*/  ISETP.GE.U32.AND P0, PT, R4, UR44, PT ;  /* 0x0000002c04007c0c */ /* 0x000fc8000bf06070 */
[----:B------:R-:W-:-:S13]  /*11c0*/  ISETP.GE.AND.EX P0, PT, R5, UR45, PT, P0 ;  /* 0x0000002d05007c0c */ /* 0x000fda000bf06300 */
[----:B0-----:R-:W-:Y:S05]  /*11d0*/  @!P0 BRA `(.L_x_922) ;  /* 0xfffffff000108947 */ /* 0x001fea000383ffff */
[----:B------:R-:W-:Y:S05]  /*11e0*/  BSYNC B0 ;  /* 0x0000000000007941 */ /* 0x000fea0003800000 */
.L_x_916:
[----:B------:R-:W-:Y:S05]  /*11f0*/  EXIT ;  /* 0x000000000000794d */ /* 0x000fea0003800000 */
        .weak           $__internal_33_$__cuda_sm20_div_s64
        .type           $__internal_33_$__cuda_sm20_div_s64,@function
        .size           $__internal_33_$__cuda_sm20_div_s64,(.L_x_1326 - $__internal_33_$__cuda_sm20_div_s64)
$__internal_33_$__cuda_sm20_div_s64:
        /* <DEDUP_REMOVED lines=84> */
[----:B------:R-:W-:Y:S06]  /*1740*/  RET.REL.NODEC R2 `(_ZN2at6native38_GLOBAL__N__9a469cfd_6_RNN_cu_eca79a6d6kernel17lstm_cell_forwardIN3c108BFloat16EflLi1EEEvNS_4cuda6detail10TensorInfoIT_T1_EESB_SB_SB_SB_SB_SB_SB_SA_SA_) ;  /* 0xffffffe8022c7950 */ /* 0x000fec0003c3ffff */
.L_x_923:
        /* <DEDUP_REMOVED lines=11> */
.L_x_1326:


//--------------------- .text._ZN2at6native38_GLOBAL__N__9a469cfd_6_RNN_cu_eca79a6d6kernel17lstm_cell_forwardIN3c108BFloat16EfiLi2EEEvNS_4cuda6detail10TensorInfoIT_T1_EESB_SB_SB_SB_SB_SB_SB_SA_SA_ --------------------------
	.section	.text._ZN2at6native38_GLOBAL__N__9a469cfd_6_RNN_cu_eca79a6d6kernel17lstm_cell_forwardIN3c108BFloat16EfiLi2EEEvNS_4cuda6detail10TensorInfoIT_T1_EESB_SB_SB_SB_SB_SB_SB_SA_SA_,"ax",@progbits
	.align	128
.text._ZN2at6native38_GLOBAL__N__9a469cfd_6_RNN_cu_eca79a6d6kernel17lstm_cell_forwardIN3c108BFloat16EfiLi2EEEvNS_4cuda6detail10TensorInfoIT_T1_EESB_SB_SB_SB_SB_SB_SB_SA_SA_:
        .type           _ZN2at6native38_GLOBAL__N__9a469cfd_6_RNN_cu_eca79a6d6kernel17lstm_cell_forwardIN3c108BFloat16EfiLi2EEEvNS_4cuda6detail10TensorInfoIT_T1_EESB_SB_SB_SB_SB_SB_SB_SA_SA_,@function
        .size           _ZN2at6native38_GLOBAL__N__9a469cfd_6_RNN_cu_eca79a6d6kernel17lstm_cell_forwardIN3c108BFloat16EfiLi2EEEvNS_4cuda6detail10TensorInfoIT_T1_EESB_SB_SB_SB_SB_SB_SB_SA_SA_,(.L_x_1328 - _ZN2at6native38_GLOBAL__N__9a469cfd_6_RNN_cu_eca79a6d6kernel17lstm_cell_forwardIN3c108BFloat16EfiLi2EEEvNS_4cuda6detail10TensorInfoIT_T1_EESB_SB_SB_SB_SB_SB_SB_SA_SA_)
        .other          _ZN2at6native38_GLOBAL__N__9a469cfd_6_RNN_cu_eca79a6d6kernel17lstm_cell_forwardIN3c108BFloat16EfiLi2EEEvNS_4cuda6detail10TensorInfoIT_T1_EESB_SB_SB_SB_SB_SB_SB_SA_SA_,@"STO_CUDA_ENTRY STV_DEFAULT"
_ZN2at6native38_GLOBAL__N__9a469cfd_6_RNN_cu_eca79a6d6kernel17lstm_cell_forwardIN3c108BFloat16EfiLi2EEEvNS_4cuda6detail10TensorInfoIT_T1_EESB_SB_SB_SB_SB_SB_SB_SA_SA_:
[----:B------:R-:W0:Y:S01]  /*0000*/  LDC R1, c[0x0][0x28] ;  /* 0x00000a00ff017b82 */ /* 0x000e220000000800 */
[----:B------:R-:W1:Y:S01]  /*0010*/  S2R R0, SR_CTAID.X ;  /* 0x0000000000007919 */ /* 0x000e620000002500 */
[----:B------:R-:W-:Y:S01]  /*0020*/  ULDC UR4, c[0x0][0x0] ;  /* 0x0000000000047ab9 */ /* 0x000fe20000000800 */
[----:B------:R-:W-:Y:S01]  /*0030*/  ULDC UR5, c[0x0][0x8d4] ;  /* 0x0002350000057ab9 */ /* 0x000fe20000000800 */
[----:B0-----:R-:W-:Y:S01]  /*0040*/  IADD3 R1, R1, -0x10, RZ ;  /* 0xfffffff001017810 */ /* 0x001fe20007ffe0ff */
[----:B------:R-:W1:Y:S02]  /*0050*/  S2R R3, SR_TID.X ;  /* 0x0000000000037919 */ /* 0x000e640000002100 */
[----:B-1----:R-:W-:-:S05]  /*0060*/  IMAD R0, R0, UR4, R3 ;  /* 0x0000000400007c24 */ /* 0x002fca000f8e0203 */
        /* <DEDUP_REMOVED lines=34> */
.L_x_927:
[----:B0-----:R-:W2:Y:S01]  /*0290*/  LDL R2, [R1+0x8] ;  /* 0x0000080001027983 */ /* 0x001ea20000100800 */
[----:B------:R-:W0:Y:S01]  /*02a0*/  LDC R26, c[0x0][0x8d0] ;  /* 0x00023400ff1a7b82 */ /* 0x000e220000000800 */
[----:B---3--:R-:W-:-:S07]  /*02b0*/  IABS R3, R0 ;  /* 0x0000000000037213 */ /* 0x008fce0000000000 */
[----:B------:R-:W1:Y:S08]  /*02c0*/  LDC R11, c[0x0][0x21c] ;  /* 0x00008700ff0b7b82 */ /* 0x000e700000000800 */
[----:B------:R-:W3:Y:S01]  /*02d0*/  LDC R5, c[0x0][0x8d0] ;  /* 0x00023400ff057b82 */ /* 0x000ee20000000800 */
[----:B0-----:R-:W-:-:S07]  /*02e0*/  IABS R6, R26 ;  /* 0x0000001a00067213 */ /* 0x001fce0000000000 */
[----:B------:R-:W0:Y:S01]  /*02f0*/  LDC R28, c[0x0][0x2f4] ;  /* 0x0000bd00ff1c7b82 */ /* 0x000e220000000800 */
[----:B-1----:R-:W-:-:S07]  /*0300*/  IABS R15, R11 ;  /* 0x0000000b000f7213 */ /* 0x002fce0000000000 */
[----:B------:R-:W1:Y:S01]  /*0310*/  LDC R8, c[0x0][0x8d0] ;  /* 0x00023400ff087b82 */ /* 0x000e620000000800 */
[----:B---3--:R-:W-:-:S07]  /*0320*/  IABS R5, R5 ;  /* 0x0000000500057213 */ /* 0x008fce0000000000 */
[----:B------:R-:W3:Y:S01]  /*0330*/  LDC R22, c[0x0][0x804] ;  /* 0x00020100ff167b82 */ /* 0x000ee20000000800 */
[----:B0-----:R-:W-:-:S07]  /*0340*/  IABS R17, R28 ;  /* 0x0000001c00117213 */ /* 0x001fce0000000000 */
[----:B------:R-:W0:Y:S01]  /*0350*/  LDC R29, c[0x0][0x57c] ;  /* 0x00015f00ff1d7b82 */ /* 0x000e220000000800 */
[----:B-1----:R-:W-:Y:S02]  /*0360*/  IMAD.SHL.U32 R8, R8, 0x4, RZ ;  /* 0x0000000408087824 */ /* 0x002fe400078e00ff */
[----:B--2---:R-:W-:-:S04]  /*0370*/  IMAD.HI.U32 R2, R2, R3, RZ ;  /* 0x0000000302027227 */ /* 0x004fc800078e00ff */
[----:B------:R-:W-:-:S04]  /*0380*/  IMAD.MOV R4, RZ, RZ, -R2 ;  /* 0x000000ffff047224 */ /* 0x000fc800078e0a02 */
[----:B------:R-:W-:Y:S02]  /*0390*/  IMAD R3, R6, R4, R3 ;  /* 0x0000000406037224 */ /* 0x000fe400078e0203 */
[----:B------:R-:W1:Y:S03]  /*03a0*/  I2F.RP R4, R15 ;  /* 0x0000000f00047306 */ /* 0x000e660000209400 */
[----:B------:R-:W-:-:S05]  /*03b0*/  ISETP.GT.U32.AND P1, PT, R5, R3, PT ;  /* 0x000000030500720c */ /* 0x000fca0003f24070 */
[----:B-1----:R-:W1:Y:S08]  /*03c0*/  MUFU.RCP R4, R4 ;  /* 0x0000000400047308 */ /* 0x002e700000001000 */
[----:B------:R-:W-:Y:S01]  /*03d0*/  @!P1 IADD3 R3, R3, -R6, RZ ;  /* 0x8000000603039210 */ /* 0x000fe20007ffe0ff */
[----:B------:R-:W-:Y:S01]  /*03e0*/  @!P1 VIADD R2, R2, 0x1 ;  /* 0x0000000102029836 */ /* 0x000fe20000000000 */
[----:B------:R-:W-:-:S02]  /*03f0*/  ISETP.NE.AND P1, PT, R26, RZ, PT ;  /* 0x000000ff1a00720c */ /* 0x000fc40003f25270 */
[----:B------:R-:W-:Y:S02]  /*0400*/  ISETP.GE.U32.AND P0, PT, R3, R5, PT ;  /* 0x000000050300720c */ /* 0x000fe40003f06070 */
[----:B------:R-:W-:Y:S01]  /*0410*/  LOP3.LUT R3, R0, R26, RZ, 0x3c, !PT ;  /* 0x0000001a00037212 */ /* 0x000fe200078e3cff */
[----:B------:R-:W2:Y:S03]  /*0420*/  I2F.RP R6, R17 ;  /* 0x0000001100067306 */ /* 0x000ea60000209400 */
[----:B------:R-:W-:Y:S02]  /*0430*/  ISETP.GE.AND P2, PT, R3, RZ, PT ;  /* 0x000000ff0300720c */ /* 0x000fe40003f46270 */
[----:B-1----:R-:W-:-:S05]  /*0440*/  IADD3 R5, R4, 0xffffffe, RZ ;  /* 0x0ffffffe04057810 */ /* 0x002fca0007ffe0ff */
[----:B------:R-:W-:Y:S01]  /*0450*/  @P0 VIADD R2, R2, 0x1 ;  /* 0x0000000102020836 */ /* 0x000fe20000000000 */
[----:B------:R-:W1:Y:S04]  /*0460*/  F2I.FTZ.U32.TRUNC.NTZ R5, R5 ;  /* 0x0000000500057305 */ /* 0x000e68000021f000 */
[----:B------:R-:W-:-:S05]  /*0470*/  MOV R3, R2 ;  /* 0x0000000200037202 */ /* 0x000fca0000000f00 */
[----:B------:R-:W-:Y:S01]  /*0480*/  @!P2 IMAD.MOV R3, RZ, RZ, -R3 ;  /* 0x000000ffff03a224 */ /* 0x000fe200078e0a03 */
[----:B------:R-:W-:Y:S01]  /*0490*/  @!P1 LOP3.LUT R3, RZ, R26, RZ, 0x33, !PT ;  /* 0x0000001aff039212 */ /* 0x000fe200078e33ff */
[----:B--2---:R-:W2:Y:S03]  /*04a0*/  MUFU.RCP R6, R6 ;  /* 0x0000000600067308 */ /* 0x004ea60000001000 */
[----:B------:R-:W-:Y:S02]  /*04b0*/  IADD3 R7, -R3, RZ, RZ ;  /* 0x000000ff03077210 */ /* 0x000fe40007ffe1ff */
[----:B-1----:R-:W-:-:S03]  /*04c0*/  IADD3 R4, RZ, -R5, RZ ;  /* 0x80000005ff047210 */ /* 0x002fc60007ffe0ff */
[----:B------:R-:W-:Y:S02]  /*04d0*/  IMAD R2, R26, R7, R0 ;  /* 0x000000071a027224 */ /* 0x000fe400078e0200 */
[----:B------:R-:W-:Y:S01]  /*04e0*/  IMAD R21, R4, R15, RZ ;  /* 0x0000000f04157224 */ /* 0x000fe200078e02ff */
[----:B------:R-:W-:Y:S01]  /*04f0*/  MOV R4, RZ ;  /* 0x000000ff00047202 */ /* 0x000fe20000000f00 */
[----:B------:R-:W-:Y:S02]  /*0500*/  IMAD R18, R8, R3, R2 ;  /* 0x0000000308127224 */ /* 0x000fe400078e0202 */
[----:B--2---:R-:W-:Y:S02]  /*0510*/  VIADD R7, R6, 0xffffffe ;  /* 0x0ffffffe06077836 */ /* 0x004fe40000000000 */
[----:B------:R-:W-:Y:S01]  /*0520*/  IMAD.HI.U32 R21, R5, R21, R4 ;  /* 0x0000001505157227 */ /* 0x000fe200078e0004 */
[----:B------:R-:W-:-:S03]  /*0530*/  IABS R19, R18 ;  /* 0x0000001200137213 */ /* 0x000fc60000000000 */
[----:B------:R-:W-:Y:S01]  /*0540*/  IMAD.IADD R5, R18, 0x1, R26 ;  /* 0x0000000112057824 */ /* 0x000fe200078e021a */
[----:B------:R-:W1:Y:S01]  /*0550*/  F2I.FTZ.U32.TRUNC.NTZ R7, R7 ;  /* 0x0000000700077305 */ /* 0x000e62000021f000 */
[----:B------:R-:W-:-:S03]  /*0560*/  IMAD.HI.U32 R25, R21, R19, RZ ;  /* 0x0000001315197227 */ /* 0x000fc600078e00ff */
[----:B------:R-:W-:Y:S01]  /*0570*/  IADD3 R3, R5, R26, RZ ;  /* 0x0000001a05037210 */ /* 0x000fe20007ffe0ff */
[----:B------:R-:W-:Y:S01]  /*0580*/  IMAD.MOV.U32 R6, RZ, RZ, RZ ;  /* 0x000000ffff067224 */ /* 0x000fe200078e00ff */
[----:B------:R-:W-:Y:S02]  /*0590*/  IADD3 R16, -R25, RZ, RZ ;  /* 0x000000ff19107210 */ /* 0x000fe40007ffe1ff */
[----:B------:R-:W-:Y:S01]  /*05a0*/  IABS R8, R5 ;  /* 0x0000000500087213 */ /* 0x000fe20000000000 */
[----:B------:R-:W-:Y:S01]  /*05b0*/  IMAD.IADD R4, R3, 0x1, R26 ;  /* 0x0000000103047824 */ /* 0x000fe200078e021a */
[----:B------:R-:W-:Y:S01]  /*05c0*/  IABS R10, R3 ;  /* 0x00000003000a7213 */ /* 0x000fe20000000000 */
[----:B------:R-:W-:Y:S02]  /*05d0*/  IMAD R16, R15, R16, R19 ;  /* 0x000000100f107224 */ /* 0x000fe400078e0213 */
[----:B------:R-:W-:Y:S01]  /*05e0*/  IMAD.HI.U32 R24, R21, R8, RZ ;  /* 0x0000000815187227 */ /* 0x000fe200078e00ff */
[----:B------:R-:W-:-:S02]  /*05f0*/  IABS R12, R4 ;  /* 0x00000004000c7213 */ /* 0x000fc40000000000 */
[----:B------:R-:W-:Y:S01]  /*0600*/  ISETP.GT.U32.AND P3, PT, R15, R16, PT ;  /* 0x000000100f00720c */ /* 0x000fe20003f64070 */
[----:B-1----:R-:W-:Y:S01]  /*0610*/  IMAD.MOV R20, RZ, RZ, -R7 ;  /* 0x000000ffff147224 */ /* 0x002fe200078e0a07 */
[----:B------:R-:W-:Y:S01]  /*0620*/  IADD3 R13, -R24, RZ, RZ ;  /* 0x000000ff180d7210 */ /* 0x000fe20007ffe1ff */
[----:B------:R-:W-:-:S04]  /*0630*/  IMAD.HI.U32 R23, R21, R10, RZ ;  /* 0x0000000a15177227 */ /* 0x000fc800078e00ff */
[----:B------:R-:W-:-:S04]  /*0640*/  IMAD.HI.U32 R21, R21, R12, RZ ;  /* 0x0000000c15157227 */ /* 0x000fc800078e00ff */
[----:B------:R-:W-:Y:S01]  /*0650*/  IMAD R20, R20, R17, RZ ;  /* 0x0000001114147224 */ /* 0x000fe200078e02ff */
[----:B------:R-:W-:Y:S01]  /*0660*/  IADD3 R14, -R21, RZ, RZ ;  /* 0x000000ff150e7210 */ /* 0x000fe20007ffe1ff */
[----:B------:R-:W-:Y:S01]  /*0670*/  IMAD R13, R15, R13, R8 ;  /* 0x0000000d0f0d7224 */ /* 0x000fe200078e0208 */
[----:B------:R-:W-:Y:S01]  /*0680*/  @!P3 IADD3 R16, R16, -R15, RZ ;  /* 0x8000000f1010b210 */ /* 0x000fe20007ffe0ff */
[----:B------:R-:W-:Y:S01]  /*0690*/  IMAD.HI.U32 R7, R7, R20, R6 ;  /* 0x0000001407077227 */ /* 0x000fe200078e0006 */
[----:B---3--:R-:W-:Y:S02]  /*06a0*/  IABS R20, R22 ;  /* 0x0000001600147213 */ /* 0x008fe40000000000 */
[C---:B------:R-:W-:Y:S01]  /*06b0*/  ISETP.GT.U32.AND P0, PT, R15.reuse, R13, PT ;  /* 0x0000000d0f00720c */ /* 0x040fe20003f04070 */
[----:B------:R-:W-:Y:S01]  /*06c0*/  IMAD.MOV R9, RZ, RZ, -R23 ;  /* 0x000000ffff097224 */ /* 0x000fe200078e0a17 */
[----:B------:R-:W-:Y:S01]  /*06d0*/  ISETP.GE.U32.AND P5, PT, R16, R15, PT ;  /* 0x0000000f1000720c */ /* 0x000fe20003fa6070 */
[----:B------:R-:W-:-:S02]  /*06e0*/  IMAD R6, R15, R14, R12 ;  /* 0x0000000e0f067224 */ /* 0x000fc400078e020c */
[C---:B------:R-:W-:Y:S02]  /*06f0*/  IMAD R9, R15.reuse, R9, R10 ;  /* 0x000000090f097224 */ /* 0x040fe400078e020a */
[----:B------:R-:W-:Y:S01]  /*0700*/  IMAD.MOV.U32 R14, RZ, RZ, R20 ;  /* 0x000000ffff0e7224 */ /* 0x000fe200078e0014 */
[----:B------:R-:W-:Y:S01]  /*0710*/  ISETP.GT.U32.AND P4, PT, R15, R6, PT ;  /* 0x000000060f00720c */ /* 0x000fe20003f84070 */
[----:B------:R-:W-:Y:S01]  /*0720*/  IMAD.HI.U32 R16, R7, R19, RZ ;  /* 0x0000001307107227 */ /* 0x000fe200078e00ff */
[----:B------:R-:W-:Y:S01]  /*0730*/  ISETP.GT.U32.AND P2, PT, R15, R9, PT ;  /* 0x000000090f00720c */ /* 0x000fe20003f44070 */
[----:B------:R-:W1:Y:S02]  /*0740*/  I2F.RP R20, R14 ;  /* 0x0000000e00147306 */ /* 0x000e640000209400 */
[----:B------:R-:W-:Y:S01]  /*0750*/  @!P0 IADD3 R13, R13, -R15, RZ ;  /* 0x8000000f0d0d8210 */ /* 0x000fe20007ffe0ff */
[----:B------:R-:W-:Y:S01]  /*0760*/  @!P3 VIADD R25, R25, 0x1 ;  /* 0x000000011919b836 */ /* 0x000fe20000000000 */
[----:B------:R-:W-:-:S02]  /*0770*/  IADD3 R22, -R16, RZ, RZ ;  /* 0x000000ff10167210 */ /* 0x000fc40007ffe1ff */
[-C--:B------:R-:W-:Y:S01]  /*0780*/  ISETP.GE.U32.AND P1, PT, R13, R15.reuse, PT ;  /* 0x0000000f0d00720c */ /* 0x080fe20003f26070 */
[----:B------:R-:W-:Y:S01]  /*0790*/  @P5 VIADD R25, R25, 0x1 ;  /* 0x0000000119195836 */ /* 0x000fe20000000000 */
[----:B------:R-:W-:Y:S01]  /*07a0*/  @!P0 IADD3 R24, R24, 0x1, RZ ;  /* 0x0000000118188810 */ /* 0x000fe20007ffe0ff */
[----:B------:R-:W-:Y:S01]  /*07b0*/  IMAD R19, R17, R22, R19 ;  /* 0x0000001611137224 */ /* 0x000fe200078e0213 */
[----:B------:R-:W-:Y:S01]  /*07c0*/  @!P4 IADD3 R6, R6, -R15, RZ ;  /* 0x8000000f0606c210 */ /* 0x000fe20007ffe0ff */
[----:B------:R-:W-:Y:S01]  /*07d0*/  @!P4 VIADD R21, R21, 0x1 ;  /* 0x000000011515c836 */ /* 0x000fe20000000000 */
[----:B------:R-:W-:Y:S01]  /*07e0*/  LOP3.LUT R13, R18, R11, RZ, 0x3c, !PT ;  /* 0x0000000b120d7212 */ /* 0x000fe200078e3cff */
[----:B------:R-:W-:Y:S01]  /*07f0*/  @!P2 IMAD.IADD R9, R9, 0x1, -R15 ;  /* 0x000000010909a824 */ /* 0x000fe200078e0a0f */
[----:B------:R-:W-:Y:S01]  /*0800*/  ISETP.GT.U32.AND P0, PT, R17, R19, PT ;  /* 0x000000131100720c */ /* 0x000fe20003f04070 */
[----:B-1----:R-:W1:Y:S01]  /*0810*/  MUFU.RCP R20, R20 ;  /* 0x0000001400147308 */ /* 0x002e620000001000 */
[-C--:B------:R-:W-:Y:S01]  /*0820*/  ISETP.GE.U32.AND P5, PT, R6, R15.reuse, PT ;  /* 0x0000000f0600720c */ /* 0x080fe20003fa6070 */
[----:B------:R-:W-:Y:S01]  /*0830*/  @!P2 VIADD R23, R23, 0x1 ;  /* 0x000000011717a836 */ /* 0x000fe20000000000 */
[----:B------:R-:W-:Y:S01]  /*0840*/  ISETP.GE.U32.AND P3, PT, R9, R15, PT ;  /* 0x0000000f0900720c */ /* 0x000fe20003f66070 */
[----:B------:R-:W-:Y:S01]  /*0850*/  IMAD.HI.U32 R15, R7, R8, RZ ;  /* 0x00000008070f7227 */ /* 0x000fe200078e00ff */
[----:B------:R-:W-:-:S02]  /*0860*/  ISETP.GE.AND P6, PT, R13, RZ, PT ;  /* 0x000000ff0d00720c */ /* 0x000fc40003fc6270 */
[-C--:B------:R-:W-:Y:S01]  /*0870*/  LOP3.LUT R9, R5, R11.reuse, RZ, 0x3c, !PT ;  /* 0x0000000b05097212 */ /* 0x080fe200078e3cff */
[----:B------:R-:W-:Y:S01]  /*0880*/  IMAD.MOV R13, RZ, RZ, -R15 ;  /* 0x000000ffff0d7224 */ /* 0x000fe200078e0a0f */
[----:B------:R-:W-:Y:S02]  /*0890*/  LOP3.LUT R6, R3, R11, RZ, 0x3c, !PT ;  /* 0x0000000b03067212 */ /* 0x000fe400078e3cff */
[----:B------:R-:W-:Y:S02]  /*08a0*/  @P1 IADD3 R24, R24, 0x1, RZ ;  /* 0x0000000118181810 */ /* 0x000fe40007ffe0ff */
[----:B------:R-:W-:Y:S01]  /*08b0*/  ISETP.GE.AND P1, PT, R9, RZ, PT ;  /* 0x000000ff0900720c */ /* 0x000fe20003f26270 */
[----:B------:R-:W-:Y:S01]  /*08c0*/  @P5 VIADD R21, R21, 0x1 ;  /* 0x0000000115155836 */ /* 0x000fe20000000000 */
[----:B------:R-:W-:Y:S01]  /*08d0*/  ISETP.GE.AND P2, PT, R6, RZ, PT ;  /* 0x000000ff0600720c */ /* 0x000fe20003f46270 */
[----:B------:R-:W-:Y:S01]  /*08e0*/  IMAD R6, R17, R13, R8 ;  /* 0x0000000d11067224 */ /* 0x000fe200078e0208 */
[----:B------:R-:W-:Y:S01]  /*08f0*/  LOP3.LUT R9, R4, R11, RZ, 0x3c, !PT ;  /* 0x0000000b04097212 */ /* 0x000fe200078e3cff */
[----:B------:R-:W-:Y:S01]  /*0900*/  IMAD.HI.U32 R13, R7, R10, RZ ;  /* 0x0000000a070d7227 */ /* 0x000fe200078e00ff */
[----:B------:R-:W-:-:S02]  /*0910*/  @!P0 IADD3 R19, R19, -R17, RZ ;  /* 0x8000001113138210 */ /* 0x000fc40007ffe0ff */
[----:B------:R-:W-:Y:S01]  /*0920*/  @P3 IADD3 R23, R23, 0x1, RZ ;  /* 0x0000000117173810 */ /* 0x000fe20007ffe0ff */
[----:B-1----:R-:W-:Y:S01]  /*0930*/  VIADD R20, R20, 0xffffffe ;  /* 0x0ffffffe14147836 */ /* 0x002fe20000000000 */
[----:B------:R-:W-:Y:S01]  /*0940*/  ISETP.GE.AND P3, PT, R9, RZ, PT ;  /* 0x000000ff0900720c */ /* 0x000fe20003f66270 */
[----:B------:R-:W-:Y:S01]  /*0950*/  IMAD.HI.U32 R9, R7, R12, RZ ;  /* 0x0000000c07097227 */ /* 0x000fe200078e00ff */
[----:B------:R-:W-:Y:S01]  /*0960*/  ISETP.GT.U32.AND P4, PT, R17, R6, PT ;  /* 0x000000061100720c */ /* 0x000fe20003f84070 */
[----:B------:R1:W2:Y:S01]  /*0970*/  F2I.FTZ.U32.TRUNC.NTZ R7, R20 ;  /* 0x0000001400077305 */ /* 0x0002a2000021f000 */
[----:B------:R-:W-:Y:S01]  /*0980*/  ISETP.GE.U32.AND P5, PT, R19, R17, PT ;  /* 0x000000111300720c */ /* 0x000fe20003fa6070 */
[----:B------:R-:W-:Y:S01]  /*0990*/  @!P1 IMAD.MOV R24, RZ, RZ, -R24 ;  /* 0x000000ffff189224 */ /* 0x000fe200078e0a18 */
[----:B------:R-:W-:Y:S02]  /*09a0*/  IADD3 R19, -R13, RZ, RZ ;  /* 0x000000ff0d137210 */ /* 0x000fe40007ffe1ff */
[----:B------:R-:W-:-:S02]  /*09b0*/  @!P2 IADD3 R23, -R23, RZ, RZ ;  /* 0x000000ff1717a210 */ /* 0x000fc40007ffe1ff */
[----:B------:R-:W-:Y:S01]  /*09c0*/  @!P0 IADD3 R16, R16, 0x1, RZ ;  /* 0x0000000110108810 */ /* 0x000fe20007ffe0ff */
[----:B------:R-:W-:Y:S01]  /*09d0*/  IMAD R19, R17, R19, R10 ;  /* 0x0000001311137224 */ /* 0x000fe200078e020a */
[----:B------:R-:W-:Y:S01]  /*09e0*/  @!P6 IADD3 R25, -R25, RZ, RZ ;  /* 0x000000ff1919e210 */ /* 0x000fe20007ffe1ff */
[----:B-1----:R-:W-:Y:S01]  /*09f0*/  IMAD.MOV R20, RZ, RZ, -R9 ;  /* 0x000000ffff147224 */ /* 0x002fe200078e0a09 */
[----:B------:R-:W-:Y:S01]  /*0a00*/  ISETP.NE.AND P6, PT, R11, RZ, PT ;  /* 0x000000ff0b00720c */ /* 0x000fe20003fc5270 */
[----:B------:R-:W-:Y:S01]  /*0a10*/  @!P3 IMAD.MOV R21, RZ, RZ, -R21 ;  /* 0x000000ffff15b224 */ /* 0x000fe200078e0a15 */
[C---:B------:R-:W-:Y:S01]  /*0a20*/  ISETP.GT.U32.AND P1, PT, R17.reuse, R19, PT ;  /* 0x000000131100720c */ /* 0x040fe20003f24070 */
[----:B------:R-:W-:Y:S01]  /*0a30*/  IMAD R20, R17, R20, R12 ;  /* 0x0000001411147224 */ /* 0x000fe200078e020c */
[----:B------:R-:W-:Y:S01]  /*0a40*/  @!P4 IADD3 R6, R6, -R17, RZ ;  /* 0x800000110606c210 */ /* 0x000fe20007ffe0ff */
[----:B------:R-:W-:Y:S01]  /*0a50*/  @P5 VIADD R16, R16, 0x1 ;  /* 0x0000000110105836 */ /* 0x000fe20000000000 */
[----:B------:R-:W-:-:S02]  /*0a60*/  @!P4 IADD3 R15, R15, 0x1, RZ ;  /* 0x000000010f0fc810 */ /* 0x000fc40007ffe0ff */
[----:B------:R-:W-:Y:S02]  /*0a70*/  ISETP.GT.U32.AND P2, PT, R17, R20, PT ;  /* 0x000000141100720c */ /* 0x000fe40003f44070 */
[----:B------:R-:W-:Y:S02]  /*0a80*/  ISETP.GE.U32.AND P3, PT, R6, R17, PT ;  /* 0x000000110600720c */ /* 0x000fe40003f66070 */
[----:B------:R-:W-:Y:S02]  /*0a90*/  LOP3.LUT R22, RZ, R11, RZ, 0x33, !PT ;  /* 0x0000000bff167212 */ /* 0x000fe400078e33ff */
[----:B------:R-:W-:Y:S01]  /*0aa0*/  LOP3.LUT R6, R18, R28, RZ, 0x3c, !PT ;  /* 0x0000001c12067212 */ /* 0x000fe200078e3cff */
[----:B------:R-:W-:Y:S01]  /*0ab0*/  @!P1 IMAD.IADD R19, R19, 0x1, -R17 ;  /* 0x0000000113139824 */ /* 0x000fe200078e0a11 */
[C---:B------:R-:W-:Y:S01]  /*0ac0*/  SEL R25, R22.reuse, R25, !P6 ;  /* 0x0000001916197207 */ /* 0x040fe20007000000 */
[----:B------:R-:W-:Y:S01]  /*0ad0*/  @!P1 VIADD R13, R13, 0x1 ;  /* 0x000000010d0d9836 */ /* 0x000fe20000000000 */
[----:B------:R-:W-:-:S02]  /*0ae0*/  SEL R24, R22, R24, !P6 ;  /* 0x0000001816187207 */ /* 0x000fc40007000000 */
[-C--:B------:R-:W-:Y:S01]  /*0af0*/  ISETP.GE.U32.AND P5, PT, R19, R17.reuse, PT ;  /* 0x000000111300720c */ /* 0x080fe20003fa6070 */
[----:B------:R-:W-:Y:S01]  /*0b00*/  @!P2 IMAD.IADD R20, R20, 0x1, -R17 ;  /* 0x000000011414a824 */ /* 0x000fe200078e0a11 */
[----:B------:R-:W-:Y:S01]  /*0b10*/  LOP3.LUT R19, R3, R28, RZ, 0x3c, !PT ;  /* 0x0000001c03137212 */ /* 0x000fe200078e3cff */
[----:B------:R-:W-:Y:S01]  /*0b20*/  @!P2 VIADD R9, R9, 0x1 ;  /* 0x000000010909a836 */ /* 0x000fe20000000000 */
[----:B------:R-:W-:Y:S02]  /*0b30*/  @P3 IADD3 R15, R15, 0x1, RZ ;  /* 0x000000010f0f3810 */ /* 0x000fe40007ffe0ff */
[----:B------:R-:W-:Y:S02]  /*0b40*/  ISETP.GE.U32.AND P3, PT, R20, R17, PT ;  /* 0x000000111400720c */ /* 0x000fe40003f66070 */
[C---:B------:R-:W-:Y:S02]  /*0b50*/  SEL R23, R22.reuse, R23, !P6 ;  /* 0x0000001716177207 */ /* 0x040fe40007000000 */
[----:B------:R-:W-:-:S02]  /*0b60*/  SEL R21, R22, R21, !P6 ;  /* 0x0000001516157207 */ /* 0x000fc40007000000 */
[----:B------:R-:W-:Y:S02]  /*0b70*/  ISETP.GE.AND P6, PT, R6, RZ, PT ;  /* 0x000000ff0600720c */ /* 0x000fe40003fc6270 */
[----:B--2---:R-:W-:Y:S02]  /*0b80*/  IADD3 R6, RZ, -R7, RZ ;  /* 0x80000007ff067210 */ /* 0x004fe40007ffe0ff */
[----:B------:R-:W-:Y:S02]  /*0b90*/  ISETP.GE.AND P4, PT, R19, RZ, PT ;  /* 0x000000ff1300720c */ /* 0x000fe40003f86270 */
[----:B------:R-:W-:Y:S01]  /*0ba0*/  LOP3.LUT R22, R5, R28, RZ, 0x3c, !PT ;  /* 0x0000001c05167212 */ /* 0x000fe200078e3cff */
[----:B------:R-:W-:Y:S01]  /*0bb0*/  IMAD R20, R6, R14, RZ ;  /* 0x0000000e06147224 */ /* 0x000fe200078e02ff */
[----:B------:R-:W-:Y:S01]  /*0bc0*/  LOP3.LUT R19, R4, R28, RZ, 0x3c, !PT ;  /* 0x0000001c04137212 */ /* 0x000fe200078e3cff */
[----:B------:R-:W-:Y:S01]  /*0bd0*/  @P3 VIADD R9, R9, 0x1 ;  /* 0x0000000109093836 */ /* 0x000fe20000000000 */
[----:B------:R-:W-:-:S02]  /*0be0*/  ISETP.GE.AND P0, PT, R22, RZ, PT ;  /* 0x000000ff1600720c */ /* 0x000fc40003f06270 */
[----:B------:R-:W-:Y:S02]  /*0bf0*/  ISETP.GE.AND P1, PT, R19, RZ, PT ;  /* 0x000000ff1300720c */ /* 0x000fe40003f26270 */
[----:B------:R-:W-:Y:S02]  /*0c00*/  MOV R6, RZ ;  /* 0x000000ff00067202 */ /* 0x000fe40000000f00 */
[----:B------:R-:W-:Y:S02]  /*0c10*/  @P5 IADD3 R13, R13, 0x1, RZ ;  /* 0x000000010d0d5810 */ /* 0x000fe40007ffe0ff */
[----:B------:R-:W-:Y:S01]  /*0c20*/  IABS R17, R18 ;  /* 0x0000001200117213 */ /* 0x000fe20000000000 */
[----:B------:R-:W-:Y:S01]  /*0c30*/  IMAD.HI.U32 R6, R7, R20, R6 ;  /* 0x0000001407067227 */ /* 0x000fe200078e0006 */
[----:B------:R-:W-:Y:S02]  /*0c40*/  MOV R20, R16 ;  /* 0x0000001000147202 */ /* 0x000fe40000000f00 */
[----:B------:R-:W-:Y:S01]  /*0c50*/  ISETP.NE.AND P5, PT, R28, RZ, PT ;  /* 0x000000ff1c00720c */ /* 0x000fe20003fa5270 */
[----:B------:R-:W-:Y:S01]  /*0c60*/  IMAD.MOV.U32 R16, RZ, RZ, R9 ;  /* 0x000000ffff107224 */ /* 0x000fe200078e0009 */
[----:B------:R-:W-:Y:S01]  /*0c70*/  LOP3.LUT R22, RZ, R28, RZ, 0x33, !PT ;  /* 0x0000001cff167212 */ /* 0x000fe200078e33ff */
[----:B------:R-:W-:Y:S01]  /*0c80*/  @!P4 IMAD.MOV R13, RZ, RZ, -R13 ;  /* 0x000000ffff0dc224 */ /* 0x000fe200078e0a0d */
[----:B------:R-:W-:Y:S01]  /*0c90*/  @!P6 IADD3 R20, -R20, RZ, RZ ;  /* 0x000000ff1414e210 */ /* 0x000fe20007ffe1ff */
[----:B------:R-:W-:Y:S01]  /*0ca0*/  IMAD.HI.U32 R9, R6, R8, RZ ;  /* 0x0000000806097227 */ /* 0x000fe200078e00ff */
[----:B------:R-:W-:-:S02]  /*0cb0*/  @!P0 IADD3 R15, -R15, RZ, RZ ;  /* 0x000000ff0f0f8210 */ /* 0x000fc40007ffe1ff */
[----:B------:R-:W-:Y:S01]  /*0cc0*/  @!P1 IADD3 R16, -R16, RZ, RZ ;  /* 0x000000ff10109210 */ /* 0x000fe20007ffe1ff */
[----:B------:R-:W-:Y:S01]  /*0cd0*/  IMAD.MOV.U32 R7, RZ, RZ, R17 ;  /* 0x000000ffff077224 */ /* 0x000fe200078e0011 */
[C---:B------:R-:W-:Y:S02]  /*0ce0*/  SEL R20, R22.reuse, R20, !P5 ;  /* 0x0000001416147207 */ /* 0x040fe40006800000 */
[----:B------:R-:W-:Y:S01]  /*0cf0*/  SEL R19, R22, R15, !P5 ;  /* 0x0000000f16137207 */ /* 0x000fe20006800000 */
[----:B------:R-:W-:Y:S01]  /*0d00*/  IMAD.HI.U32 R27, R6, R7, RZ ;  /* 0x00000007061b7227 */ /* 0x000fe200078e00ff */
[C---:B------:R-:W-:Y:S02]  /*0d10*/  SEL R17, R22.reuse, R13, !P5 ;  /* 0x0000000d16117207 */ /* 0x040fe40006800000 */
[----:B------:R-:W-:Y:S01]  /*0d20*/  SEL R16, R22, R16, !P5 ;  /* 0x0000001016107207 */ /* 0x000fe20006800000 */
[----:B------:R-:W-:Y:S01]  /*0d30*/  IMAD.MOV R13, RZ, RZ, -R27 ;  /* 0x000000ffff0d7224 */ /* 0x000fe200078e0a1b */
[----:B------:R-:W-:-:S02]  /*0d40*/  IADD3 R22, -R9, RZ, RZ ;  /* 0x000000ff09167210 */ /* 0x000fc40007ffe1ff */
[----:B0-----:R-:W-:Y:S01]  /*0d50*/  IABS R15, R29 ;  /* 0x0000001d000f7213 */ /* 0x001fe20000000000 */
[C---:B------:R-:W-:Y:S02]  /*0d60*/  IMAD R13, R14.reuse, R13, R7 ;  /* 0x0000000d0e0d7224 */ /* 0x040fe400078e0207 */
[----:B------:R-:W-:Y:S02]  /*0d70*/  IMAD R22, R14, R22, R8 ;  /* 0x000000160e167224 */ /* 0x000fe400078e0208 */
[----:B------:R-:W-:Y:S01]  /*0d80*/  IMAD.HI.U32 R8, R6, R10, RZ ;  /* 0x0000000a06087227 */ /* 0x000fe200078e00ff */
[C---:B------:R-:W-:Y:S02]  /*0d90*/  ISETP.GT.U32.AND P6, PT, R14.reuse, R13, PT ;  /* 0x0000000d0e00720c */ /* 0x040fe40003fc4070 */
[----:B------:R-:W-:Y:S01]  /*0da0*/  ISETP.GT.U32.AND P5, PT, R14, R22, PT ;  /* 0x000000160e00720c */ /* 0x000fe20003fa4070 */
[----:B------:R-:W-:-:S04]  /*0db0*/  IMAD.MOV R7, RZ, RZ, -R8 ;  /* 0x000000ffff077224 */ /* 0x000fc800078e0a08 */
[C---:B------:R-:W-:Y:S02]  /*0dc0*/  IMAD R10, R14.reuse, R7, R10 ;  /* 0x000000070e0a7224 */ /* 0x040fe400078e020a */
[----:B------:R-:W0:Y:S03]  /*0dd0*/  I2F.RP R7, R15 ;  /* 0x0000000f00077306 */ /* 0x000e260000209400 */
[----:B------:R-:W-:Y:S01]  /*0de0*/  ISETP.GT.U32.AND P0, PT, R14, R10, PT ;  /* 0x0000000a0e00720c */ /* 0x000fe20003f04070 */
[----:B------:R-:W-:Y:S01]  /*0df0*/  @!P6 IMAD.IADD R13, R13, 0x1, -R14 ;  /* 0x000000010d0de824 */ /* 0x000fe200078e0a0e */
[----:B------:R-:W-:Y:S01]  /*0e00*/  @!P6 IADD3 R27, R27, 0x1, RZ ;  /* 0x000000011b1be810 */ /* 0x000fe20007ffe0ff */
[----:B------:R-:W-:Y:S01]  /*0e10*/  @!P5 VIADD R9, R9, 0x1 ;  /* 0x000000010909d836 */ /* 0x000fe20000000000 */
[-C--:B------:R-:W-:Y:S02]  /*0e20*/  @!P5 IADD3 R22, R22, -R14.reuse, RZ ;  /* 0x8000000e1616d210 */ /* 0x080fe40007ffe0ff */
[----:B------:R-:W-:-:S02]  /*0e30*/  ISETP.GE.U32.AND P2, PT, R13, R14, PT ;  /* 0x0000000e0d00720c */ /* 0x000fc40003f46070 */
[----:B------:R-:W-:Y:S01]  /*0e40*/  ISETP.GE.U32.AND P1, PT, R22, R14, PT ;  /* 0x0000000e1600720c */ /* 0x000fe20003f26070 */
[----:B0-----:R-:W0:Y:S04]  /*0e50*/  MUFU.RCP R7, R7 ;  /* 0x0000000700077308 */ /* 0x001e280000001000 */
[----:B------:R-:W-:Y:S02]  /*0e60*/  @!P0 IMAD.IADD R10, R10, 0x1, -R14 ;  /* 0x000000010a0a8824 */ /* 0x000fe400078e0a0e */
[----:B------:R-:W-:-:S03]  /*0e70*/  @!P0 VIADD R8, R8, 0x1 ;  /* 0x0000000108088836 */ /* 0x000fc60000000000 */
[----:B------:R-:W-:Y:S01]  /*0e80*/  ISETP.GE.U32.AND P4, PT, R10, R14, PT ;  /* 0x0000000e0a00720c */ /* 0x000fe20003f86070 */
[----:B------:R-:W-:Y:S01]  /*0e90*/  IMAD.HI.U32 R10, R6, R12, RZ ;  /* 0x0000000c060a7227 */ /* 0x000fe200078e00ff */
[----:B------:R-:W-:Y:S02]  /*0ea0*/  MOV R6, RZ ;  /* 0x000000ff00067202 */ /* 0x000fe40000000f00 */
[----:B------:R-:W-:Y:S01]  /*0eb0*/  @P2 IADD3 R27, R27, 0x1, RZ ;  /* 0x000000011b1b2810 */ /* 0x000fe20007ffe0ff */
[----:B------:R-:W-:Y:S02]  /*0ec0*/  IMAD.MOV R22, RZ, RZ, -R10 ;  /* 0x000000ffff167224 */ /* 0x000fe400078e0a0a */
[----:B------:R-:W-:Y:S02]  /*0ed0*/  @P1 VIADD R9, R9, 0x1 ;  /* 0x0000000109091836 */ /* 0x000fe40000000000 */
[----:B------:R-:W-:Y:S01]  /*0ee0*/  IMAD R22, R14, R22, R12 ;  /* 0x000000160e167224 */ /* 0x000fe200078e020c */
[----:B------:R-:W-:-:S02]  /*0ef0*/  IABS R12, R0 ;  /* 0x00000000000c7213 */ /* 0x000fc40000000000 */
[----:B0-----:R-:W-:Y:S02]  /*0f00*/  IADD3 R7, R7, 0xffffffe, RZ ;  /* 0x0ffffffe07077810 */ /* 0x001fe40007ffe0ff */
[----:B------:R-:W-:Y:S02]  /*0f10*/  ISETP.GT.U32.AND P3, PT, R14, R22, PT ;  /* 0x000000160e00720c */ /* 0x000fe40003f64070 */
[----:B------:R-:W-:Y:S02]  /*0f20*/  @P4 IADD3 R8, R8, 0x1, RZ ;  /* 0x0000000108084810 */ /* 0x000fe40007ffe0ff */
[----:B------:R-:W0:Y:S09]  /*0f30*/  F2I.FTZ.U32.TRUNC.NTZ R7, R7 ;  /* 0x0000000700077305 */ /* 0x000e32000021f000 */
[----:B------:R-:W-:-:S02]  /*0f40*/  @!P3 IMAD.IADD R22, R22, 0x1, -R14 ;  /* 0x000000011616b824 */ /* 0x000fc400078e0a0e */
[----:B------:R-:W-:-:S03]  /*0f50*/  @!P3 VIADD R10, R10, 0x1 ;  /* 0x000000010a0ab836 */ /* 0x000fc60000000000 */
[----:B------:R-:W-:Y:S02]  /*0f60*/  ISETP.GE.U32.AND P2, PT, R22, R14, PT ;  /* 0x0000000e1600720c */ /* 0x000fe40003f46070 */
[----:B0-----:R-:W-:Y:S01]  /*0f70*/  IADD3 R13, RZ, -R7, RZ ;  /* 0x80000007ff0d7210 */ /* 0x001fe20007ffe0ff */
[----:B------:R-:W0:Y:S04]  /*0f80*/  LDC R14, c[0x0][0x654] ;  /* 0x00019500ff0e7b82 */ /* 0x000e280000000800 */
[----:B------:R-:W-:-:S04]  /*0f90*/  IMAD R13, R13, R15, RZ ;  /* 0x0000000f0d0d7224 */ /* 0x000fc800078e02ff */
[----:B------:R-:W-:Y:S01]  /*0fa0*/  IMAD.HI.U32 R13, R7, R13, R6 ;  /* 0x0000000d070d7227 */ /* 0x000fe200078e0006 */
[----:B------:R-:W-:Y:S01]  /*0fb0*/  IADD3 R7, -R25, RZ, RZ ;  /* 0x000000ff19077210 */ /* 0x000fe20007ffe1ff */
[----:B------:R-:W1:Y:S02]  /*0fc0*/  LDC R22, c[0x0][0x72c] ;  /* 0x0001cb00ff167b82 */ /* 0x000e640000000800 */
[----:B------:R-:W-:Y:S02]  /*0fd0*/  @P2 VIADD R10, R10, 0x1 ;  /* 0x000000010a0a2836 */ /* 0x000fe40000000000 */
[----:B------:R-:W-:-:S04]  /*0fe0*/  IMAD.HI.U32 R13, R13, R12, RZ ;  /* 0x0000000c0d0d7227 */ /* 0x000fc800078e00ff */
[----:B------:R-:W-:-:S04]  /*0ff0*/  IMAD.MOV R6, RZ, RZ, -R13 ;  /* 0x000000ffff067224 */ /* 0x000fc800078e0a0d */
[----:B------:R-:W-:Y:S01]  /*1000*/  IMAD R6, R15, R6, R12 ;  /* 0x000000060f067224 */ /* 0x000fe200078e020c */
[----:B0-----:R-:W-:-:S04]  /*1010*/  IABS R14, R14 ;  /* 0x0000000e000e7213 */ /* 0x001fc80000000000 */
[----:B------:R-:W-:Y:S02]  /*1020*/  ISETP.GT.U32.AND P6, PT, R15, R6, PT ;  /* 0x000000060f00720c */ /* 0x000fe40003fc4070 */
[----:B-1----:R-:W-:-:S11]  /*1030*/  IABS R22, R22 ;  /* 0x0000001600167213 */ /* 0x002fd60000000000 */
[----:B------:R-:W-:Y:S02]  /*1040*/  @!P6 IMAD.IADD R6, R6, 0x1, -R15 ;  /* 0x000000010606e824 */ /* 0x000fe400078e0a0f */
[----:B------:R-:W-:-:S03]  /*1050*/  @!P6 VIADD R13, R13, 0x1 ;  /* 0x000000010d0de836 */ /* 0x000fc60000000000 */
[----:B------:R-:W-:Y:S01]  /*1060*/  ISETP.GE.U32.AND P5, PT, R6, R15, PT ;  /* 0x0000000f0600720c */ /* 0x000fe20003fa6070 */
[C---:B------:R-:W-:Y:S01]  /*1070*/  IMAD R6, R11.reuse, R7, R18 ;  /* 0x000000070b067224 */ /* 0x040fe200078e0212 */
[----:B------:R-:W-:Y:S01]  /*1080*/  IADD3 R15, -R24, RZ, RZ ;  /* 0x000000ff180f7210 */ /* 0x000fe20007ffe1ff */
[----:B------:R-:W-:Y:S02]  /*1090*/  IMAD.MOV R7, RZ, RZ, -R23 ;  /* 0x000000ffff077224 */ /* 0x000fe400078e0a17 */
[----:B------:R-:W-:Y:S02]  /*10a0*/  IMAD R6, R6, UR5, RZ ;  /* 0x0000000506067c24 */ /* 0x000fe4000f8e02ff */
[----:B------:R-:W-:Y:S02]  /*10b0*/  IMAD R7, R11, R7, R3 ;  /* 0x000000070b077224 */ /* 0x000fe400078e0203 */
[----:B------:R-:W-:Y:S02]  /*10c0*/  IMAD R25, R25, UR8, R6 ;  /* 0x0000000819197c24 */ /* 0x000fe4000f8e0206 */
[----:B------:R-:W0:Y:S01]  /*10d0*/  I2F.RP R6, R14 ;  /* 0x0000000e00067306 */ /* 0x000e220000209400 */
[----:B------:R-:W-:Y:S01]  /*10e0*/  IMAD R7, R7, UR5, RZ ;  /* 0x0000000507077c24 */ /* 0x000fe2000f8e02ff */
[----:B------:R-:W-:Y:S01]  /*10f0*/  @P5 IADD3 R13, R13, 0x1, RZ ;  /* 0x000000010d0d5810 */ /* 0x000fe20007ffe0ff */
[----:B------:R-:W-:Y:S01]  /*1100*/  IMAD R15, R11, R15, R5 ;  /* 0x0000000f0b0f7224 */ /* 0x000fe200078e0205 */
[----:B------:R-:W-:Y:S01]  /*1110*/  ISETP.NE.AND P5, PT, R29, RZ, PT ;  /* 0x000000ff1d00720c */ /* 0x000fe20003fa5270 */
[----:B------:R-:W-:Y:S01]  /*1120*/  IMAD R23, R23, UR8, R7 ;  /* 0x0000000817177c24 */ /* 0x000fe2000f8e0207 */
[----:B------:R-:W-:Y:S01]  /*1130*/  IADD3 R7, -R21, RZ, RZ ;  /* 0x000000ff15077210 */ /* 0x000fe20007ffe1ff */
[----:B------:R-:W-:-:S04]  /*1140*/  IMAD R15, R15, UR5, RZ ;  /* 0x000000050f0f7c24 */ /* 0x000fc8000f8e02ff */
[----:B------:R-:W-:Y:S02]  /*1150*/  IMAD R11, R11, R7, R4 ;  /* 0x000000070b0b7224 */ /* 0x000fe400078e0204 */
[----:B------:R-:W-:Y:S01]  /*1160*/  IMAD.MOV R7, RZ, RZ, -R20 ;  /* 0x000000ffff077224 */ /* 0x000fe200078e0a14 */
[----:B0-----:R-:W0:Y:S01]  /*1170*/  MUFU.RCP R6, R6 ;  /* 0x0000000600067308 */ /* 0x001e220000001000 */
[----:B------:R-:W-:Y:S02]  /*1180*/  IMAD R11, R11, UR5, RZ ;  /* 0x000000050b0b7c24 */ /* 0x000fe4000f8e02ff */
[----:B------:R-:W-:Y:S02]  /*1190*/  IMAD R7, R28, R7, R18 ;  /* 0x000000071c077224 */ /* 0x000fe400078e0212 */
[----:B------:R-:W-:Y:S02]  /*11a0*/  IMAD R21, R21, UR8, R11 ;  /* 0x0000000815157c24 */ /* 0x000fe4000f8e020b */
[----:B------:R-:W-:-:S02]  /*11b0*/  IMAD R7, R7, UR9, RZ ;  /* 0x0000000907077c24 */ /* 0x000fc4000f8e02ff */
[----:B------:R-:W-:Y:S02]  /*11c0*/  IMAD.MOV R11, RZ, RZ, -R19 ;  /* 0x000000ffff0b7224 */ /* 0x000fe400078e0a13 */
[----:B------:R-:W-:Y:S02]  /*11d0*/  IMAD R20, R20, UR10, R7 ;  /* 0x0000000a14147c24 */ /* 0x000fe4000f8e0207 */
[----:B------:R-:W-:Y:S02]  /*11e0*/  IMAD R11, R28, R11, R5 ;  /* 0x0000000b1c0b7224 */ /* 0x000fe400078e0205 */
[----:B------:R-:W-:Y:S01]  /*11f0*/  IMAD R24, R24, UR8, R15 ;  /* 0x0000000818187c24 */ /* 0x000fe2000f8e020f */
[----:B0-----:R-:W-:Y:S01]  /*1200*/  IADD3 R6, R6, 0xffffffe, RZ ;  /* 0x0ffffffe06067810 */ /* 0x001fe20007ffe0ff */
[----:B------:R-:W-:Y:S01]  /*1210*/  IMAD R11, R11, UR9, RZ ;  /* 0x000000090b0b7c24 */ /* 0x000fe2000f8e02ff */
[----:B------:R-:W0:Y:S02]  /*1220*/  LDC R15, c[0x0][0x804] ;  /* 0x00020100ff0f7b82 */ /* 0x000e240000000800 */
[----:B------:R1:W2:Y:S01]  /*1230*/  F2I.FTZ.U32.TRUNC.NTZ R7, R6 ;  /* 0x0000000600077305 */ /* 0x0002a2000021f000 */
[----:B------:R-:W-:Y:S01]  /*1240*/  IMAD R19, R19, UR10, R11 ;  /* 0x0000000a13137c24 */ /* 0x000fe2000f8e020b */
[----:B-1----:R-:W-:-:S05]  /*1250*/  IADD3 R6, -R17, RZ, RZ ;  /* 0x000000ff11067210 */ /* 0x002fca0007ffe1ff */
[----:B------:R-:W-:Y:S02]  /*1260*/  IMAD R6, R28, R6, R3 ;  /* 0x000000061c067224 */ /* 0x000fe400078e0203 */
[----:B--2---:R-:W-:Y:S02]  /*1270*/  IMAD.MOV R11, RZ, RZ, -R7 ;  /* 0x000000ffff0b7224 */ /* 0x004fe400078e0a07 */
[----:B------:R-:W-:Y:S02]  /*1280*/  IMAD R6, R6, UR9, RZ ;  /* 0x0000000906067c24 */ /* 0x000fe4000f8e02ff */
[----:B------:R-:W-:Y:S02]  /*1290*/  IMAD R11, R11, R14, RZ ;  /* 0x0000000e0b0b7224 */ /* 0x000fe400078e02ff */
[----:B------:R-:W-:Y:S01]  /*12a0*/  IMAD R17, R17, UR10, R6 ;  /* 0x0000000a11117c24 */ /* 0x000fe2000f8e0206 */
[----:B------:R-:W-:-:S05]  /*12b0*/  IADD3 R6, -R16, RZ, RZ ;  /* 0x000000ff10067210 */ /* 0x000fca0007ffe1ff */
[----:B------:R-:W-:Y:S02]  /*12c0*/  IMAD R28, R28, R6, R4 ;  /* 0x000000061c1c7224 */ /* 0x000fe400078e0204 */
[----:B------:R-:W-:Y:S02]  /*12d0*/  IMAD.MOV.U32 R6, RZ, RZ, RZ ;  /* 0x000000ffff067224 */ /* 0x000fe400078e00ff */
[----:B------:R-:W-:Y:S02]  /*12e0*/  IMAD R28, R28, UR9, RZ ;  /* 0x000000091c1c7c24 */ /* 0x000fe4000f8e02ff */
[----:B------:R-:W-:Y:S01]  /*12f0*/  IMAD.HI.U32 R11, R7, R11, R6 ;  /* 0x0000000b070b7227 */ /* 0x000fe200078e0006 */
[----:B0-----:R-:W-:-:S03]  /*1300*/  LOP3.LUT R7, R18, R15, RZ, 0x3c, !PT ;  /* 0x0000000f12077212 */ /* 0x001fc600078e3cff */
[----:B------:R-:W-:Y:S01]  /*1310*/  IMAD R16, R16, UR10, R28 ;  /* 0x0000000a10107c24 */ /* 0x000fe2000f8e021c */
[----:B------:R-:W-:Y:S01]  /*1320*/  ISETP.GE.AND P6, PT, R7, RZ, PT ;  /* 0x000000ff0700720c */ /* 0x000fe20003fc6270 */
[----:B------:R-:W-:Y:S01]  /*1330*/  IMAD.HI.U32 R11, R11, R12, RZ ;  /* 0x0000000c0b0b7227 */ /* 0x000fe200078e00ff */
[----:B------:R-:W-:Y:S01]  /*1340*/  LOP3.LUT R7, R5, R15, RZ, 0x3c, !PT ;  /* 0x0000000f05077212 */ /* 0x000fe200078e3cff */
[----:B------:R-:W0:Y:S03]  /*1350*/  LDC R28, c[0x0][0x654] ;  /* 0x00019500ff1c7b82 */ /* 0x000e260000000800 */
[----:B------:R-:W-:Y:S02]  /*1360*/  IADD3 R6, -R11, RZ, RZ ;  /* 0x000000ff0b067210 */ /* 0x000fe40007ffe1ff */
[----:B------:R-:W-:Y:S02]  /*1370*/  ISETP.GE.AND P3, PT, R7, RZ, PT ;  /* 0x000000ff0700720c */ /* 0x000fe40003f66270 */
[----:B------:R-:W-:Y:S01]  /*1380*/  MOV R7, R10 ;  /* 0x0000000a00077202 */ /* 0x000fe20000000f00 */
[----:B------:R-:W-:-:S02]  /*1390*/  IMAD R6, R14, R6, R12 ;  /* 0x000000060e067224 */ /* 0x000fc400078e020c */
[----:B------:R-:W-:-:S03]  /*13a0*/  @!P6 IADD3 R27, -R27, RZ, RZ ;  /* 0x000000ff1b1be210 */ /* 0x000fc60007ffe1ff */
[----:B------:R-:W-:-:S05]  /*13b0*/  ISETP.GT.U32.AND P1, PT, R14, R6, PT ;  /* 0x000000060e00720c */ /* 0x000fca0003f24070 */
[----:B------:R-:W-:-:S08]  /*13c0*/  @!P3 IMAD.MOV R9, RZ, RZ, -R9 ;  /* 0x000000ffff09b224 */ /* 0x000fd000078e0a09 */
[----:B------:R-:W-:-:S04]  /*13d0*/  @!P1 IADD3 R6, R6, -R14, RZ ;  /* 0x8000000e06069210 */ /* 0x000fc80007ffe0ff */
[----:B------:R-:W-:Y:S02]  /*13e0*/  ISETP.GE.U32.AND P0, PT, R6, R14, PT ;  /* 0x0000000e0600720c */ /* 0x000fe40003f06070 */
[----:B------:R-:W-:-:S04]  /*13f0*/  LOP3.LUT R6, R0, R29, RZ, 0x3c, !PT ;  /* 0x0000001d00067212 */ /* 0x000fc800078e3cff */
[----:B------:R-:W-:Y:S02]  /*1400*/  ISETP.GE.AND P4, PT, R6, RZ, PT ;  /* 0x000000ff0600720c */ /* 0x000fe40003f86270 */
[----:B------:R-:W1:Y:S11]  /*1410*/  I2F.RP R6, R22 ;  /* 0x0000001600067306 */ /* 0x000e760000209400 */
[----:B------:R-:W-:-:S02]  /*1420*/  @!P4 IADD3 R13, -R13, RZ, RZ ;  /* 0x000000ff0d0dc210 */ /* 0x000fc40007ffe1ff */
[----:B------:R-:W-:Y:S01]  /*1430*/  @!P5 LOP3.LUT R13, RZ, R29, RZ, 0x33, !PT ;  /* 0x0000001dff0dd212 */ /* 0x000fe200078e33ff */
[----:B-1----:R1:W2:Y:S02]  /*1440*/  MUFU.RCP R14, R6 ;  /* 0x00000006000e7308 */ /* 0x0022a40000001000 */
[----:B-1----:R-:W-:-:S04]  /*1450*/  LOP3.LUT R6, R3, R15, RZ, 0x3c, !PT ;  /* 0x0000000f03067212 */ /* 0x002fc800078e3cff */
[----:B------:R-:W-:Y:S02]  /*1460*/  ISETP.GE.AND P4, PT, R6, RZ, PT ;  /* 0x000000ff0600720c */ /* 0x000fe40003f86270 */
[----:B------:R-:W-:Y:S02]  /*1470*/  LOP3.LUT R6, R4, R15, RZ, 0x3c, !PT ;  /* 0x0000000f04067212 */ /* 0x000fe400078e3cff */
[----:B--2---:R-:W-:Y:S02]  /*1480*/  IADD3 R14, R14, 0xffffffe, RZ ;  /* 0x0ffffffe0e0e7810 */ /* 0x004fe40007ffe0ff */
[----:B------:R-:W-:Y:S01]  /*1490*/  ISETP.GE.AND P5, PT, R6, RZ, PT ;  /* 0x000000ff0600720c */ /* 0x000fe20003fa6270 */
[----:B------:R-:W-:Y:S01]  /*14a0*/  IMAD.MOV R6, RZ, RZ, -R13 ;  /* 0x000000ffff067224 */ /* 0x000fe200078e0a0d */
[----:B------:R1:W2:Y:S03]  /*14b0*/  F2I.FTZ.U32.TRUNC.NTZ R15, R14 ;  /* 0x0000000e000f7305 */ /* 0x0002a6000021f000 */
[----:B------:R-:W-:-:S02]  /*14c0*/  IMAD R6, R29, R6, R0 ;  /* 0x000000061d067224 */ /* 0x000fc400078e0200 */
[----:B------:R-:W3:Y:S01]  /*14d0*/  LDC R29, c[0x0][0x804] ;  /* 0x00020100ff1d7b82 */ /* 0x000ee20000000800 */
[----:B------:R-:W-:-:S05]  /*14e0*/  @!P4 IMAD.MOV R8, RZ, RZ, -R8 ;  /* 0x000000ffff08c224 */ /* 0x000fca00078e0a08 */
[----:B------:R-:W-:Y:S02]  /*14f0*/  @!P5 IADD3 R7, -R7, RZ, RZ ;  /* 0x000000ff0707d210 */ /* 0x000fe40007ffe1ff */
[----:B---3--:R-:W-:Y:S02]  /*1500*/  ISETP.NE.AND P2, PT, R29, RZ, PT ;  /* 0x000000ff1d00720c */ /* 0x008fe40003f45270 */
[----:B-1----:R-:W-:-:S04]  /*1510*/  LOP3.LUT R14, RZ, R29, RZ, 0x33, !PT ;  /* 0x0000001dff0e7212 */ /* 0x002fc800078e33ff */
[C---:B------:R-:W-:Y:S02]  /*1520*/  SEL R10, R14.reuse, R27, !P2 ;  /* 0x0000001b0e0a7207 */ /* 0x040fe40005000000 */
[C---:B------:R-:W-:Y:S02]  /*1530*/  SEL R9, R14.reuse, R9, !P2 ;  /* 0x000000090e097207 */ /* 0x040fe40005000000 */
[C---:B------:R-:W-:Y:S02]  /*1540*/  SEL R8, R14.reuse, R8, !P2 ;  /* 0x000000080e087207 */ /* 0x040fe40005000000 */
[----:B------:R-:W-:Y:S01]  /*1550*/  SEL R7, R14, R7, !P2 ;  /* 0x000000070e077207 */ /* 0x000fe20005000000 */
[----:B------:R-:W-:Y:S02]  /*1560*/  IMAD R14, R6, UR13, RZ ;  /* 0x0000000d060e7c24 */ /* 0x000fe4000f8e02ff */
[----:B------:R-:W-:Y:S02]  /*1570*/  IMAD.MOV R6, RZ, RZ, -R10 ;  /* 0x000000ffff067224 */ /* 0x000fe400078e0a0a */
[----:B------:R-:W-:-:S02]  /*1580*/  IMAD R13, R13, UR14, R14 ;  /* 0x0000000e0d0d7c24 */ /* 0x000fc4000f8e020e */
[----:B------:R-:W-:Y:S02]  /*1590*/  IMAD.MOV R14, RZ, RZ, -R9 ;  /* 0x000000ffff0e7224 */ /* 0x000fe400078e0a09 */
[C---:B------:R-:W-:Y:S01]  /*15a0*/  IMAD R18, R29.reuse, R6, R18 ;  /* 0x000000061d127224 */ /* 0x040fe200078e0212 */
[----:B--2---:R-:W-:Y:S01]  /*15b0*/  IADD3 R6, RZ, -R15, RZ ;  /* 0x8000000fff067210 */ /* 0x004fe20007ffe0ff */
[----:B------:R-:W-:Y:S01]  /*15c0*/  IMAD R5, R29, R14, R5 ;  /* 0x0000000e1d057224 */ /* 0x000fe200078e0205 */
[----:B0-----:R-:W-:Y:S02]  /*15d0*/  LOP3.LUT R14, R0, R28, RZ, 0x3c, !PT ;  /* 0x0000001c000e7212 */ /* 0x001fe400078e3cff */
[----:B------:R-:W0:Y:S01]  /*15e0*/  LDC.64 R28, c[0x0][0x210] ;  /* 0x00008400ff1c7b82 */ /* 0x000e220000000a00 */
[----:B------:R-:W-:Y:S01]  /*15f0*/  IMAD R6, R6, R22, RZ ;  /* 0x0000001606067224 */ /* 0x000fe200078e02ff */
[----:B------:R-:W-:Y:S02]  /*1600*/  ISETP.GE.AND P2, PT, R14, RZ, PT ;  /* 0x000000ff0e00720c */ /* 0x000fe40003f46270 */
[----:B------:R-:W-:-:S05]  /*1610*/  MOV R14, RZ ;  /* 0x000000ff000e7202 */ /* 0x000fca0000000f00 */
[----:B------:R-:W-:-:S06]  /*1620*/  IMAD.HI.U32 R6, R15, R6, R14 ;  /* 0x000000060f067227 */ /* 0x000fcc00078e000e */
[----:B------:R-:W-:-:S04]  /*1630*/  IMAD.HI.U32 R6, R6, R12, RZ ;  /* 0x0000000c06067227 */ /* 0x000fc800078e00ff */
[----:B------:R-:W-:-:S04]  /*1640*/  IMAD.MOV R14, RZ, RZ, -R6 ;  /* 0x000000ffff0e7224 */ /* 0x000fc800078e0a06 */
[----:B------:R-:W-:Y:S02]  /*1650*/  IMAD R12, R22, R14, R12 ;  /* 0x0000000e160c7224 */ /* 0x000fe400078e020c */
[----:B0-----:R-:W-:-:S05]  /*1660*/  IMAD.WIDE R14, R25, 0x2, R28 ;  /* 0x00000002190e7825 */ /* 0x001fca00078e021c */
[----:B------:R0:W2:Y:S02]  /*1670*/  LDG.E.U16 R27, desc[UR6][R14.64] ;  /* 0x000000060e1b7981 */ /* 0x0000a4000c1e1500 */
[----:B0-----:R-:W-:Y:S02]  /*1680*/  IMAD.WIDE R14, R24, 0x2, R28 ;  /* 0x00000002180e7825 */ /* 0x001fe400078e021c */
[----:B------:R-:W0:Y:S01]  /*1690*/  LDC.64 R24, c[0x0][0x210] ;  /* 0x00008400ff187b82 */ /* 0x000e220000000a00 */
[----:B--2---:R1:W-:Y:S04]  /*16a0*/  STL [R1+0x4], R27 ;  /* 0x0000041b01007387 */ /* 0x0043e80000100800 */
[----:B-1----:R0:W2:Y:S02]  /*16b0*/  LDG.E.U16 R27, desc[UR6][R14.64] ;  /* 0x000000060e1b7981 */ /* 0x0020a4000c1e1500 */
[----:B0-----:R-:W-:-:S02]  /*16c0*/  IMAD.WIDE R14, R23, 0x2, R24 ;  /* 0x00000002170e7825 */ /* 0x001fc400078e0218 */
[----:B------:R-:W0:Y:S03]  /*16d0*/  LDC R23, c[0x0][0x654] ;  /* 0x00019500ff177b82 */ /* 0x000e260000000800 */
[----:B------:R1:W5:Y:S02]  /*16e0*/  LDG.E.U16 R29, desc[UR6][R14.64] ;  /* 0x000000060e1d7981 */ /* 0x000364000c1e1500 */
[----:B-1----:R-:W-:-:S03]  /*16f0*/  IMAD.WIDE R14, R21, 0x2, R24 ;  /* 0x00000002150e7825 */ /* 0x002fc600078e0218 */
[----:B------:R-:W1:Y:S02]  /*1700*/  LDC.64 R24, c[0x0][0x2e8] ;  /* 0x0000ba00ff187b82 */ /* 0x000e640000000a00 */
[----:B------:R1:W5:Y:S02]  /*1710*/  LDG.E.U16 R28, desc[UR6][R14.64] ;  /* 0x000000060e1c7981 */ /* 0x000364000c1e1500 */
[----:B-1----:R-:W-:-:S05]  /*1720*/  IMAD.WIDE R14, R20, 0x2, R24 ;  /* 0x00000002140e7825 */ /* 0x002fca00078e0218 */
[----:B------:R1:W5:Y:S02]  /*1730*/  LDG.E.U16 R21, desc[UR6][R14.64] ;  /* 0x000000060e157981 */ /* 0x000364000c1e1500 */
[----:B-1----:R-:W-:-:S05]  /*1740*/  IMAD.WIDE R14, R19, 0x2, R24 ;  /* 0x00000002130e7825 */ /* 0x002fca00078e0218 */
[----:B------:R1:W5:Y:S02]  /*1750*/  LDG.E.U16 R19, desc[UR6][R14.64] ;  /* 0x000000060e137981 */ /* 0x000364000c1e1500 */
[----:B-1----:R-:W-:-:S05]  /*1760*/  IMAD.WIDE R14, R17, 0x2, R24 ;  /* 0x00000002110e7825 */ /* 0x002fca00078e0218 */
[----:B------:R1:W5:Y:S01]  /*1770*/  LDG.E.U16 R20, desc[UR6][R14.64] ;  /* 0x000000060e147981 */ /* 0x000362000c1e1500 */
[----:B------:R-:W-:Y:S01]  /*1780*/  ISETP.GT.U32.AND P3, PT, R22, R12, PT ;  /* 0x0000000c1600720c */ /* 0x000fe20003f64070 */
[----:B------:R-:W-:Y:S01]  /*1790*/  IMAD.WIDE R16, R16, 0x2, R24 ;  /* 0x0000000210107825 */ /* 0x000fe200078e0218 */
[----:B------:R-:W-:Y:S01]  /*17a0*/  @!P1 IADD3 R11, R11, 0x1, RZ ;  /* 0x000000010b0b9810 */ /* 0x000fe20007ffe0ff */
[----:B-1----:R-:W1:Y:S01]  /*17b0*/  LDC.64 R14, c[0x0][0x570] ;  /* 0x00015c00ff0e7b82 */ /* 0x002e620000000a00 */
[----:B0-----:R-:W-:-:S03]  /*17c0*/  ISETP.NE.AND P1, PT, R23, RZ, PT ;  /* 0x000000ff1700720c */ /* 0x001fc60003f25270 */
[----:B------:R-:W5:Y:S01]  /*17d0*/  LDG.E.U16 R16, desc[UR6][R16.64] ;  /* 0x0000000610107981 */ /* 0x000f62000c1e1500 */
[----:B------:R-:W-:-:S05]  /*17e0*/  @P0 IADD3 R11, R11, 0x1, RZ ;  /* 0x000000010b0b0810 */ /* 0x000fca0007ffe0ff */
[----:B------:R-:W-:Y:S02]  /*17f0*/  @!P3 IMAD.IADD R12, R12, 0x1, -R22 ;  /* 0x000000010c0cb824 */ /* 0x000fe400078e0a16 */
[----:B------:R-:W-:-:S03]  /*1800*/  @!P2 IMAD.MOV R11, RZ, RZ, -R11 ;  /* 0x000000ffff0ba224 */ /* 0x000fc600078e0a0b */
[----:B------:R-:W-:Y:S02]  /*1810*/  ISETP.GE.U32.AND P0, PT, R12, R22, PT ;  /* 0x000000160c00720c */ /* 0x000fe40003f06070 */
[----:B------:R-:W-:Y:S01]  /*1820*/  @!P1 LOP3.LUT R11, RZ, R23, RZ, 0x33, !PT ;  /* 0x00000017ff0b9212 */ /* 0x000fe200078e33ff */
[----:B-1----:R-:W-:-:S04]  /*1830*/  IMAD.WIDE R14, R13, 0x2, R14 ;  /* 0x000000020d0e7825 */ /* 0x002fc800078e020e */
[----:B------:R-:W-:Y:S01]  /*1840*/  IMAD R13, R18, UR11, RZ ;  /* 0x0000000b120d7c24 */ /* 0x000fe2000f8e02ff */
[----:B------:R-:W-:Y:S01]  /*1850*/  @!P3 IADD3 R6, R6, 0x1, RZ ;  /* 0x000000010606b810 */ /* 0x000fe20007ffe0ff */
[----:B------:R0:W5:Y:S02]  /*1860*/  LDG.E.U16 R14, desc[UR6][R14.64] ;  /* 0x000000060e0e7981 */ /* 0x000164000c1e1500 */
[----:B------:R-:W-:Y:S01]  /*1870*/  IMAD R10, R10, UR12, R13 ;  /* 0x0000000c0a0a7c24 */ /* 0x000fe2000f8e020d */
[----:B------:R-:W-:Y:S01]  /*1880*/  IADD3 R13, -R11, RZ, RZ ;  /* 0x000000ff0b0d7210 */ /* 0x000fe20007ffe1ff */
[----:B------:R-:W-:Y:S01]  /*1890*/  @P0 VIADD R6, R6, 0x1 ;  /* 0x0000000106060836 */ /* 0x000fe20000000000 */
[----:B------:R-:W-:Y:S02]  /*18a0*/  ISETP.NE.U32.AND P0, PT, RZ, UR20, PT ;  /* 0x00000014ff007c0c */ /* 0x000fe4000bf05070 */
[----:B------:R-:W-:Y:S02]  /*18b0*/  IADD3 R18, -R8, RZ, RZ ;  /* 0x000000ff08127210 */ /* 0x000fe40007ffe1ff */
[----:B------:R-:W-:Y:S01]  /*18c0*/  ISETP.NE.AND.EX P0, PT, RZ, UR21, PT, P0 ;  /* 0x00000015ff007c0c */ /* 0x000fe2000bf05300 */
[----:B--2---:R1:W-:Y:S02]  /*18d0*/  STL [R1], R27 ;  /* 0x0000001b01007387 */ /* 0x0043e40000100800 */
[----:B-1----:R-:W1:Y:S02]  /*18e0*/  LDC R27, c[0x0][0x72c] ;  /* 0x0001cb00ff1b7b82 */ /* 0x002e640000000800 */
[----:B-1----:R-:W-:-:S04]  /*18f0*/  LOP3.LUT R12, R0, R27, RZ, 0x3c, !PT ;  /* 0x0000001b000c7212 */ /* 0x002fc800078e3cff */
[----:B------:R-:W-:Y:S01]  /*1900*/  ISETP.GE.AND P2, PT, R12, RZ, PT ;  /* 0x000000ff0c00720c */ /* 0x000fe20003f46270 */
[----:B------:R-:W-:Y:S02]  /*1910*/  IMAD R12, R23, R13, R0 ;  /* 0x0000000d170c7224 */ /* 0x000fe400078e0200 */
[----:B------:R-:W1:Y:S01]  /*1920*/  LDC R23, c[0x0][0x804] ;  /* 0x00020100ff177b82 */ /* 0x000e620000000800 */
[----:B------:R-:W-:-:S09]  /*1930*/  ISETP.NE.AND P1, PT, R27, RZ, PT ;  /* 0x000000ff1b00720c */ /* 0x000fd20003f25270 */
[----:B------:R-:W-:-:S04]  /*1940*/  @!P2 IMAD.MOV R6, RZ, RZ, -R6 ;  /* 0x000000ffff06a224 */ /* 0x000fc800078e0a06 */
[----:B------:R-:W-:-:S04]  /*1950*/  @!P1 LOP3.LUT R6, RZ, R27, RZ, 0x33, !PT ;  /* 0x0000001bff069212 */ /* 0x000fc800078e33ff */
[----:B0-----:R-:W-:Y:S01]  /*1960*/  IADD3 R15, -R6, RZ, RZ ;  /* 0x000000ff060f7210 */ /* 0x001fe20007ffe1ff */
[----:B------:R-:W-:Y:S02]  /*1970*/  IMAD R12, R12, UR15, RZ ;  /* 0x0000000f0c0c7c24 */ /* 0x000fe4000f8e02ff */
[----:B-1----:R-:W-:Y:S02]  /*1980*/  IMAD R13, R23, R18, R3 ;  /* 0x00000012170d7224 */ /* 0x002fe400078e0203 */
[----:B------:R-:W-:Y:S02]  /*1990*/  IMAD.MOV R3, RZ, RZ, -R7 ;  /* 0x000000ffff037224 */ /* 0x000fe400078e0a07 */
[----:B------:R-:W-:Y:S02]  /*19a0*/  IMAD R15, R27, R15, R0 ;  /* 0x0000000f1b0f7224 */ /* 0x000fe400078e0200 */
[----:B------:R-:W-:Y:S02]  /*19b0*/  IMAD R4, R23, R3, R4 ;  /* 0x0000000317047224 */ /* 0x000fe400078e0204 */
[----:B------:R-:W-:-:S02]  /*19c0*/  IMAD R3, R11, UR16, R12 ;  /* 0x000000100b037c24 */ /* 0x000fc4000f8e020c */
[----:B------:R-:W-:Y:S02]  /*19d0*/  IMAD R12, R5, UR11, RZ ;  /* 0x0000000b050c7c24 */ /* 0x000fe4000f8e02ff */
[----:B------:R-:W-:Y:S02]  /*19e0*/  IMAD R13, R13, UR11, RZ ;  /* 0x0000000b0d0d7c24 */ /* 0x000fe4000f8e02ff */
[----:B------:R-:W-:Y:S02]  /*19f0*/  IMAD R4, R4, UR11, RZ ;  /* 0x0000000b04047c24 */ /* 0x000fe4000f8e02ff */
[----:B------:R-:W-:Y:S01]  /*1a00*/  IMAD R15, R15, UR17, RZ ;  /* 0x000000110f0f7c24 */ /* 0x000fe2000f8e02ff */
[----:B------:R-:W-:Y:S01]  /*1a10*/  SHF.R.S32.HI R17, RZ, 0x1f, R3 ;  /* 0x0000001fff117819 */ /* 0x000fe20000011403 */
[----:B------:R-:W-:Y:S02]  /*1a20*/  IMAD R9, R9, UR12, R12 ;  /* 0x0000000c09097c24 */ /* 0x000fe4000f8e020c */
[----:B------:R-:W-:-:S02]  /*1a30*/  IMAD R8, R8, UR12, R13 ;  /* 0x0000000c08087c24 */ /* 0x000fc4000f8e020d */
[----:B------:R-:W-:Y:S02]  /*1a40*/  IMAD R11, R7, UR12, R4 ;  /* 0x0000000c070b7c24 */ /* 0x000fe4000f8e0204 */
[----:B------:R-:W-:Y:S01]  /*1a50*/  IMAD R15, R6, UR18, R15 ;  /* 0x00000012060f7c24 */ /* 0x000fe2000f8e020f */
[----:B------:R-:W-:Y:S06]  /*1a60*/  @!P0 BRA `(.L_x_925) ;  /* 0x00000000005c8947 */ /* 0x000fec0003800000 */
[----:B------:R-:W0:Y:S01]  /*1a70*/  LDC.64 R4, c[0x0][0x3c0] ;  /* 0x0000f000ff047b82 */ /* 0x000e220000000a00 */
[----:B------:R-:W-:Y:S02]  /*1a80*/  IMAD R7, R2, UR19, RZ ;  /* 0x0000001302077c24 */ /* 0x000fe4000f8e02ff */
[C---:B------:R-:W-:Y:S02]  /*1a90*/  IMAD R27, R26.reuse, UR19, RZ ;  /* 0x000000131a1b7c24 */ /* 0x040fe4000f8e02ff */
[----:B------:R-:W-:-:S03]  /*1aa0*/  IMAD R18, R26, UR22, RZ ;  /* 0x000000161a127c24 */ /* 0x000fc6000f8e02ff */
[----:B------:R-:W1:Y:S01]  /*1ab0*/  LDC.64 R22, c[0x0][0x498] ;  /* 0x00012600ff167b82 */ /* 0x000e620000000a00 */
[----:B0-----:R-:W-:-:S04]  /*1ac0*/  IMAD.WIDE R4, R7, 0x2, R4 ;  /* 0x0000000207047825 */ /* 0x001fc800078e0204 */
[----:B------:R-:W-:Y:S02]  /*1ad0*/  IMAD R7, R2, UR22, RZ ;  /* 0x0000001602077c24 */ /* 0x000fe4000f8e02ff */
[----:B------:R-:W-:Y:S01]  /*1ae0*/  IMAD.WIDE R24, R27, 0x2, R4 ;  /* 0x000000021b187825 */ /* 0x000fe200078e0204 */
[----:B------:R0:W5:Y:S03]  /*1af0*/  LDG.E.U16 R2, desc[UR6][R4.64] ;  /* 0x0000000604027981 */ /* 0x000166000c1e1500 */
[----:B-1----:R-:W-:Y:S01]  /*1b00*/  IMAD.WIDE R22, R7, 0x2, R22 ;  /* 0x0000000207167825 */ /* 0x002fe200078e0216 */
[----:B------:R1:W5:Y:S03]  /*1b10*/  LDG.E.U16 R26, desc[UR6][R24.64] ;  /* 0x00000006181a7981 */ /* 0x000366000c1e1500 */
[----:B------:R-:W-:-:S04]  /*1b20*/  IMAD.WIDE R6, R27, 0x2, R24 ;  /* 0x000000021b067825 */ /* 0x000fc800078e0218 */
[C---:B------:R-:W-:Y:S02]  /*1b30*/  IMAD.WIDE R12, R18.reuse, 0x2, R22 ;  /* 0x00000002120c7825 */ /* 0x040fe400078e0216 */
[----:B------:R-:W5:Y:S02]  /*1b40*/  LDG.E.U16 R22, desc[UR6][R22.64] ;  /* 0x0000000616167981 */ /* 0x000f64000c1e1500 */
[C---:B0-----:R-:W-:Y:S02]  /*1b50*/  IMAD.WIDE R4, R18.reuse, 0x2, R12 ;  /* 0x0000000212047825 */ /* 0x041fe400078e020c */
[----:B------:R-:W5:Y:S02]  /*1b60*/  LDG.E.U16 R12, desc[UR6][R12.64] ;  /* 0x000000060c0c7981 */ /* 0x000f64000c1e1500 */
[----:B-1----:R-:W-:Y:S02]  /*1b70*/  IMAD.WIDE R24, R27, 0x2, R6 ;  /* 0x000000021b187825 */ /* 0x002fe400078e0206 */
[----:B------:R0:W5:Y:S04]  /*1b80*/  LDG.E.U16 R27, desc[UR6][R6.64] ;  /* 0x00000006061b7981 */ /* 0x000168000c1e1500 */
[----:B------:R1:W5:Y:S01]  /*1b90*/  LDG.E.U16 R24, desc[UR6][R24.64] ;  /* 0x0000000618187981 */ /* 0x000362000c1e1500 */
[----:B0-----:R-:W-:-:S03]  /*1ba0*/  IMAD.WIDE R6, R18, 0x2, R4 ;  /* 0x0000000212067825 */ /* 0x001fc600078e0204 */
[----:B------:R1:W5:Y:S04]  /*1bb0*/  LDG.E.U16 R18, desc[UR6][R4.64] ;  /* 0x0000000604127981 */ /* 0x000368000c1e1500 */
[----:B------:R1:W5:Y:S01]  /*1bc0*/  LDG.E.U16 R6, desc[UR6][R6.64] ;  /* 0x0000000606067981 */ /* 0x000362000c1e1500 */
[----:B------:R-:W-:Y:S05]  /*1bd0*/  BRA `(.L_x_926) ;  /* 0x0000000000207947 */ /* 0x000fea0003800000 */
.L_x_925:
        /* <DEDUP_REMOVED lines=8> */
.L_x_926:
[----:B-1----:R-:W2:Y:S04]  /*1c60*/  LDL.LU R4, [R1+0x4] ;  /* 0x0000040001047983 */ /* 0x002ea80000300800 */
[----:B------:R-:W3:Y:S01]  /*1c70*/  LDL.LU R7, [R1] ;  /* 0x0000000001077983 */ /* 0x000ee20000300800 */
[----:B-----5:R-:W-:Y:S01]  /*1c80*/  SHF.L.U32 R21, R21, 0x10, RZ ;  /* 0x0000001015157819 */ /* 0x020fe200000006ff */
[----:B------:R-:W-:Y:S01]  /*1c90*/  IMAD.U32 R5, R2, 0x10000, RZ ;  /* 0x0001000002057824 */ /* 0x000fe200078e00ff */
[----:B------:R-:W-:Y:S01]  /*1ca0*/  SHF.L.U32 R20, R20, 0x10, RZ ;  /* 0x0000001014147819 */ /* 0x000fe200000006ff */
[----:B------:R-:W-:Y:S01]  /*1cb0*/  IMAD.U32 R19, R19, 0x10000, RZ ;  /* 0x0001000013137824 */ /* 0x000fe200078e00ff */
[----:B------:R-:W-:Y:S01]  /*1cc0*/  SHF.L.U32 R13, R24, 0x10, RZ ;  /* 0x00000010180d7819 */ /* 0x000fe200000006ff */
[----:B------:R-:W-:Y:S01]  /*1cd0*/  IMAD.U32 R29, R29, 0x10000, RZ ;  /* 0x000100001d1d7824 */ /* 0x000fe200078e00ff */
[----:B------:R-:W-:Y:S01]  /*1ce0*/  SHF.L.U32 R6, R6, 0x10, RZ ;  /* 0x0000001006067819 */ /* 0x000fe200000006ff */
[----:B------:R-:W-:-:S02]  /*1cf0*/  IMAD.U32 R28, R28, 0x10000, RZ ;  /* 0x000100001c1c7824 */ /* 0x000fc400078e00ff */
[----:B------:R-:W-:Y:S02]  /*1d00*/  IMAD.U32 R27, R27, 0x10000, RZ ;  /* 0x000100001b1b7824 */ /* 0x000fe400078e00ff */
[----:B------:R-:W-:-:S04]  /*1d10*/  FADD.FTZ R20, R29, R20 ;  /* 0x000000141d147221 */ /* 0x000fc80000010000 */
[----:B------:R-:W-:Y:S01]  /*1d20*/  FADD.FTZ R20, R20, R27 ;  /* 0x0000001b14147221 */ /* 0x000fe20000010000 */
[----:B--2---:R-:W-:-:S04]  /*1d30*/  IMAD.U32 R4, R4, 0x10000, RZ ;  /* 0x0001000004047824 */ /* 0x004fc800078e00ff */
[----:B------:R-:W-:-:S04]  /*1d40*/  FADD.FTZ R4, R4, R21 ;  /* 0x0000001504047221 */ /* 0x000fc80000010000 */
[----:B------:R-:W-:Y:S01]  /*1d50*/  FADD.FTZ R2, R4, R5 ;  /* 0x0000000504027221 */ /* 0x000fe20000010000 */
[----:B---3--:R-:W-:Y:S01]  /*1d60*/  SHF.L.U32 R4, R7, 0x10, RZ ;  /* 0x0000001007047819 */ /* 0x008fe200000006ff */
[----:B------:R-:W-:Y:S01]  /*1d70*/  IMAD.U32 R7, R12, 0x10000, RZ ;  /* 0x000100000c077824 */ /* 0x000fe200078e00ff */
[----:B------:R-:W-:Y:S02]  /*1d80*/  SHF.L.U32 R5, R26, 0x10, RZ ;  /* 0x000000101a057819 */ /* 0x000fe400000006ff */
[----:B------:R-:W-:Y:S01]  /*1d90*/  LEA R12, P2, R9, UR26, 0x1 ;  /* 0x0000001a090c7c11 */ /* 0x000fe2000f8408ff */
[----:B------:R-:W-:-:S04]  /*1da0*/  FADD.FTZ R4, R4, R19 ;  /* 0x0000001304047221 */ /* 0x000fc80000010000 */
[----:B------:R-:W-:Y:S01]  /*1db0*/  FADD.FTZ R4, R4, R5 ;  /* 0x0000000504047221 */ /* 0x000fe20000010000 */
[----:B------:R-:W-:Y:S02]  /*1dc0*/  SHF.L.U32 R5, R22, 0x10, RZ ;  /* 0x0000001016057819 */ /* 0x000fe400000006ff */
[----:B------:R-:W-:Y:S01]  /*1dd0*/  SHF.R.S32.HI R22, RZ, 0x1f, R11 ;  /* 0x0000001fff167819 */ /* 0x000fe2000001140b */
[----:B------:R-:W-:Y:S01]  /*1de0*/  FADD.FTZ R4, R4, R7 ;  /* 0x0000000704047221 */ /* 0x000fe20000010000 */
[----:B------:R-:W-:Y:S01]  /*1df0*/  SHF.L.U32 R7, R16, 0x10, RZ ;  /* 0x0000001010077819 */ /* 0x000fe200000006ff */
[----:B------:R-:W-:Y:S01]  /*1e00*/  FADD.FTZ R5, R2, R5 ;  /* 0x0000000502057221 */ /* 0x000fe20000010000 */
[----:B------:R-:W-:Y:S01]  /*1e10*/  SHF.R.S32.HI R16, RZ, 0x1f, R9 ;  /* 0x0000001fff107819 */ /* 0x000fe20000011409 */
[----:B------:R-:W-:Y:S02]  /*1e20*/  FMUL.FTZ R4, R4, -1.4426950216293334961 ;  /* 0xbfb8aa3b04047820 */ /* 0x000fe40000410000 */
[----:B------:R-:W-:Y:S01]  /*1e30*/  FMUL.FTZ R5, R5, -1.4426950216293334961 ;  /* 0xbfb8aa3b05057820 */ /* 0x000fe20000410000 */
[----:B------:R-:W-:Y:S01]  /*1e40*/  FADD.FTZ R28, R28, R7 ;  /* 0x000000071c1c7221 */ /* 0x000fe20000010000 */
[----:B------:R-:W0:Y:S01]  /*1e50*/  MUFU.EX2 R2, R4 ;  /* 0x0000000400027308 */ /* 0x000e220000000800 */
[----:B------:R-:W-:-:S02]  /*1e60*/  IMAD.U32 R7, R18, 0x10000, RZ ;  /* 0x0001000012077824 */ /* 0x000fc400078e00ff */
[----:B------:R-:W-:Y:S02]  /*1e70*/  FADD.FTZ R13, R28, R13 ;  /* 0x0000000d1c0d7221 */ /* 0x000fe40000010000 */
[----:B------:R-:W-:Y:S02]  /*1e80*/  FADD.FTZ R7, R20, R7 ;  /* 0x0000000714077221 */ /* 0x000fe40000010000 */
[----:B------:R-:W-:Y:S01]  /*1e90*/  FADD.FTZ R6, R13, R6 ;  /* 0x000000060d067221 */ /* 0x000fe20000010000 */
[----:B------:R-:W1:Y:S01]  /*1ea0*/  MUFU.EX2 R5, R5 ;  /* 0x0000000500057308 */ /* 0x000e620000000800 */
[----:B------:R-:W-:Y:S02]  /*1eb0*/  LEA.HI.X R13, R9, UR27, R16, 0x1, P2 ;  /* 0x0000001b090d7c11 */ /* 0x000fe400090f0c10 */
[----:B------:R-:W-:Y:S01]  /*1ec0*/  FMUL.FTZ R6, R6, -1.4426950216293334961 ;  /* 0xbfb8aa3b06067820 */ /* 0x000fe20000410000 */
[----:B------:R-:W-:-:S04]  /*1ed0*/  SHF.R.S32.HI R9, RZ, 0x1f, R8 ;  /* 0x0000001fff097819 */ /* 0x000fc80000011408 */
[----:B------:R2:W-:Y:S01]  /*1ee0*/  MUFU.TANH R18, R7 ;  /* 0x0000000700127308 */ /* 0x0005e20000002400 */
[----:B0-----:R-:W-:Y:S01]  /*1ef0*/  FADD.FTZ R19, R2, 1 ;  /* 0x3f80000002137421 */ /* 0x001fe20000010000 */
[----:B------:R-:W-:-:S06]  /*1f00*/  SHF.L.U32 R2, R14, 0x10, RZ ;  /* 0x000000100e027819 */ /* 0x000fcc00000006ff */
[----:B------:R-:W0:Y:S01]  /*1f10*/  MUFU.RCP R19, R19 ;  /* 0x0000001300137308 */ /* 0x000e220000001000 */
[----:B-1----:R-:W-:Y:S01]  /*1f20*/  FADD.FTZ R21, R5, 1 ;  /* 0x3f80000005157421 */ /* 0x002fe20000010000 */
[----:B--2---:R-:W-:-:S06]  /*1f30*/  SHF.R.S32.HI R7, RZ, 0x1f, R10 ;  /* 0x0000001fff077819 */ /* 0x004fcc000001140a */
[----:B------:R-:W1:Y:S08]  /*1f40*/  MUFU.RCP R21, R21 ;  /* 0x0000001500157308 */ /* 0x000e700000001000 */
[----:B------:R-:W2:Y:S01]  /*1f50*/  MUFU.EX2 R6, R6 ;  /* 0x0000000600067308 */ /* 0x000ea20000000800 */
[----:B0-----:R-:W-:Y:S01]  /*1f60*/  FMUL.FTZ R5, R2, R19 ;  /* 0x0000001302057220 */ /* 0x001fe20000410000 */
[----:B------:R-:W-:Y:S01]  /*1f70*/  LEA R2, P0, R3, UR24, 0x1 ;  /* 0x0000001803027c11 */ /* 0x000fe2000f8008ff */
[----:B------:R-:W-:-:S03]  /*1f80*/  FADD.FTZ R24, R19, -RZ ;  /* 0x800000ff13187221 */ /* 0x000fc60000010000 */
[----:B------:R-:W-:Y:S02]  /*1f90*/  LEA.HI.X R3, R3, UR25, R17, 0x1, P0 ;  /* 0x0000001903037c11 */ /* 0x000fe400080f0c11 */
[----:B------:R-:W-:Y:S01]  /*1fa0*/  LEA R16, P0, R8, UR26, 0x1 ;  /* 0x0000001a08107c11 */ /* 0x000fe2000f8008ff */
[----:B-1----:R-:W-:Y:S01]  /*1fb0*/  FFMA.FTZ R20, R18, R21, R5 ;  /* 0x0000001512147223 */ /* 0x002fe20000010005 */
[----:B------:R-:W-:Y:S01]  /*1fc0*/  FADD.FTZ R21, R21, -RZ ;  /* 0x800000ff15157221 */ /* 0x000fe20000010000 */
[----:B------:R-:W0:Y:S01]  /*1fd0*/  LDC.64 R4, c[0x0][0x720] ;  /* 0x0001c800ff047b82 */ /* 0x000e220000000a00 */
[----:B------:R-:W-:Y:S01]  /*1fe0*/  LEA.HI.X R17, R8, UR27, R9, 0x1, P0 ;  /* 0x0000001b08117c11 */ /* 0x000fe200080f0c09 */
[----:B------:R-:W-:Y:S02]  /*1ff0*/  MUFU.TANH R23, R20 ;  /* 0x0000001400177308 */ /* 0x000fe40000002400 */
[----:B------:R-:W-:Y:S01]  /*2000*/  F2FP.BF16.F32.PACK_AB R21, R24, R21 ;  /* 0x000000151815723e */ /* 0x000fe200000010ff */
[----:B--2---:R-:W-:Y:S01]  /*2010*/  FADD.FTZ R14, R6, 1 ;  /* 0x3f800000060e7421 */ /* 0x004fe20000010000 */
[----:B------:R-:W-:-:S04]  /*2020*/  LEA R6, P1, R10, UR26, 0x1 ;  /* 0x0000001a0a067c11 */ /* 0x000fc8000f8208ff */
[----:B------:R-:W-:Y:S01]  /*2030*/  LEA.HI.X R7, R10, UR27, R7, 0x1, P1 ;  /* 0x0000001b0a077c11 */ /* 0x000fe200088f0c07 */
[----:B------:R-:W1:Y:S01]  /*2040*/  MUFU.RCP R14, R14 ;  /* 0x0000000e000e7308 */ /* 0x000e620000001000 */
[----:B------:R-:W-:-:S04]  /*2050*/  LEA R10, P1, R11, UR26, 0x1 ;  /* 0x0000001a0b0a7c11 */ /* 0x000fc8000f8208ff */
[----:B------:R-:W-:Y:S01]  /*2060*/  LEA.HI.X R11, R11, UR27, R22, 0x1, P1 ;  /* 0x0000001b0b0b7c11 */ /* 0x000fe200088f0c16 */
[----:B0-----:R-:W-:Y:S02]  /*2070*/  IMAD.WIDE R4, R15, 0x2, R4 ;  /* 0x000000020f047825 */ /* 0x001fe400078e0204 */
[----:B------:R-:W0:Y:S02]  /*2080*/  LDC R15, c[0x0][0xc] ;  /* 0x00000300ff0f7b82 */ /* 0x000e240000000800 */
[----:B-1----:R-:W-:Y:S01]  /*2090*/  FMUL.FTZ R23, R23, R14 ;  /* 0x0000000e17177220 */ /* 0x002fe20000410000 */
[----:B------:R-:W-:-:S04]  /*20a0*/  FADD.FTZ R9, R14, -RZ ;  /* 0x800000ff0e097221 */ /* 0x000fc80000010000 */
[----:B------:R-:W-:Y:S02]  /*20b0*/  F2FP.BF16.F32.PACK_AB R23, R20, R23 ;  /* 0x000000171417723e */ /* 0x000fe400000010ff */
[----:B------:R-:W-:Y:S02]  /*20c0*/  F2FP.BF16.F32.PACK_AB R9, R9, R18 ;  /* 0x000000120909723e */ /* 0x000fe400000010ff */
[----:B------:R-:W-:Y:S01]  /*20d0*/  PRMT R8, R23, 0x7632, R8 ;  /* 0x0000763217087816 */ /* 0x000fe20000000008 */
[----:B------:R1:W-:Y:S04]  /*20e0*/  STG.E.U16 desc[UR6][R2.64], R23 ;  /* 0x0000001702007986 */ /* 0x0003e8000c101506 */
[----:B------:R2:W-:Y:S04]  /*20f0*/  STG.E.U16 desc[UR6][R4.64], R8 ;  /* 0x0000000804007986 */ /* 0x0005e8000c101506 */
[----:B------:R3:W-:Y:S01]  /*2100*/  STG.E.U16 desc[UR6][R6.64], R21 ;  /* 0x0000001506007986 */ /* 0x0007e2000c101506 */
[----:B0-----:R-:W-:Y:S01]  /*2110*/  IMAD R0, R15, UR4, R0 ;  /* 0x000000040f007c24 */ /* 0x001fe2000f8e0200 */
[----:B-1----:R-:W-:-:S02]  /*2120*/  PRMT R3, R21, 0x7632, R3 ;  /* 0x0000763215037816 */ /* 0x002fc40000000003 */
[----:B--2---:R-:W-:-:S03]  /*2130*/  PRMT R5, R9, 0x7632, R5 ;  /* 0x0000763209057816 */ /* 0x004fc60000000005 */
[----:B------:R3:W-:Y:S01]  /*2140*/  STG.E.U16 desc[UR6][R12.64], R3 ;  /* 0x000000030c007986 */ /* 0x0007e2000c101506 */
[----:B------:R-:W-:-:S03]  /*2150*/  ISETP.GE.AND P0, PT, R0, UR23, PT ;  /* 0x0000001700007c0c */ /* 0x000fc6000bf06270 */
[----:B------:R3:W-:Y:S04]  /*2160*/  STG.E.U16 desc[UR6][R16.64], R9 ;  /* 0x0000000910007986 */ /* 0x0007e8000c101506 */
[----:B------:R3:W-:Y:S06]  /*2170*/  STG.E.U16 desc[UR6][R10.64], R5 ;  /* 0x000000050a007986 */ /* 0x0007ec000c101506 */
[----:B------:R-:W-:Y:S05]  /*2180*/  @!P0 BRA `(.L_x_927) ;  /* 0xffffffe000408947 */ /* 0x000fea000383ffff */
[----:B------:R-:W-:Y:S05]  /*2190*/  BSYNC B0 ;  /* 0x0000000000007941 */ /* 0x000fea0003800000 */
.L_x_924:
[----:B------:R-:W-:Y:S05]  /*21a0*/  EXIT ;  /* 0x000000000000794d */ /* 0x000fea0003800000 */
.L_x_928:
        /* <DEDUP_REMOVED lines=13> */
.L_x_1328:


//--------------------- .text._ZN2at6native38_GLOBAL__N__9a469cfd_6_RNN_cu_eca79a6d6kernel17lstm_cell_forwardIN3c108BFloat16EfiLi1EEEvNS_4cuda6detail10TensorInfoIT_T1_EESB_SB_SB_SB_SB_SB_SB_SA_SA_ --------------------------
	.section	.text._ZN2at6native38_GLOBAL__N__9a469cfd_6_RNN_cu_eca79a6d6kernel17lstm_cell_forwardIN3c108BFloat16EfiLi1EEEvNS_4cuda6detail10TensorInfoIT_T1_EESB_SB_SB_SB_SB_SB_SB_SA_SA_,"ax",@progbits
	.align	128
.text._ZN2at6native38_GLOBAL__N__9a469cfd_6_RNN_cu_eca79a6d6kernel17lstm_cell_forwardIN3c108BFloat16EfiLi1EEEvNS_4cuda6detail10TensorInfoIT_T1_EESB_SB_SB_SB_SB_SB_SB_SA_SA_:
        .type           _ZN2at6native38_GLOBAL__N__9a469cfd_6_RNN_cu_eca79a6d6kernel17lstm_cell_forwardIN3c108BFloat16EfiLi1EEEvNS_4cuda6detail10TensorInfoIT_T1_EESB_SB_SB_SB_SB_SB_SB_SA_SA_,@function
        .size           _ZN2at6native38_GLOBAL__N__9a469cfd_6_RNN_cu_eca79a6d6kernel17lstm_cell_forwardIN3c108BFloat16EfiLi1EEEvNS_4cuda6detail10TensorInfoIT_T1_EESB_SB_SB_SB_SB_SB_SB_SA_SA_,(.L_x_1329 - _ZN2at6native38_GLOBAL__N__9a469cfd_6_RNN_cu_eca79a6d6kernel17lstm_cell_forwardIN3c108BFloat16EfiLi1EEEvNS_4cuda6detail10TensorInfoIT_T1_EESB_SB_SB_SB_SB_SB_SB_SA_SA_)
        .other          _ZN2at6native38_GLOBAL__N__9a469cfd_6_RNN_cu_eca79a6d6kernel17lstm_cell_forwardIN3c108BFloat16EfiLi1EEEvNS_4cuda6detail10TensorInfoIT_T1_EESB_SB_SB_SB_SB_SB_SB_SA_SA_,@"STO_CUDA_ENTRY STV_DEFAULT"
_ZN2at6native38_GLOBAL__N__9a469cfd_6_RNN_cu_eca79a6d6kernel17lstm_cell_forwardIN3c108BFloat16EfiLi1EEEvNS_4cuda6detail10TensorInfoIT_T1_EESB_SB_SB_SB_SB_SB_SB_SA_SA_:
        /* <DEDUP_REMOVED lines=27> */
[----:B------:R0:W1:Y:S02]  /*01b0*/  F2I.FTZ.U32.TRUNC.NTZ R7, R6 ;  /* 0x0000000600077305 */ /* 0x000064000021f000 */
[----:B0-----:R-:W-:Y:S01]  /*01c0*/  HFMA2.MMA R6, -RZ, RZ, 0, 0 ;  /* 0x00000000ff067435 */ /* 0x001fe200000001ff */
[----:B-1----:R-:W-:-:S05]  /*01d0*/  IADD3 R8, RZ, -R7, RZ ;  /* 0x80000007ff087210 */ /* 0x002fca0007ffe0ff */
[----:B------:R-:W-:-:S04]  /*01e0*/  IMAD R5, R8, R3, RZ ;  /* 0x0000000308057224 */ /* 0x000fc800078e02ff */
[----:B------:R-:W-:Y:S01]  /*01f0*/  IMAD.HI.U32 R5, R7, R5, R6 ;  /* 0x0000000507057227 */ /* 0x000fe200078e0006 */
[----:B------:R-:W-:-:S03]  /*0200*/  SHF.L.U32 R6, R2, 0x2, RZ ;  /* 0x0000000202067819 */ /* 0x000fc600000006ff */
[----:B------:R-:W-:-:S07]  /*0210*/  IMAD R7, R2, UR5, RZ ;  /* 0x0000000502077c24 */ /* 0x000fce000f8e02ff */
.L_x_932:
[----:B------:R-:W0:Y:S01]  /*0220*/  LDC R29, c[0x0][0x8d0] ;  /* 0x00023400ff1d7b82 */ /* 0x000e220000000800 */
[----:B------:R-:W-:-:S05]  /*0230*/  IABS R2, R4 ;  /* 0x0000000400027213 */ /* 0x000fca0000000000 */
[----:B------:R-:W-:Y:S02]  /*0240*/  IMAD.HI.U32 R0, R5, R2, RZ ;  /* 0x0000000205007227 */ /* 0x000fe400078e00ff */
[----:B------:R-:W1:Y:S03]  /*0250*/  LDC.64 R18, c[0x0][0x2e8] ;  /* 0x0000ba00ff127b82 */ /* 0x000e660000000a00 */
[----:B------:R-:W-:-:S05]  /*0260*/  IADD3 R9, -R0, RZ, RZ ;  /* 0x000000ff00097210 */ /* 0x000fca0007ffe1ff */
[----:B------:R-:W2:Y:S01]  /*0270*/  LDC.64 R12, c[0x0][0x570] ;  /* 0x00015c00ff0c7b82 */ /* 0x000ea20000000a00 */
[----:B0-----:R-:W-:Y:S01]  /*0280*/  IABS R11, R29 ;  /* 0x0000001d000b7213 */ /* 0x001fe20000000000 */
[----:B------:R-:W-:-:S04]  /*0290*/  IMAD R15, R29, UR8, RZ ;  /* 0x000000081d0f7c24 */ /* 0x000fc8000f8e02ff */
[----:B------:R-:W-:Y:S02]  /*02a0*/  IMAD R2, R11, R9, R2 ;  /* 0x000000090b027224 */ /* 0x000fe400078e0202 */
[----:B------:R-:W0:Y:S03]  /*02b0*/  LDC.64 R8, c[0x0][0x210] ;  /* 0x00008400ff087b82 */ /* 0x000e260000000a00 */
[----:B------:R-:W-:-:S13]  /*02c0*/  ISETP.GT.U32.AND P2, PT, R3, R2, PT ;  /* 0x000000020300720c */ /* 0x000fda0003f44070 */
[----:B------:R-:W-:Y:S02]  /*02d0*/  @!P2 IADD3 R2, R2, -R11, RZ ;  /* 0x8000000b0202a210 */ /* 0x000fe40007ffe0ff */
[----:B------:R-:W-:Y:S02]  /*02e0*/  @!P2 IADD3 R0, R0, 0x1, RZ ;  /* 0x000000010000a810 */ /* 0x000fe40007ffe0ff */
[----:B------:R-:W-:Y:S02]  /*02f0*/  ISETP.GE.U32.AND P0, PT, R2, R3, PT ;  /* 0x000000030200720c */ /* 0x000fe40003f06070 */
[----:B------:R-:W-:Y:S02]  /*0300*/  LOP3.LUT R2, R4, R29, RZ, 0x3c, !PT ;  /* 0x0000001d04027212 */ /* 0x000fe400078e3cff */
[----:B------:R-:W-:Y:S02]  /*0310*/  ISETP.NE.AND P2, PT, R29, RZ, PT ;  /* 0x000000ff1d00720c */ /* 0x000fe40003f45270 */
[----:B------:R-:W-:-:S07]  /*0320*/  ISETP.GE.AND P1, PT, R2, RZ, PT ;  /* 0x000000ff0200720c */ /* 0x000fce0003f26270 */
[----:B------:R-:W-:-:S06]  /*0330*/  @P0 IADD3 R0, R0, 0x1, RZ ;  /* 0x0000000100000810 */ /* 0x000fcc0007ffe0ff */
[----:B------:R-:W-:Y:S02]  /*0340*/  @!P1 IADD3 R0, -R0, RZ, RZ ;  /* 0x000000ff00009210 */ /* 0x000fe40007ffe1ff */
[----:B------:R-:W-:-:S04]  /*0350*/  @!P2 LOP3.LUT R0, RZ, R29, RZ, 0x33, !PT ;  /* 0x0000001dff00a212 */ /* 0x000fc800078e33ff */
[----:B------:R-:W-:-:S05]  /*0360*/  IADD3 R17, -R0, RZ, RZ ;  /* 0x000000ff00117210 */ /* 0x000fca0007ffe1ff */
[----:B------:R-:W-:-:S04]  /*0370*/  IMAD R17, R29, R17, R4 ;  /* 0x000000111d117224 */ /* 0x000fc800078e0204 */
[----:B------:R-:W-:Y:S02]  /*0380*/  IMAD R25, R6, R0, R17 ;  /* 0x0000000006197224 */ /* 0x000fe400078e0211 */
[----:B------:R-:W-:Y:S02]  /*0390*/  IMAD R0, R29, UR9, RZ ;  /* 0x000000091d007c24 */ /* 0x000fe4000f8e02ff */
[----:B------:R-:W-:-:S04]  /*03a0*/  IMAD R11, R25, UR8, RZ ;  /* 0x00000008190b7c24 */ /* 0x000fc8000f8e02ff */
[----:B0-----:R-:W-:-:S04]  /*03b0*/  IMAD.WIDE R8, R11, 0x2, R8 ;  /* 0x000000020b087825 */ /* 0x001fc800078e0208 */
[----:B------:R-:W-:Y:S02]  /*03c0*/  IMAD R11, R25, UR9, RZ ;  /* 0x00000009190b7c24 */ /* 0x000fe4000f8e02ff */
[----:B------:R-:W-:Y:S02]  /*03d0*/  IMAD.WIDE R22, R15, 0x2, R8 ;  /* 0x000000020f167825 */ /* 0x000fe400078e0208 */
[----:B------:R-:W5:Y:S02]  /*03e0*/  LDG.E.U16 R8, desc[UR6][R8.64] ;  /* 0x0000000608087981 */ /* 0x000f64000c1e1500 */
[----:B-1----:R-:W-:-:S04]  /*03f0*/  IMAD.WIDE R18, R11, 0x2, R18 ;  /* 0x000000020b127825 */ /* 0x002fc800078e0212 */
[----:B------:R-:W-:-:S04]  /*0400*/  IMAD.WIDE R10, R15, 0x2, R22 ;  /* 0x000000020f0a7825 */ /* 0x000fc800078e0216 */
[----:B------:R-:W-:Y:S01]  /*0410*/  IMAD.WIDE R26, R0, 0x2, R18 ;  /* 0x00000002001a7825 */ /* 0x000fe200078e0212 */
[----:B------:R-:W5:Y:S03]  /*0420*/  LDG.E.U16 R9, desc[UR6][R22.64] ;  /* 0x0000000616097981 */ /* 0x000f66000c1e1500 */
[----:B------:R-:W-:-:S04]  /*0430*/  IMAD.WIDE R14, R15, 0x2, R10 ;  /* 0x000000020f0e7825 */ /* 0x000fc800078e020a */
[----:B------:R-:W-:Y:S01]  /*0440*/  IMAD R2, R4, UR10, RZ ;  /* 0x0000000a04027c24 */ /* 0x000fe2000f8e02ff */
[----:B------:R-:W5:Y:S01]  /*0450*/  LDG.E.U16 R10, desc[UR6][R10.64] ;  /* 0x000000060a0a7981 */ /* 0x000f62000c1e1500 */
[----:B------:R-:W-:Y:S01]  /*0460*/  IMAD.WIDE R20, R0, 0x2, R26 ;  /* 0x0000000200147825 */ /* 0x000fe200078e021a */
[----:B------:R-:W-:Y:S02]  /*0470*/  ISETP.NE.U32.AND P0, PT, RZ, UR12, PT ;  /* 0x0000000cff007c0c */ /* 0x000fe4000bf05070 */
[----:B------:R-:W5:Y:S01]  /*0480*/  LDG.E.U16 R18, desc[UR6][R18.64] ;  /* 0x0000000612127981 */ /* 0x000f62000c1e1500 */
[----:B--2---:R-:W-:-:S03]  /*0490*/  IMAD.WIDE R12, R2, 0x2, R12 ;  /* 0x00000002020c7825 */ /* 0x004fc600078e020c */
[----:B------:R-:W5:Y:S04]  /*04a0*/  LDG.E.U16 R22, desc[UR6][R20.64] ;  /* 0x0000000614167981 */ /* 0x000f68000c1e1500 */
[----:B------:R0:W5:Y:S04]  /*04b0*/  LDG.E.U16 R11, desc[UR6][R14.64] ;  /* 0x000000060e0b7981 */ /* 0x000168000c1e1500 */
[----:B------:R-:W5:Y:S01]  /*04c0*/  LDG.E.U16 R24, desc[UR6][R12.64] ;  /* 0x000000060c187981 */ /* 0x000f62000c1e1500 */
[----:B------:R-:W-:Y:S01]  /*04d0*/  ISETP.NE.AND.EX P0, PT, RZ, UR13, PT, P0 ;  /* 0x0000000dff007c0c */ /* 0x000fe2000bf05300 */
[----:B------:R-:W-:-:S02]  /*04e0*/  IMAD R25, R25, UR17, RZ ;  /* 0x0000001119197c24 */ /* 0x000fc4000f8e02ff */
[----:B------:R1:W5:Y:S01]  /*04f0*/  LDG.E.U16 R19, desc[UR6][R26.64] ;  /* 0x000000061a137981 */ /* 0x000362000c1e1500 */
[----:B0-----:R-:W-:-:S05]  /*0500*/  IMAD.WIDE R14, R0, 0x2, R20 ;  /* 0x00000002000e7825 */ /* 0x001fca00078e0214 */
[----:B------:R0:W5:Y:S01]  /*0510*/  LDG.E.U16 R23, desc[UR6][R14.64] ;  /* 0x000000060e177981 */ /* 0x000162000c1e1500 */
[----:B-1----:R-:W-:-:S03]  /*0520*/  SHF.R.S32.HI R26, RZ, 0x1f, R25 ;  /* 0x0000001fff1a7819 */ /* 0x002fc60000011419 */
[----:B------:R-:W-:Y:S05]  /*0530*/  @!P0 BRA `(.L_x_930) ;  /* 0x00000000005c8947 */ /* 0x000fea0003800000 */
[----:B------:R-:W1:Y:S01]  /*0540*/  LDC.64 R20, c[0x0][0x3c0] ;  /* 0x0000f000ff147b82 */ /* 0x000e620000000a00 */
[----:B0-----:R-:W-:Y:S02]  /*0550*/  IMAD R15, R17, UR11, RZ ;  /* 0x0000000b110f7c24 */ /* 0x001fe4000f8e02ff */
[----:B------:R-:W-:-:S05]  /*0560*/  IMAD R28, R29, UR11, RZ ;  /* 0x0000000b1d1c7c24 */ /* 0x000fca000f8e02ff */
[----:B------:R-:W0:Y:S01]  /*0570*/  LDC.64 R12, c[0x0][0x498] ;  /* 0x00012600ff0c7b82 */ /* 0x000e220000000a00 */
[----:B------:R-:W-:Y:S02]  /*0580*/  IMAD R29, R29, UR14, RZ ;  /* 0x0000000e1d1d7c24 */ /* 0x000fe4000f8e02ff */
[----:B-1----:R-:W-:-:S04]  /*0590*/  IMAD.WIDE R20, R15, 0x2, R20 ;  /* 0x000000020f147825 */ /* 0x002fc800078e0214 */
[----:B------:R-:W-:Y:S01]  /*05a0*/  IMAD R15, R17, UR14, RZ ;  /* 0x0000000e110f7c24 */ /* 0x000fe2000f8e02ff */
[----:B------:R-:W5:Y:S01]  /*05b0*/  LDG.E.U16 R27, desc[UR6][R20.64] ;  /* 0x00000006141b7981 */ /* 0x000f62000c1e1500 */
[----:B------:R-:W-:-:S04]  /*05c0*/  IMAD.WIDE R16, R28, 0x2, R20 ;  /* 0x000000021c107825 */ /* 0x000fc800078e0214 */
[----:B0-----:R-:W-:Y:S01]  /*05d0*/  IMAD.WIDE R12, R15, 0x2, R12 ;  /* 0x000000020f0c7825 */ /* 0x001fe200078e020c */
[----:B------:R0:W5:Y:S03]  /*05e0*/  LDG.E.U16 R2, desc[UR6][R16.64] ;  /* 0x0000000610027981 */ /* 0x000166000c1e1500 */
[----:B------:R-:W-:-:S05]  /*05f0*/  IMAD.WIDE R14, R28, 0x2, R16 ;  /* 0x000000021c0e7825 */ /* 0x000fca00078e0210 */
[----:B------:R1:W5:Y:S01]  /*0600*/  LDG.E.U16 R0, desc[UR6][R14.64] ;  /* 0x000000060e007981 */ /* 0x000362000c1e1500 */
[----:B0-----:R-:W-:-:S03]  /*0610*/  IMAD.WIDE R16, R29, 0x2, R12 ;  /* 0x000000021d107825 */ /* 0x001fc600078e020c */
[----:B------:R0:W5:Y:S01]  /*0620*/  LDG.E.U16 R12, desc[UR6][R12.64] ;  /* 0x000000060c0c7981 */ /* 0x000162000c1e1500 */
[----:B------:R-:W-:-:S03]  /*0630*/  IMAD.WIDE R20, R29, 0x2, R16 ;  /* 0x000000021d147825 */ /* 0x000fc600078e0210 */
[----:B------:R0:W5:Y:S01]  /*0640*/  LDG.E.U16 R16, desc[UR6][R16.64] ;  /* 0x0000000610107981 */ /* 0x000162000c1e1500 */
[----:B-1----:R-:W-:-:S04]  /*0650*/  IMAD.WIDE R14, R28, 0x2, R14 ;  /* 0x000000021c0e7825 */ /* 0x002fc800078e020e */
[----:B------:R-:W-:Y:S02]  /*0660*/  IMAD.WIDE R28, R29, 0x2, R20 ;  /* 0x000000021d1c7825 */ /* 0x000fe400078e0214 */
[----:B------:R0:W5:Y:S04]  /*0670*/  LDG.E.U16 R14, desc[UR6][R14.64] ;  /* 0x000000060e0e7981 */ /* 0x000168000c1e1500 */
[----:B------:R0:W5:Y:S04]  /*0680*/  LDG.E.U16 R20, desc[UR6][R20.64] ;  /* 0x0000000614147981 */ /* 0x000168000c1e1500 */
[----:B------:R0:W5:Y:S01]  /*0690*/  LDG.E.U16 R28, desc[UR6][R28.64] ;  /* 0x000000061c1c7981 */ /* 0x000162000c1e1500 */
[----:B------:R-:W-:Y:S05]  /*06a0*/  BRA `(.L_x_931) ;  /* 0x0000000000207947 */ /* 0x000fea0003800000 */
.L_x_930:
[----:B------:R-:W-:Y:S02]  /*06b0*/  PRMT R27, RZ, 0x7610, R27 ;  /* 0x00007610ff1b7816 */ /* 0x000fe4000000001b */
[----:B------:R-:W-:Y:S02]  /*06c0*/  PRMT R2, RZ, 0x7610, R2 ;  /* 0x00007610ff027816 */ /* 0x000fe40000000002 */
[----:B------:R-:W-:Y:S02]  /*06d0*/  PRMT R0, RZ, 0x7610, R0 ;  /* 0x00007610ff007816 */ /* 0x000fe40000000000 */
[----:B0-----:R-:W-:Y:S02]  /*06e0*/  PRMT R14, RZ, 0x7610, R14 ;  /* 0x00007610ff0e7816 */ /* 0x001fe4000000000e */
[----:B------:R-:W-:Y:S02]  /*06f0*/  PRMT R12, RZ, 0x7610, R12 ;  /* 0x00007610ff0c7816 */ /* 0x000fe4000000000c */
[----:B------:R-:W-:-:S02]  /*0700*/  PRMT R16, RZ, 0x7610, R16 ;  /* 0x00007610ff107816 */ /* 0x000fc40000000010 */
[----:B------:R-:W-:Y:S02]  /*0710*/  PRMT R20, RZ, 0x7610, R20 ;  /* 0x00007610ff147816 */ /* 0x000fe40000000014 */
[----:B------:R-:W-:-:S07]  /*0720*/  PRMT R28, RZ, 0x7610, R28 ;  /* 0x00007610ff1c7816 */ /* 0x000fce000000001c */
.L_x_931:
[----:B0----5:R-:W-:Y:S01]  /*0730*/  SHF.L.U32 R13, R9, 0x10, RZ ;  /* 0x00000010090d7819 */ /* 0x021fe200000006ff */
[----:B------:R-:W-:Y:S01]  /*0740*/  IMAD R17, R4, UR15, RZ ;  /* 0x0000000f04117c24 */ /* 0x000fe2000f8e02ff */
[----:B------:R-:W-:Y:S02]  /*0750*/  SHF.L.U32 R19, R19, 0x10, RZ ;  /* 0x0000001013137819 */ /* 0x000fe400000006ff */
[----:B------:R-:W-:Y:S02]  /*0760*/  SHF.L.U32 R8, R8, 0x10, RZ ;  /* 0x0000001008087819 */ /* 0x000fe400000006ff */
[----:B------:R-:W-:Y:S01]  /*0770*/  SHF.L.U32 R9, R18, 0x10, RZ ;  /* 0x0000001012097819 */ /* 0x000fe200000006ff */
[----:B------:R-:W-:Y:S01]  /*0780*/  FADD.FTZ R13, R13, R19 ;  /* 0x000000130d0d7221 */ /* 0x000fe20000010000 */
[----:B------:R-:W-:Y:S02]  /*0790*/  SHF.L.U32 R2, R2, 0x10, RZ ;  /* 0x0000001002027819 */ /* 0x000fe400000006ff */
[----:B------:R-:W-:Y:S01]  /*07a0*/  SHF.L.U32 R27, R27, 0x10, RZ ;  /* 0x000000101b1b7819 */ /* 0x000fe200000006ff */
[----:B------:R-:W-:Y:S01]  /*07b0*/  FADD.FTZ R8, R8, R9 ;  /* 0x0000000908087221 */ /* 0x000fe20000010000 */
        /* <DEDUP_REMOVED lines=9> */
[----:B------:R-:W-:Y:S01]  /*0850*/  FMUL.FTZ R2, R2, -1.4426950216293334961 ;  /* 0xbfb8aa3b02027820 */ /* 0x000fe20000410000 */
[----:B------:R-:W-:Y:S01]  /*0860*/  SHF.L.U32 R10, R10, 0x10, RZ ;  /* 0x000000100a0a7819 */ /* 0x000fe200000006ff */
[----:B------:R-:W-:Y:S01]  /*0870*/  FMUL.FTZ R8, R8, -1.4426950216293334961 ;  /* 0xbfb8aa3b08087820 */ /* 0x000fe20000410000 */
[----:B------:R-:W-:Y:S01]  /*0880*/  FADD.FTZ R11, R11, R12 ;  /* 0x0000000c0b0b7221 */ /* 0x000fe20000010000 */
[----:B------:R-:W-:-:S02]  /*0890*/  SHF.L.U32 R13, R22, 0x10, RZ ;  /* 0x00000010160d7819 */ /* 0x000fc400000006ff */
[----:B------:R-:W0:Y:S01]  /*08a0*/  MUFU.EX2 R2, R2 ;  /* 0x0000000200027308 */ /* 0x000e220000000800 */
[----:B------:R-:W-:Y:S01]  /*08b0*/  SHF.L.U32 R28, R28, 0x10, RZ ;  /* 0x000000101c1c7819 */ /* 0x000fe200000006ff */
[----:B------:R-:W-:Y:S01]  /*08c0*/  FADD.FTZ R11, R11, R14 ;  /* 0x0000000e0b0b7221 */ /* 0x000fe20000010000 */
[----:B------:R-:W-:Y:S01]  /*08d0*/  SHF.L.U32 R9, R0, 0x10, RZ ;  /* 0x0000001000097819 */ /* 0x000fe200000006ff */
[----:B------:R-:W-:Y:S01]  /*08e0*/  FADD.FTZ R10, R10, R13 ;  /* 0x0000000d0a0a7221 */ /* 0x000fe20000010000 */
[----:B------:R-:W-:Y:S01]  /*08f0*/  SHF.L.U32 R20, R20, 0x10, RZ ;  /* 0x0000001014147819 */ /* 0x000fe200000006ff */
[----:B------:R-:W-:Y:S01]  /*0900*/  FADD.FTZ R11, R11, R28 ;  /* 0x0000001c0b0b7221 */ /* 0x000fe20000010000 */
[----:B------:R-:W1:Y:S01]  /*0910*/  LDC.64 R14, c[0x0][0x648] ;  /* 0x00019200ff0e7b82 */ /* 0x000e620000000a00 */
[----:B------:R-:W2:Y:S01]  /*0920*/  MUFU.EX2 R8, R8 ;  /* 0x0000000800087308 */ /* 0x000ea20000000800 */
[----:B------:R-:W-:Y:S01]  /*0930*/  FADD.FTZ R9, R10, R9 ;  /* 0x000000090a097221 */ /* 0x000fe20000010000 */
[----:B------:R-:W-:-:S03]  /*0940*/  FMUL.FTZ R11, R11, -1.4426950216293334961 ;  /* 0xbfb8aa3b0b0b7820 */ /* 0x000fc60000410000 */
[----:B------:R-:W-:Y:S01]  /*0950*/  FADD.FTZ R0, R9, R20 ;  /* 0x0000001409007221 */ /* 0x000fe20000010000 */
[----:B------:R-:W-:Y:S02]  /*0960*/  SHF.L.U32 R9, R24, 0x10, RZ ;  /* 0x0000001018097819 */ /* 0x000fe400000006ff */
[----:B------:R-:W3:Y:S01]  /*0970*/  MUFU.EX2 R11, R11 ;  /* 0x0000000b000b7308 */ /* 0x000ee20000000800 */
[----:B0-----:R-:W-:-:S07]  /*0980*/  FADD.FTZ R2, R2, 1 ;  /* 0x3f80000002027421 */ /* 0x001fce0000010000 */
[----:B------:R-:W0:Y:S01]  /*0990*/  MUFU.RCP R2, R2 ;  /* 0x0000000200027308 */ /* 0x000e220000001000 */
[----:B--2---:R-:W-:Y:S01]  /*09a0*/  FADD.FTZ R19, R8, 1 ;  /* 0x3f80000008137421 */ /* 0x004fe20000010000 */
[----:B------:R-:W-:Y:S01]  /*09b0*/  LEA R8, P0, R25, UR18, 0x1 ;  /* 0x0000001219087c11 */ /* 0x000fe2000f8008ff */
[----:B-1----:R-:W-:-:S05]  /*09c0*/  IMAD.WIDE R16, R17, 0x2, R14 ;  /* 0x0000000211107825 */ /* 0x002fca00078e020e */
[----:B------:R-:W-:Y:S01]  /*09d0*/  MUFU.TANH R0, R0 ;  /* 0x0000000000007308 */ /* 0x000fe20000002400 */
[----:B---3--:R-:W-:Y:S02]  /*09e0*/  FADD.FTZ R18, R11, 1 ;  /* 0x3f8000000b127421 */ /* 0x008fe40000010000 */
[----:B------:R-:W1:Y:S05]  /*09f0*/  LDC.64 R10, c[0x0][0x720] ;  /* 0x0001c800ff0a7b82 */ /* 0x000e6a0000000a00 */
[----:B------:R-:W2:Y:S01]  /*0a00*/  MUFU.RCP R19, R19 ;  /* 0x0000001300137308 */ /* 0x000ea20000001000 */
[----:B0-----:R-:W-:Y:S01]  /*0a10*/  FMUL.FTZ R9, R9, R2 ;  /* 0x0000000209097220 */ /* 0x001fe20000410000 */
[----:B------:R-:W-:-:S06]  /*0a20*/  FADD.FTZ R2, R2, -RZ ;  /* 0x800000ff02027221 */ /* 0x000fcc0000010000 */
[----:B------:R-:W0:Y:S01]  /*0a30*/  MUFU.RCP R18, R18 ;  /* 0x0000001200127308 */ /* 0x000e220000001000 */
[----:B--2---:R-:W-:Y:S01]  /*0a40*/  FFMA.FTZ R22, R0, R19, R9 ;  /* 0x0000001300167223 */ /* 0x004fe20000010009 */
[----:B------:R-:W-:Y:S01]  /*0a50*/  LEA.HI.X R9, R25, UR19, R26, 0x1, P0 ;  /* 0x0000001319097c11 */ /* 0x000fe200080f0c1a */
[----:B------:R-:W-:Y:S01]  /*0a60*/  FADD.FTZ R19, R19, -RZ ;  /* 0x800000ff13137221 */ /* 0x000fe20000010000 */
[----:B------:R-:W-:-:S04]  /*0a70*/  IMAD R25, R4, UR16, RZ ;  /* 0x0000001004197c24 */ /* 0x000fc8000f8e02ff */
[----:B------:R-:W2:Y:S01]  /*0a80*/  MUFU.TANH R13, R22 ;  /* 0x00000016000d7308 */ /* 0x000ea20000002400 */
[----:B------:R-:W-:Y:S01]  /*0a90*/  F2FP.BF16.F32.PACK_AB R2, R2, R19 ;  /* 0x000000130202723e */ /* 0x000fe200000010ff */
[----:B0-----:R-:W-:Y:S01]  /*0aa0*/  FADD.FTZ R23, R18, -RZ ;  /* 0x800000ff12177221 */ /* 0x001fe20000010000 */
[----:B-1----:R-:W-:-:S04]  /*0ab0*/  IMAD.WIDE R10, R25, 0x2, R10 ;  /* 0x00000002190a7825 */ /* 0x002fc800078e020a */
[----:B------:R-:W-:Y:S01]  /*0ac0*/  F2FP.BF16.F32.PACK_AB R23, R23, R0 ;  /* 0x000000001717723e */ /* 0x000fe200000010ff */
[----:B--2---:R-:W-:Y:S01]  /*0ad0*/  FMUL.FTZ R21, R13, R18 ;  /* 0x000000120d157220 */ /* 0x004fe20000410000 */
[----:B------:R-:W-:-:S04]  /*0ae0*/  IMAD.WIDE R12, R7, 0x2, R8 ;  /* 0x00000002070c7825 */ /* 0x000fc800078e0208 */
[----:B------:R-:W-:Y:S02]  /*0af0*/  F2FP.BF16.F32.PACK_AB R20, R22, R21 ;  /* 0x000000151614723e */ /* 0x000fe400000010ff */
[----:B------:R-:W0:Y:S01]  /*0b00*/  LDC R21, c[0x0][0xc] ;  /* 0x00000300ff157b82 */ /* 0x000e220000000800 */
[----:B------:R-:W-:Y:S01]  /*0b10*/  IMAD.WIDE R14, R7, 0x2, R12 ;  /* 0x00000002070e7825 */ /* 0x000fe200078e020c */
[----:B------:R-:W-:Y:S01]  /*0b20*/  PRMT R0, R20, 0x7632, R0 ;  /* 0x0000763214007816 */ /* 0x000fe20000000000 */
[----:B------:R1:W-:Y:S01]  /*0b30*/  STG.E.U16 desc[UR6][R16.64], R20 ;  /* 0x0000001410007986 */ /* 0x0003e2000c101506 */
[----:B------:R-:W-:Y:S01]  /*0b40*/  PRMT R22, R23, 0x7632, R22 ;  /* 0x0000763217167816 */ /* 0x000fe20000000016 */
[----:B------:R-:W-:Y:S02]  /*0b50*/  IMAD.WIDE R18, R7, 0x2, R14 ;  /* 0x0000000207127825 */ /* 0x000fe400078e020e */
[----:B------:R2:W-:Y:S04]  /*0b60*/  STG.E.U16 desc[UR6][R10.64], R0 ;  /* 0x000000000a007986 */ /* 0x0005e8000c101506 */
[----:B------:R2:W-:Y:S01]  /*0b70*/  STG.E.U16 desc[UR6][R8.64], R2 ;  /* 0x0000000208007986 */ /* 0x0005e2000c101506 */
[----:B-1----:R-:W-:-:S05]  /*0b80*/  PRMT R17, R2, 0x7632, R17 ;  /* 0x0000763202117816 */ /* 0x002fca0000000011 */
[----:B------:R2:W-:Y:S04]  /*0b90*/  STG.E.U16 desc[UR6][R12.64], R17 ;  /* 0x000000110c007986 */ /* 0x0005e8000c101506 */
[----:B------:R2:W-:Y:S01]  /*0ba0*/  STG.E.U16 desc[UR6][R14.64], R23 ;  /* 0x000000170e007986 */ /* 0x0005e2000c101506 */
[----:B0-----:R-:W-:-:S03]  /*0bb0*/  IMAD R4, R21, UR4, R4 ;  /* 0x0000000415047c24 */ /* 0x001fc6000f8e0204 */
[----:B------:R2:W-:Y:S02]  /*0bc0*/  STG.E.U16 desc[UR6][R18.64], R22 ;  /* 0x0000001612007986 */ /* 0x0005e4000c101506 */
[----:B------:R-:W-:-:S13]  /*0bd0*/  ISETP.GE.AND P0, PT, R4, UR20, PT ;  /* 0x0000001404007c0c */ /* 0x000fda000bf06270 */
[----:B--2---:R-:W-:Y:S05]  /*0be0*/  @!P0 BRA `(.L_x_932) ;  /* 0xfffffff4008c8947 */ /* 0x004fea000383ffff */
[----:B------:R-:W-:Y:S05]  /*0bf0*/  BSYNC B0 ;  /* 0x0000000000007941 */ /* 0x000fea0003800000 */
.L_x_929:
[----:B------:R-:W-:Y:S05]  /*0c00*/  EXIT ;  /* 0x000000000000794d */ /* 0x000fea0003800000 */
.L_x_933:
        /* <DEDUP_REMOVED lines=15> */
.L_x_1329:


//--------------------- .text._ZN2at6native38_GLOBAL__N__9a469cfd_6_RNN_cu_eca79a6d6kernel17lstm_cell_forwardIN3c104HalfEflLi2EEEvNS_4cuda6detail10TensorInfoIT_T1_EESB_SB_SB_SB_SB_SB_SB_SA_SA_ --------------------------
	.section	.text._ZN2at6native38_GLOBAL__N__9a469cfd_6_RNN_cu_eca79a6d6kernel17lstm_cell_forwardIN3c104HalfEflLi2EEEvNS_4cuda6detail10TensorInfoIT_T1_EESB_SB_SB_SB_SB_SB_SB_SA_SA_,"ax",@progbits
	.align	128
.text._ZN2at6native38_GLOBAL__N__9a469cfd_6_RNN_cu_eca79a6d6kernel17lstm_cell_forwardIN3c104HalfEflLi2EEEvNS_4cuda6detail10TensorInfoIT_T1_EESB_SB_SB_SB_SB_SB_SB_SA_SA_:
        .type           _ZN2at6native38_GLOBAL__N__9a469cfd_6_RNN_cu_eca79a6d6kernel17lstm_cell_forwardIN3c104HalfEflLi2EEEvNS_4cuda6detail10TensorInfoIT_T1_EESB_SB_SB_SB_SB_SB_SB_SA_SA_,@function
        .size           _ZN2at6native38_GLOBAL__N__9a469cfd_6_RNN_cu_eca79a6d6kernel17lstm_cell_forwardIN3c104HalfEflLi2EEEvNS_4cuda6detail10TensorInfoIT_T1_EESB_SB_SB_SB_SB_SB_SB_SA_SA_,(.L_x_1330 - _ZN2at6native38_GLOBAL__N__9a469cfd_6_RNN_cu_eca79a6d6kernel17lstm_cell_forwardIN3c104HalfEflLi2EEEvNS_4cuda6detail10TensorInfoIT_T1_EESB_SB_SB_SB_SB_SB_SB_SA_SA_)
        .other          _ZN2at6native38_GLOBAL__N__9a469cfd_6_RNN_cu_eca79a6d6kernel17lstm_cell_forwardIN3c104HalfEflLi2EEEvNS_4cuda6detail10TensorInfoIT_T1_EESB_SB_SB_SB_SB_SB_SB_SA_SA_,@"STO_CUDA_ENTRY STV_DEFAULT"
_ZN2at6native38_GLOBAL__N__9a469cfd_6_RNN_cu_eca79a6d6kernel17lstm_cell_forwardIN3c104HalfEflLi2EEEvNS_4cuda6detail10TensorInfoIT_T1_EESB_SB_SB_SB_SB_SB_SB_SA_SA_:
        /* <DEDUP_REMOVED lines=44> */
.L_x_985:
        /* <DEDUP_REMOVED lines=11> */
[----:B------:R-:W-:Y:S05]  /*0370*/  CALL.REL.NOINC `($__internal_34_$__cuda_sm20_div_s64) ;  /* 0x0000004400307944 */ /* 0x000fea0003c00000 */
        /* <DEDUP_REMOVED lines=12> */
.L_x_936:
        /* <DEDUP_REMOVED lines=23> */
.L_x_937:
[----:B------:R-:W-:Y:S05]  /*05b0*/  BSYNC B1 ;  /* 0x0000000000017941 */ /* 0x000fea0003800000 */
.L_x_935:
        /* <DEDUP_REMOVED lines=30> */
.L_x_939:
        /* <DEDUP_REMOVED lines=23> */
.L_x_940:
[----:B------:R-:W-:Y:S05]  /*0910*/  BSYNC B1 ;  /* 0x0000000000017941 */ /* 0x000fea0003800000 */
.L_x_938:
        /* <DEDUP_REMOVED lines=24> */
[----:B------:R-:W-:Y:S05]  /*0aa0*/  CALL.REL.NOINC `($__internal_34_$__cuda_sm20_div_s64) ;  /* 0x0000003c00647944 */ /* 0x000fea0003c00000 */
        /* <DEDUP_REMOVED lines=12> */
.L_x_942:
        /* <DEDUP_REMOVED lines=22> */
.L_x_943:
[----:B------:R-:W-:Y:S05]  /*0cd0*/  BSYNC B1 ;  /* 0x0000000000017941 */ /* 0x000fea0003800000 */
.L_x_941:
        /* <DEDUP_REMOVED lines=24> */
[----:B------:R-:W-:Y:S05]  /*0e60*/  CALL.REL.NOINC `($__internal_34_$__cuda_sm20_div_s64) ;  /* 0x0000003800747944 */ /* 0x000fea0003c00000 */
        /* <DEDUP_REMOVED lines=12> */
.L_x_945:
        /* <DEDUP_REMOVED lines=22> */
.L_x_946:
[----:B------:R-:W-:Y:S05]  /*1090*/  BSYNC B1 ;  /* 0x0000000000017941 */ /* 0x000fea0003800000 */
.L_x_944:
        /* <DEDUP_REMOVED lines=24> */
[----:B------:R-:W-:Y:S05]  /*1220*/  CALL.REL.NOINC `($__internal_34_$__cuda_sm20_div_s64) ;  /* 0x0000003400847944 */ /* 0x000fea0003c00000 */
        /* <DEDUP_REMOVED lines=10> */
.L_x_948:
        /* <DEDUP_REMOVED lines=21> */
.L_x_949:
[----:B------:R-:W-:Y:S05]  /*1420*/  BSYNC B1 ;  /* 0x0000000000017941 */ /* 0x000fea0003800000 */
.L_x_947:
        /* <DEDUP_REMOVED lines=38> */
.L_x_951:
        /* <DEDUP_REMOVED lines=23> */
.L_x_952:
[----:B------:R-:W-:Y:S05]  /*1800*/  BSYNC B1 ;  /* 0x0000000000017941 */ /* 0x000fea0003800000 */
.L_x_950:
        /* <DEDUP_REMOVED lines=22> */
[----:B------:R-:W-:Y:S05]  /*1970*/  CALL.REL.NOINC `($__internal_34_$__cuda_sm20_div_s64) ;  /* 0x0000002c00b07944 */ /* 0x000fea0003c00000 */
        /* <DEDUP_REMOVED lines=14> */
.L_x_954:
        /* <DEDUP_REMOVED lines=22> */
.L_x_955:
[----:B------:R-:W-:Y:S05]  /*1bc0*/  BSYNC B1 ;  /* 0x0000000000017941 */ /* 0x000fea0003800000 */
.L_x_953:
        /* <DEDUP_REMOVED lines=37> */
.L_x_957:
        /* <DEDUP_REMOVED lines=22> */
.L_x_958:
[----:B------:R-:W-:Y:S05]  /*1f80*/  BSYNC B1 ;  /* 0x0000000000017941 */ /* 0x000fea0003800000 */
.L_x_956:
        /* <DEDUP_REMOVED lines=22> */
[----:B------:R-:W-:Y:S05]  /*20f0*/  CALL.REL.NOINC `($__internal_34_$__cuda_sm20_div_s64) ;  /* 0x0000002400d07944 */ /* 0x000fea0003c00000 */
        /* <DEDUP_REMOVED lines=12> */
.L_x_960:
        /* <DEDUP_REMOVED lines=23> */
.L_x_961:
[----:B------:R-:W-:Y:S05]  /*2330*/  BSYNC B1 ;  /* 0x0000000000017941 */ /* 0x000fea0003800000 */
.L_x_959:
        /* <DEDUP_REMOVED lines=36> */
.L_x_963:
        /* <DEDUP_REMOVED lines=24> */
.L_x_964:
[----:B------:R-:W-:Y:S05]  /*2700*/  BSYNC B1 ;  /* 0x0000000000017941 */ /* 0x000fea0003800000 */
.L_x_962:
        /* <DEDUP_REMOVED lines=29> */
.L_x_966:
[----:B------:R-:W1:Y:S01]  /*28e0*/  I2F.U32.RP R4, R2 ;  /* 0x0000000200047306 */ /* 0x000e620000209000 */
[----:B------:R-:W-:Y:S01]  /*28f0*/  ISETP.NE.U32.AND P2, PT, R2, RZ, PT ;  /* 0x000000ff0200720c */ /* 0x000fe20003f45070 */
[----:B------:R-:W-:-:S06]  /*2900*/  IMAD.MOV.U32 R11, RZ, RZ, RZ ;  /* 0x000000ffff0b7224 */ /* 0x000fcc00078e00ff */
[----:B-1----:R-:W1:Y:S02]  /*2910*/  MUFU.RCP R4, R4 ;  /* 0x0000000400047308 */ /* 0x002e640000001000 */
[----:B-1----:R-:W-:-:S06]  /*2920*/  IADD3 R16, R4, 0xffffffe, RZ ;  /* 0x0ffffffe04107810 */ /* 0x002fcc0007ffe0ff */
[----:B------:R1:W2:Y:S02]  /*2930*/  F2I.FTZ.U32.TRUNC.NTZ R17, R16 ;  /* 0x0000001000117305 */ /* 0x0002a4000021f000 */
[----:B-1----:R-:W-:Y:S01]  /*2940*/  HFMA2.MMA R16, -RZ, RZ, 0, 0 ;  /* 0x00000000ff107435 */ /* 0x002fe200000001ff */
[----:B--2---:R-:W-:-:S04]  /*2950*/  IMAD.MOV R7, RZ, RZ, -R17 ;  /* 0x000000ffff077224 */ /* 0x004fc800078e0a11 */
[----:B------:R-:W-:-:S05]  /*2960*/  IMAD R7, R7, R2, RZ ;  /* 0x0000000207077224 */ /* 0x000fca00078e02ff */
[----:B------:R-:W-:-:S06]  /*2970*/  IMAD.HI.U32 R7, R17, R7, R16 ;  /* 0x0000000711077227 */ /* 0x000fcc00078e0010 */
[----:B0-----:R-:W-:-:S05]  /*2980*/  IMAD.HI.U32 R0, R7, R10, RZ ;  /* 0x0000000a07007227 */ /* 0x001fca00078e00ff */
        /* <DEDUP_REMOVED lines=9> */
[----:B------:R-:W-:Y:S01]  /*2a20*/  IMAD R16, R2, R7, R10 ;  /* 0x0000000702107224 */ /* 0x000fe200078e020a */
[----:B------:R-:W-:Y:S02]  /*2a30*/  MOV R7, RZ ;  /* 0x000000ff00077202 */ /* 0x000fe40000000f00 */
[----:B------:R-:W-:-:S07]  /*2a40*/  MOV R10, R0 ;  /* 0x00000000000a7202 */ /* 0x000fce0000000f00 */
.L_x_967:
[----:B------:R-:W-:Y:S05]  /*2a50*/  BSYNC B1 ;  /* 0x0000000000017941 */ /* 0x000fea0003800000 */
.L_x_965:
[----:B------:R-:W-:Y:S01]  /*2a60*/  IMAD R7, R7, UR34, RZ ;  /* 0x0000002207077c24 */ /* 0x000fe2000f8e02ff */
[----:B------:R-:W-:Y:S01]  /*2a70*/  LOP3.LUT R0, R13, R3, RZ, 0xfc, !PT ;  /* 0x000000030d007212 */ /* 0x000fe200078efcff */
[----:B------:R-:W-:Y:S01]  /*2a80*/  IMAD.WIDE.U32 R18, R16, UR34, RZ ;  /* 0x0000002210127c25 */ /* 0x000fe2000f8e00ff */
        /* <DEDUP_REMOVED lines=8> */
[----:B------:R-:W-:Y:S01]  /*2b10*/  MOV R4, R12 ;  /* 0x0000000c00047202 */ /* 0x000fe20000000f00 */
[----:B------:R-:W-:Y:S01]  /*2b20*/  IMAD.U32 R3, RZ, RZ, UR50 ;  /* 0x00000032ff037e24 */ /* 0x000fe2000f8e00ff */
[----:B------:R-:W-:Y:S02]  /*2b30*/  MOV R2, UR51 ;  /* 0x0000003300027c02 */ /* 0x000fe40008000f00 */
[----:B0-----:R-:W-:Y:S02]  /*2b40*/  MOV R0, R13 ;  /* 0x0000000d00007202 */ /* 0x001fe40000000f00 */
[----:B------:R-:W-:-:S07]  /*2b50*/  MOV R7, 0x2b70 ;  /* 0x00002b7000077802 */ /* 0x000fce0000000f00 */
[----:B------:R-:W-:Y:S05]  /*2b60*/  CALL.REL.NOINC `($__internal_34_$__cuda_sm20_div_s64) ;  /* 0x0000001c00347944 */ /* 0x000fea0003c00000 */
[----:B------:R-:W-:Y:S01]  /*2b70*/  IADD3 R7, P0, RZ, -R4, RZ ;  /* 0x80000004ff077210 */ /* 0x000fe20007f1e0ff */
[----:B------:R-:W-:Y:S01]  /*2b80*/  IMAD.U32 R2, RZ, RZ, UR32 ;  /* 0x00000020ff027e24 */ /* 0x000fe2000f8e00ff */
[----:B------:R-:W-:Y:S02]  /*2b90*/  MOV R3, UR33 ;  /* 0x0000002100037c02 */ /* 0x000fe40008000f00 */
        /* <DEDUP_REMOVED lines=9> */
.L_x_969:
[----:B------:R-:W1:Y:S01]  /*2c30*/  I2F.U32.RP R4, R2 ;  /* 0x0000000200047306 */ /* 0x000e620000209000 */
[----:B------:R-:W-:Y:S01]  /*2c40*/  ISETP.NE.U32.AND P2, PT, R2, RZ, PT ;  /* 0x000000ff0200720c */ /* 0x000fe20003f45070 */
[----:B------:R-:W-:-:S06]  /*2c50*/  IMAD.MOV.U32 R7, RZ, RZ, RZ ;  /* 0x000000ffff077224 */ /* 0x000fcc00078e00ff */
[----:B-1----:R-:W1:Y:S02]  /*2c60*/  MUFU.RCP R4, R4 ;  /* 0x0000000400047308 */ /* 0x002e640000001000 */
[----:B-1----:R-:W-:-:S06]  /*2c70*/  IADD3 R16, R4, 0xffffffe, RZ ;  /* 0x0ffffffe04107810 */ /* 0x002fcc0007ffe0ff */
        /* <DEDUP_REMOVED lines=15> */
[----:B------:R-:W-:Y:S01]  /*2d70*/  IMAD R16, R2, R16, R12 ;  /* 0x0000001002107224 */ /* 0x000fe200078e020c */
[----:B------:R-:W-:Y:S01]  /*2d80*/  MOV R12, R13 ;  /* 0x0000000d000c7202 */ /* 0x000fe20000000f00 */
[----:B------:R-:W-:-:S11]  /*2d90*/  HFMA2.MMA R13, -RZ, RZ, 0, 0 ;  /* 0x00000000ff0d7435 */ /* 0x000fd600000001ff */
.L_x_970:
[----:B------:R-:W-:Y:S05]  /*2da0*/  BSYNC B1 ;  /* 0x0000000000017941 */ /* 0x000fea0003800000 */
.L_x_968:
        /* <DEDUP_REMOVED lines=17> */
[----:B------:R-:W-:-:S04]  /*2ec0*/  IADD3 R2, P0, RZ, -R4, RZ ;  /* 0x80000004ff027210 */ /* 0x000fc80007f1e0ff */
[----:B------:R-:W-:Y:S01]  /*2ed0*/  IADD3.X R3, RZ, ~R0, RZ, P0, !PT ;  /* 0x80000000ff037210 */ /* 0x000fe200007fe4ff */
[----:B------:R-:W-:-:S04]  /*2ee0*/  IMAD.WIDE.U32 R14, R2, UR32, R14 ;  /* 0x00000020020e7c25 */ /* 0x000fc8000f8e000e */
[----:B------:R-:W-:-:S04]  /*2ef0*/  IMAD R3, R3, UR32, RZ ;  /* 0x0000002003037c24 */ /* 0x000fc8000f8e02ff */
[----:B------:R-:W-:Y:S01]  /*2f00*/  IMAD R2, R2, UR33, R3 ;  /* 0x0000002102027c24 */ /* 0x000fe2000f8e0203 */
[----:B------:R-:W-:Y:S02]  /*2f10*/  MOV R3, R14 ;  /* 0x0000000e00037202 */ /* 0x000fe40000000f00 */
[----:B------:R-:W-:Y:S01]  /*2f20*/  MOV R14, R4 ;  /* 0x00000004000e7202 */ /* 0x000fe20000000f00 */
[----:B------:R-:W-:Y:S02]  /*2f30*/  IMAD.IADD R2, R2, 0x1, R15 ;  /* 0x0000000102027824 */ /* 0x000fe400078e020f */
[----:B------:R-:W-:Y:S01]  /*2f40*/  IMAD.MOV.U32 R15, RZ, RZ, R0 ;  /* 0x000000ffff0f7224 */ /* 0x000fe200078e0000 */
[----:B------:R-:W-:Y:S06]  /*2f50*/  BRA `(.L_x_973) ;  /* 0x00000000005c7947 */ /* 0x000fec0003800000 */
.L_x_972:
[----:B0-----:R-:W0:Y:S01]  /*2f60*/  I2F.U32.RP R0, R2 ;  /* 0x0000000200007306 */ /* 0x001e220000209000 */
[----:B------:R-:W-:Y:S01]  /*2f70*/  IMAD.MOV.U32 R16, RZ, RZ, RZ ;  /* 0x000000ffff107224 */ /* 0x000fe200078e00ff */
[----:B------:R-:W-:-:S06]  /*2f80*/  ISETP.NE.U32.AND P2, PT, R2, RZ, PT ;  /* 0x000000ff0200720c */ /* 0x000fcc0003f45070 */
[----:B0-----:R-:W0:Y:S02]  /*2f90*/  MUFU.RCP R0, R0 ;  /* 0x0000000000007308 */ /* 0x001e240000001000 */
[----:B0-----:R-:W-:-:S06]  /*2fa0*/  IADD3 R0, R0, 0xffffffe, RZ ;  /* 0x0ffffffe00007810 */ /* 0x001fcc0007ffe0ff */
[----:B------:R-:W0:Y:S02]  /*2fb0*/  F2I.FTZ.U32.TRUNC.NTZ R17, R0 ;  /* 0x0000000000117305 */ /* 0x000e24000021f000 */
        /* <DEDUP_REMOVED lines=15> */
[----:B------:R-:W-:Y:S01]  /*30b0*/  HFMA2.MMA R15, -RZ, RZ, 0, 0 ;  /* 0x00000000ff0f7435 */ /* 0x000fe200000001ff */
[----:B------:R-:W-:-:S10]  /*30c0*/  IMAD.MOV.U32 R2, RZ, RZ, RZ ;  /* 0x000000ffff027224 */ /* 0x000fd400078e00ff */
.L_x_973:
[----:B------:R-:W-:Y:S05]  /*30d0*/  BSYNC B1 ;  /* 0x0000000000017941 */ /* 0x000fea0003800000 */
.L_x_971:
        /* <DEDUP_REMOVED lines=25> */
[----:B------:R-:W-:Y:S01]  /*3270*/  IMAD.MOV.U32 R16, RZ, RZ, R2 ;  /* 0x000000ffff107224 */ /* 0x000fe200078e0002 */
[----:B------:R-:W-:Y:S02]  /*3280*/  IADD3 R7, R3, R7, RZ ;  /* 0x0000000703077210 */ /* 0x000fe40007ffe0ff */
[----:B------:R-:W-:Y:S02]  /*3290*/  MOV R2, R4 ;  /* 0x0000000400027202 */ /* 0x000fe40000000f00 */
[----:B------:R-:W-:Y:S01]  /*32a0*/  MOV R3, R0 ;  /* 0x0000000000037202 */ /* 0x000fe20000000f00 */
[----:B------:R-:W-:Y:S06]  /*32b0*/  BRA `(.L_x_976) ;  /* 0x0000000000587947 */ /* 0x000fec0003800000 */
.L_x_975:
[----:B0-----:R-:W0:Y:S01]  /*32c0*/  I2F.U32.RP R0, UR8 ;  /* 0x0000000800007d06 */ /* 0x001e220008209000 */
[----:B------:R-:W-:Y:S01]  /*32d0*/  HFMA2.MMA R2, -RZ, RZ, 0, 0 ;  /* 0x00000000ff027435 */ /* 0x000fe200000001ff */
[----:B------:R-:W-:Y:S02]  /*32e0*/  ISETP.NE.U32.AND P2, PT, RZ, UR8, PT ;  /* 0x00000008ff007c0c */ /* 0x000fe4000bf45070 */
[----:B------:R-:W-:-:S04]  /*32f0*/  MOV R7, RZ ;  /* 0x000000ff00077202 */ /* 0x000fc80000000f00 */
[----:B0-----:R-:W0:Y:S02]  /*3300*/  MUFU.RCP R0, R0 ;  /* 0x0000000000007308 */ /* 0x001e240000001000 */
[----:B0-----:R-:W-:-:S06]  /*3310*/  VIADD R0, R0, 0xffffffe ;  /* 0x0ffffffe00007836 */ /* 0x001fcc0000000000 */
[----:B------:R-:W0:Y:S02]  /*3320*/  F2I.FTZ.U32.TRUNC.NTZ R3, R0 ;  /* 0x0000000000037305 */ /* 0x000e24000021f000 */
[----:B0-----:R-:W-:-:S05]  /*3330*/  IADD3 R0, RZ, -R3, RZ ;  /* 0x80000003ff007210 */ /* 0x001fca0007ffe0ff */
[----:B------:R-:W-:-:S04]  /*3340*/  IMAD R0, R0, UR8, RZ ;  /* 0x0000000800007c24 */ /* 0x000fc8000f8e02ff */
[----:B------:R-:W-:-:S04]  /*3350*/  IMAD.HI.U32 R0, R3, R0, R2 ;  /* 0x0000000003007227 */ /* 0x000fc800078e0002 */
[----:B------:R-:W-:Y:S02]  /*3360*/  IMAD.MOV.U32 R3, RZ, RZ, RZ ;  /* 0x000000ffff037224 */ /* 0x000fe400078e00ff */
        /* <DEDUP_REMOVED lines=11> */
.L_x_976:
[----:B------:R-:W-:Y:S05]  /*3420*/  BSYNC B1 ;  /* 0x0000000000017941 */ /* 0x000fea0003800000 */
.L_x_974:
[----:B------:R-:W-:-:S04]  /*3430*/  IMAD R0, R7, UR40, RZ ;  /* 0x0000002807007c24 */ /* 0x000fc8000f8e02ff */
[C---:B------:R-:W-:Y:S02]  /*3440*/  IMAD R0, R16.reuse, UR41, R0 ;  /* 0x0000002910007c24 */ /* 0x040fe4000f8e0200 */
[----:B------:R-:W-:-:S05]  /*3450*/  IMAD.WIDE.U32 R16, R16, UR40, RZ ;  /* 0x0000002810107c25 */ /* 0x000fca000f8e00ff */
[----:B------:R-:W-:Y:S01]  /*3460*/  IADD3 R17, R17, R0, RZ ;  /* 0x0000000011117210 */ /* 0x000fe20007ffe0ff */
        /* <DEDUP_REMOVED lines=18> */
[----:B------:R-:W-:Y:S05]  /*3590*/  CALL.REL.NOINC `($__internal_34_$__cuda_sm20_div_s64) ;  /* 0x0000001000a87944 */ /* 0x000fea0003c00000 */
[----:B------:R-:W-:Y:S01]  /*35a0*/  IADD3 R16, P0, RZ, -R4, RZ ;  /* 0x80000004ff107210 */ /* 0x000fe20007f1e0ff */
[----:B------:R-:W-:Y:S02]  /*35b0*/  IMAD.MOV.U32 R3, RZ, RZ, R5 ;  /* 0x000000ffff037224 */ /* 0x000fe400078e0005 */
[----:B------:R-:W-:Y:S01]  /*35c0*/  IMAD.MOV.U32 R17, RZ, RZ, R0 ;  /* 0x000000ffff117224 */ /* 0x000fe200078e0000 */
        /* <DEDUP_REMOVED lines=8> */
.L_x_978:
[----:B------:R-:W1:Y:S01]  /*3650*/  I2F.U32.RP R0, UR9 ;  /* 0x0000000900007d06 */ /* 0x000e620008209000 */
[----:B0-----:R-:W-:Y:S01]  /*3660*/  IMAD.MOV.U32 R2, RZ, RZ, RZ ;  /* 0x000000ffff027224 */ /* 0x001fe200078e00ff */
[----:B------:R-:W-:Y:S01]  /*3670*/  ISETP.NE.U32.AND P2, PT, RZ, UR9, PT ;  /* 0x00000009ff007c0c */ /* 0x000fe2000bf45070 */
[----:B------:R-:W-:-:S05]  /*3680*/  HFMA2.MMA R17, -RZ, RZ, 0, 0 ;  /* 0x00000000ff117435 */ /* 0x000fca00000001ff */
[----:B-1----:R-:W0:Y:S02]  /*3690*/  MUFU.RCP R0, R0 ;  /* 0x0000000000007308 */ /* 0x002e240000001000 */
[----:B0-----:R-:W-:-:S06]  /*36a0*/  IADD3 R0, R0, 0xffffffe, RZ ;  /* 0x0ffffffe00007810 */ /* 0x001fcc0007ffe0ff */
[----:B------:R-:W0:Y:S02]  /*36b0*/  F2I.FTZ.U32.TRUNC.NTZ R3, R0 ;  /* 0x0000000000037305 */ /* 0x000e24000021f000 */
[----:B0-----:R-:W-:-:S05]  /*36c0*/  IADD3 R0, RZ, -R3, RZ ;  /* 0x80000003ff007210 */ /* 0x001fca0007ffe0ff */
[----:B------:R-:W-:-:S04]  /*36d0*/  IMAD R0, R0, UR9, RZ ;  /* 0x0000000900007c24 */ /* 0x000fc8000f8e02ff */
[----:B------:R-:W-:-:S04]  /*36e0*/  IMAD.HI.U32 R0, R3, R0, R2 ;  /* 0x0000000003007227 */ /* 0x000fc800078e0002 */
[----:B------:R-:W-:Y:S02]  /*36f0*/  IMAD.MOV.U32 R3, RZ, RZ, RZ ;  /* 0x000000ffff037224 */ /* 0x000fe400078e00ff */
        /* <DEDUP_REMOVED lines=11> */
.L_x_979:
[----:B------:R-:W-:Y:S05]  /*37b0*/  BSYNC B1 ;  /* 0x0000000000017941 */ /* 0x000fea0003800000 */
.L_x_977:
[----:B------:R-:W-:Y:S01]  /*37c0*/  IMAD.WIDE.U32 R18, R2, UR48, RZ ;  /* 0x0000003002127c25 */ /* 0x000fe2000f8e00ff */
[----:B------:R-:W-:Y:S01]  /*37d0*/  LOP3.LUT R0, R5, UR59, RZ, 0xfc, !PT ;  /* 0x0000003b05007c12 */ /* 0x000fe2000f8efcff */
[----:B------:R-:W-:Y:S02]  /*37e0*/  BSSY B1, `(.L_x_980) ;  /* 0x0000031000017945 */ /* 0x000fe40003800000 */
[----:B------:R-:W-:Y:S01]  /*37f0*/  IMAD R3, R3, UR48, RZ ;  /* 0x0000003003037c24 */ /* 0x000fe2000f8e02ff */
[----:B------:R0:W-:Y:S01]  /*3800*/  STL.64 [R1+0x18], R18 ;  /* 0x0000181201007387 */ /* 0x0001e20000100a00 */
[----:B------:R-:W-:Y:S02]  /*3810*/  ISETP.NE.U32.AND P0, PT, R0, RZ, PT ;  /* 0x000000ff0000720c */ /* 0x000fe40003f05070 */
[----:B------:R-:W-:-:S05]  /*3820*/  IMAD R28, R2, UR49, R3 ;  /* 0x00000031021c7c24 */ /* 0x000fca000f8e0203 */
[----:B------:R-:W-:-:S06]  /*3830*/  IADD3 R28, R19, R28, RZ ;  /* 0x0000001c131c7210 */ /* 0x000fcc0007ffe0ff */
[----:B0-----:R-:W-:Y:S05]  /*3840*/  @!P0 BRA `(.L_x_981) ;  /* 0x0000000000508947 */ /* 0x001fea0003800000 */
[----:B------:R-:W-:Y:S01]  /*3850*/  ULDC.64 UR50, c[0x0][0xbe0] ;  /* 0x0002f80000327ab9 */ /* 0x000fe20000000a00 */
[----:B------:R-:W-:Y:S01]  /*3860*/  IMAD.MOV.U32 R4, RZ, RZ, R6 ;  /* 0x000000ffff047224 */ /* 0x000fe200078e0006 */
[----:B------:R-:W-:Y:S01]  /*3870*/  MOV R3, UR50 ;  /* 0x0000003200037c02 */ /* 0x000fe20008000f00 */
[----:B------:R-:W-:Y:S01]  /*3880*/  IMAD.MOV.U32 R0, RZ, RZ, R5 ;  /* 0x000000ffff007224 */ /* 0x000fe200078e0005 */
[----:B------:R-:W-:Y:S02]  /*3890*/  MOV R2, UR51 ;  /* 0x0000003300027c02 */ /* 0x000fe40008000f00 */
[----:B------:R-:W-:-:S07]  /*38a0*/  MOV R7, 0x38c0 ;  /* 0x000038c000077802 */ /* 0x000fce0000000f00 */
[----:B------:R-:W-:Y:S05]  /*38b0*/  CALL.REL.NOINC `($__internal_34_$__cuda_sm20_div_s64) ;  /* 0x0000000c00e07944 */ /* 0x000fea0003c00000 */
[----:B------:R-:W-:Y:S01]  /*38c0*/  IADD3 R7, P0, RZ, -R4, RZ ;  /* 0x80000004ff077210 */ /* 0x000fe20007f1e0ff */
[----:B------:R-:W-:Y:S01]  /*38d0*/  ULDC.64 UR50, c[0x0][0xbe0] ;  /* 0x0002f80000327ab9 */ /* 0x000fe20000000a00 */
[----:B------:R-:W-:Y:S01]  /*38e0*/  IMAD.MOV.U32 R3, RZ, RZ, R5 ;  /* 0x000000ffff037224 */ /* 0x000fe200078e0005 */
[-C--:B------:R-:W-:Y:S01]  /*38f0*/  MOV R19, R0.reuse ;  /* 0x0000000000137202 */ /* 0x080fe20000000f00 */
[----:B------:R-:W-:Y:S01]  /*3900*/  IMAD.MOV.U32 R18, RZ, RZ, R4 ;  /* 0x000000ffff127224 */ /* 0x000fe200078e0004 */
[----:B------:R-:W-:-:S05]  /*3910*/  IADD3.X R2, RZ, ~R0, RZ, P0, !PT ;  /* 0x80000000ff027210 */ /* 0x000fca00007fe4ff */
[----:B------:R-:W-:-:S04]  /*3920*/  IMAD R2, R2, UR50, RZ ;  /* 0x0000003202027c24 */ /* 0x000fc8000f8e02ff */
[----:B------:R-:W-:Y:S01]  /*3930*/  IMAD R20, R7, UR51, R2 ;  /* 0x0000003307147c24 */ /* 0x000fe2000f8e0202 */
[----:B------:R-:W-:-:S05]  /*3940*/  MOV R2, R6 ;  /* 0x0000000600027202 */ /* 0x000fca0000000f00 */
[----:B------:R-:W-:-:S05]  /*3950*/  IMAD.WIDE.U32 R2, R7, UR50, R2 ;  /* 0x0000003207027c25 */ /* 0x000fca000f8e0002 */
[----:B------:R-:W-:Y:S02]  /*3960*/  IADD3 R20, R3, R20, RZ ;  /* 0x0000001403147210 */ /* 0x000fe40007ffe0ff */
[----:B------:R-:W-:Y:S01]  /*3970*/  MOV R7, R2 ;  /* 0x0000000200077202 */ /* 0x000fe20000000f00 */
[----:B------:R-:W-:Y:S06]  /*3980*/  BRA `(.L_x_982) ;  /* 0x0000000000587947 */ /* 0x000fec0003800000 */
.L_x_981:
[----:B------:R-:W0:Y:S01]  /*3990*/  I2F.U32.RP R0, UR10 ;  /* 0x0000000a00007d06 */ /* 0x000e220008209000 */
[----:B------:R-:W-:Y:S01]  /*39a0*/  HFMA2.MMA R2, -RZ, RZ, 0, 0 ;  /* 0x00000000ff027435 */ /* 0x000fe200000001ff */
[----:B------:R-:W-:Y:S01]  /*39b0*/  ISETP.NE.U32.AND P2, PT, RZ, UR10, PT ;  /* 0x0000000aff007c0c */ /* 0x000fe2000bf45070 */
[----:B------:R-:W-:Y:S01]  /*39c0*/  HFMA2.MMA R19, -RZ, RZ, 0, 0 ;  /* 0x00000000ff137435 */ /* 0x000fe200000001ff */
[----:B------:R-:W-:-:S04]  /*39d0*/  MOV R20, RZ ;  /* 0x000000ff00147202 */ /* 0x000fc80000000f00 */
[----:B0-----:R-:W0:Y:S02]  /*39e0*/  MUFU.RCP R0, R0 ;  /* 0x0000000000007308 */ /* 0x001e240000001000 */
[----:B0-----:R-:W-:-:S06]  /*39f0*/  IADD3 R0, R0, 0xffffffe, RZ ;  /* 0x0ffffffe00007810 */ /* 0x001fcc0007ffe0ff */
[----:B------:R-:W0:Y:S02]  /*3a00*/  F2I.FTZ.U32.TRUNC.NTZ R3, R0 ;  /* 0x0000000000037305 */ /* 0x000e24000021f000 */
[----:B0-----:R-:W-:-:S04]  /*3a10*/  IMAD.MOV R0, RZ, RZ, -R3 ;  /* 0x000000ffff007224 */ /* 0x001fc800078e0a03 */
        /* <DEDUP_REMOVED lines=13> */
.L_x_982:
[----:B------:R-:W-:Y:S05]  /*3af0*/  BSYNC B1 ;  /* 0x0000000000017941 */ /* 0x000fea0003800000 */
.L_x_980:
        /* <DEDUP_REMOVED lines=11> */
[----:B--2---:R-:W-:-:S03]  /*3bb0*/  IMAD.MOV.U32 R3, RZ, RZ, R22 ;  /* 0x000000ffff037224 */ /* 0x004fc600078e0016 */
        /* <DEDUP_REMOVED lines=8> */
[----:B----4-:R-:W-:Y:S01]  /*3c40*/  MOV R11, R4 ;  /* 0x00000004000b7202 */ /* 0x010fe20000000f00 */
[----:B------:R-:W-:Y:S01]  /*3c50*/  IMAD R4, R13, UR50, RZ ;  /* 0x000000320d047c24 */ /* 0x000fe2000f8e02ff */
[----:B-----5:R-:W-:Y:S01]  /*3c60*/  MOV R13, R21 ;  /* 0x00000015000d7202 */ /* 0x020fe20000000f00 */
[----:B------:R-:W-:Y:S02]  /*3c70*/  IMAD.MOV.U32 R21, RZ, RZ, R28 ;  /* 0x000000ffff157224 */ /* 0x000fe400078e001c */
[----:B------:R-:W-:-:S04]  /*3c80*/  IMAD.WIDE.U32 R10, R12, UR50, R10 ;  /* 0x000000320c0a7c25 */ /* 0x000fc8000f8e000a */
[----:B------:R-:W-:Y:S02]  /*3c90*/  IMAD R4, R12, UR51, R4 ;  /* 0x000000330c047c24 */ /* 0x000fe4000f8e0204 */
[----:B------:R-:W-:Y:S02]  /*3ca0*/  IMAD.MOV.U32 R12, RZ, RZ, R26 ;  /* 0x000000ffff0c7224 */ /* 0x000fe400078e001a */
[----:B------:R-:W-:Y:S01]  /*3cb0*/  IMAD R26, R15, UR50, RZ ;  /* 0x000000320f1a7c24 */ /* 0x000fe2000f8e02ff */
[----:B------:R-:W-:Y:S01]  /*3cc0*/  IADD3 R4, R11, R4, RZ ;  /* 0x000000040b047210 */ /* 0x000fe20007ffe0ff */
[----:B------:R-:W-:Y:S01]  /*3cd0*/  IMAD R15, R20, UR52, RZ ;  /* 0x00000034140f7c24 */ /* 0x000fe2000f8e02ff */
[----:B--2---:R-:W-:Y:S01]  /*3ce0*/  MOV R20, R22 ;  /* 0x0000001600147202 */ /* 0x004fe20000000f00 */
[----:B------:R-:W-:-:S04]  /*3cf0*/  IMAD.WIDE.U32 R22, R7, UR52, RZ ;  /* 0x0000003407167c25 */ /* 0x000fc8000f8e00ff */
[----:B------:R-:W-:Y:S01]  /*3d00*/  IMAD R27, R7, UR53, R15 ;  /* 0x00000035071b7c24 */ /* 0x000fe2000f8e020f */
[----:B------:R-:W-:Y:S01]  /*3d10*/  ULDC.64 UR52, c[0x0][0xb00] ;  /* 0x0002c00000347ab9 */ /* 0x000fe20000000a00 */
[----:B------:R-:W-:-:S04]  /*3d20*/  IMAD.WIDE.U32 R12, R14, UR50, R12 ;  /* 0x000000320e0c7c25 */ /* 0x000fc8000f8e000c */
[----:B------:R-:W-:Y:S01]  /*3d30*/  IMAD R28, R17, UR52, RZ ;  /* 0x00000034111c7c24 */ /* 0x000fe2000f8e02ff */
[----:B------:R-:W-:Y:S01]  /*3d40*/  IADD3 R17, R23, R27, RZ ;  /* 0x0000001b17117210 */ /* 0x000fe20007ffe0ff */
[----:B------:R-:W-:Y:S01]  /*3d50*/  IMAD R26, R14, UR51, R26 ;  /* 0x000000330e1a7c24 */ /* 0x000fe2000f8e021a */
[----:B------:R-:W-:Y:S01]  /*3d60*/  ULDC.64 UR50, c[0x0][0x550] ;  /* 0x0001540000327ab9 */ /* 0x000fe20000000a00 */
[----:B------:R-:W-:Y:S01]  /*3d70*/  IMAD.WIDE.U32 R14, R16, UR52, R20 ;  /* 0x00000034100e7c25 */ /* 0x000fe2000f8e0014 */
[----:B------:R-:W-:-:S03]  /*3d80*/  ISETP.NE.U32.AND P0, PT, RZ, UR50, PT ;  /* 0x00000032ff007c0c */ /* 0x000fc6000bf05070 */
[----:B------:R-:W-:Y:S01]  /*3d90*/  IMAD R28, R16, UR53, R28 ;  /* 0x00000035101c7c24 */ /* 0x000fe2000f8e021c */
[----:B------:R-:W-:Y:S01]  /*3da0*/  MOV R16, R22 ;  /* 0x0000001600107202 */ /* 0x000fe20000000f00 */
[----:B------:R-:W-:Y:S01]  /*3db0*/  IMAD R7, R19, UR54, RZ ;  /* 0x0000003613077c24 */ /* 0x000fe2000f8e02ff */
[----:B------:R-:W-:Y:S01]  /*3dc0*/  ISETP.NE.AND.EX P0, PT, RZ, UR51, PT, P0 ;  /* 0x00000033ff007c0c */ /* 0x000fe2000bf05300 */
[----:B------:R-:W-:Y:S01]  /*3dd0*/  IMAD.IADD R19, R3, 0x1, R25 ;  /* 0x0000000103137824 */ /* 0x000fe200078e0219 */
[----:B------:R-:W-:Y:S01]  /*3de0*/  IADD3 R28, R15, R28, RZ ;  /* 0x0000001c0f1c7210 */ /* 0x000fe20007ffe0ff */
[C---:B------:R-:W-:Y:S02]  /*3df0*/  IMAD R7, R18.reuse, UR55, R7 ;  /* 0x0000003712077c24 */ /* 0x040fe4000f8e0207 */
[----:B------:R-:W-:Y:S01]  /*3e00*/  IMAD.WIDE.U32 R16, R18, UR54, R16 ;  /* 0x0000003612107c25 */ /* 0x000fe2000f8e0010 */
[----:B------:R-:W-:Y:S01]  /*3e10*/  IADD3 R18, R9, R0, RZ ;  /* 0x0000000009127210 */ /* 0x000fe20007ffe0ff */
[----:B------:R0:W-:Y:S02]  /*3e20*/  STL [R1], R19 ;  /* 0x0000001301007387 */ /* 0x0001e40000100800 */
[----:B------:R-:W-:Y:S01]  /*3e30*/  IMAD.IADD R0, R13, 0x1, R26 ;  /* 0x000000010d007824 */ /* 0x000fe200078e021a */
[----:B------:R-:W-:Y:S01]  /*3e40*/  IADD3 R26, R17, R7, RZ ;  /* 0x00000007111a7210 */ /* 0x000fe20007ffe0ff */
[----:B------:R0:W-:Y:S04]  /*3e50*/  STL [R1+0xc], R18 ;  /* 0x00000c1201007387 */ /* 0x0001e80000100800 */
        /* <DEDUP_REMOVED lines=12> */
[----:B------:R-:W-:Y:S01]  /*3f20*/  LEA R22, P0, R18, UR50, 0x1 ;  /* 0x0000003212167c11 */ /* 0x000fe2000f8008ff */
[----:B------:R-:W-:Y:S01]  /*3f30*/  IMAD.IADD R4, R19, 0x1, R0 ;  /* 0x0000000113047824 */ /* 0x000fe200078e0200 */
[----:B------:R-:W-:Y:S01]  /*3f40*/  UIADD3 UR60, UR55, UR60, URZ ;  /* 0x0000003c373c7290 */ /* 0x000fe2000fffe03f */
[C---:B------:R-:W-:Y:S01]  /*3f50*/  IMAD R0, R24.reuse, UR53, R29 ;  /* 0x0000003518007c24 */ /* 0x040fe2000f8e021d */
[----:B------:R-:W-:Y:S01]  /*3f60*/  UIMAD UR53, UR53, UR14, URZ ;  /* 0x0000000e353572a4 */ /* 0x000fe2000f8e023f */
[----:B------:R-:W-:Y:S01]  /*3f70*/  IMAD.WIDE.U32 R24, R24, UR52, RZ ;  /* 0x0000003418187c25 */ /* 0x000fe2000f8e00ff */
[----:B------:R-:W-:Y:S01]  /*3f80*/  USHF.L.U32 UR55, UR54, 0x1, URZ ;  /* 0x0000000136377899 */ /* 0x000fe2000800063f */
[----:B------:R-:W-:Y:S01]  /*3f90*/  LEA.HI.X R23, R18, UR51, R4, 0x1, P0 ;  /* 0x0000003312177c11 */ /* 0x000fe200080f0c04 */
[----:B------:R-:W-:Y:S01]  /*3fa0*/  USHF.L.U64.HI UR54, UR54, 0x1, UR60 ;  /* 0x0000000136367899 */ /* 0x000fe2000801023c */
[----:B------:R-:W-:Y:S01]  /*3fb0*/  ULDC.64 UR50, c[0x0][0x6f0] ;  /* 0x0001bc0000327ab9 */ /* 0x000fe20000000a00 */
[----:B------:R-:W-:Y:S01]  /*3fc0*/  UIMAD UR60, UR15, UR52, UR53 ;  /* 0x000000340f3c72a4 */ /* 0x000fe2000f8e0235 */
[----:B------:R-:W-:Y:S01]  /*3fd0*/  LEA R18, P0, R24, UR50, 0x1 ;  /* 0x0000003218127c11 */ /* 0x000fe2000f8008ff */
[----:B------:R-:W-:Y:S01]  /*3fe0*/  UIMAD.WIDE.U32 UR52, UR52, UR14, URZ ;  /* 0x0000000e343472a5 */ /* 0x000fe2000f8e003f */
[----:B------:R-:W-:-:S03]  /*3ff0*/  IADD3 R0, R25, R0, RZ ;  /* 0x0000000019007210 */ /* 0x000fc60007ffe0ff */
[----:B------:R-:W-:Y:S01]  /*4000*/  USHF.L.U32 UR50, UR52, 0x1, URZ ;  /* 0x0000000134327899 */ /* 0x000fe2000800063f */
[----:B------:R-:W-:Y:S01]  /*4010*/  LEA.HI.X R19, R24, UR51, R0, 0x1, P0 ;  /* 0x0000003318137c11 */ /* 0x000fe200080f0c00 */
[----:B------:R-:W-:Y:S01]  /*4020*/  UIADD3 UR60, UR53, UR60, URZ ;  /* 0x0000003c353c7290 */ /* 0x000fe2000fffe03f */
[----:B------:R-:W-:Y:S01]  /*4030*/  IADD3 R20, P0, R22, UR55, RZ ;  /* 0x0000003716147c10 */ /* 0x000fe2000ff1e0ff */
[----:B------:R0:W5:Y:S02]  /*4040*/  LDG.E.U16 R0, desc[UR12][R22.64] ;  /* 0x0000000c16007981 */ /* 0x000164000c1e1500 */
[----:B------:R-:W-:Y:S01]  /*4050*/  USHF.L.U64.HI UR52, UR52, 0x1, UR60 ;  /* 0x0000000134347899 */ /* 0x000fe2000801023c */
[----:B------:R-:W-:Y:S01]  /*4060*/  IADD3.X R21, R23, UR54, RZ, P0, !PT ;  /* 0x0000003617157c10 */ /* 0x000fe200087fe4ff */
        /* <DEDUP_REMOVED lines=18> */
.L_x_983:
        /* <DEDUP_REMOVED lines=8> */
.L_x_984:
[----:B0-----:R-:W2:Y:S01]  /*4210*/  LDL.LU R19, [R1+0x3c] ;  /* 0x00003c0001137983 */ /* 0x001ea20000300800 */
[----:B-----5:R-:W-:Y:S01]  /*4220*/  HADD2.F32 R0, -RZ, R0.H0_H0 ;  /* 0x20000000ff007230 */ /* 0x020fe20000004100 */
[----:B------:R-:W-:Y:S01]  /*4230*/  ULDC.64 UR50, c[0x0][0xa30] ;  /* 0x00028c0000327ab9 */ /* 0x000fe20000000a00 */
[----:B------:R-:W-:Y:S01]  /*4240*/  HADD2.F32 R4, -RZ, R4.H0_H0 ;  /* 0x20000004ff047230 */ /* 0x000fe20000004100 */
[----:B------:R-:W3:Y:S01]  /*4250*/  LDL.LU R21, [R1+0x40] ;  /* 0x0000400001157983 */ /* 0x000ee20000300800 */
[----:B------:R-:W-:Y:S01]  /*4260*/  HADD2.F32 R7, -RZ, R7.H0_H0 ;  /* 0x20000007ff077230 */ /* 0x000fe20000004100 */
[----:B------:R-:W-:Y:S01]  /*4270*/  ULDC.64 UR54, c[0x0][0xd70] ;  /* 0x00035c0000367ab9 */ /* 0x000fe20000000a00 */
[----:B------:R-:W-:Y:S01]  /*4280*/  HADD2.F32 R11, -RZ, R27.H0_H0 ;  /* 0x2000001bff0b7230 */ /* 0x000fe20000004100 */
[----:B------:R-:W4:Y:S01]  /*4290*/  LDL.LU R29, [R1+0x50] ;  /* 0x00005000011d7983 */ /* 0x000f220000300800 */
[----:B------:R-:W-:Y:S01]  /*42a0*/  HADD2.F32 R22, -RZ, R22.H0_H0 ;  /* 0x20000016ff167230 */ /* 0x000fe20000004100 */
[----:B------:R-:W-:-:S02]  /*42b0*/  ULDC.64 UR52, c[0x0][0xbd0] ;  /* 0x0002f40000347ab9 */ /* 0x000fc40000000a00 */
[----:B------:R-:W4:Y:S04]  /*42c0*/  LDL.LU R25, [R1+0x4c] ;  /* 0x00004c0001197983 */ /* 0x000f280000300800 */
[----:B------:R-:W4:Y:S01]  /*42d0*/  LDL.LU R23, [R1+0x54] ;  /* 0x0000540001177983 */ /* 0x000f220000300800 */
[----:B--2---:R-:W-:-:S03]  /*42e0*/  HADD2.F32 R3, -RZ, R19.H0_H0 ;  /* 0x20000013ff037230 */ /* 0x004fc60000004100 */
[----:B------:R-:W2:Y:S01]  /*42f0*/  LDL.LU R19, [R1+0x44] ;  /* 0x0000440001137983 */ /* 0x000ea20000300800 */
[----:B---3--:R-:W-:-:S03]  /*4300*/  HADD2.F32 R9, -RZ, R21.H0_H0 ;  /* 0x20000015ff097230 */ /* 0x008fc60000004100 */
[----:B------:R-:W3:Y:S04]  /*4310*/  LDL.LU R21, [R1+0x58] ;  /* 0x0000580001157983 */ /* 0x000ee80000300800 */
[----:B------:R-:W3:Y:S01]  /*4320*/  LDL.LU R13, [R1+0x48] ;  /* 0x00004800010d7983 */ /* 0x000ee20000300800 */
[----:B------:R-:W-:-:S04]  /*4330*/  FADD.FTZ R3, R3, R9 ;  /* 0x0000000903037221 */ /* 0x000fc80000010000 */
[----:B------:R-:W-:Y:S01]  /*4340*/  FADD.FTZ R0, R3, R0 ;  /* 0x0000000003007221 */ /* 0x000fe20000010000 */
[----:B----4-:R-:W-:-:S03]  /*4350*/  HADD2.F32 R3, -RZ, R29.H0_H0 ;  /* 0x2000001dff037230 */ /* 0x010fc60000004100 */
[----:B------:R-:W-:Y:S01]  /*4360*/  FADD.FTZ R0, R0, R4 ;  /* 0x0000000400007221 */ /* 0x000fe20000010000 */
[----:B------:R-:W-:-:S05]  /*4370*/  HADD2.F32 R4, -RZ, R25.H0_H0 ;  /* 0x20000019ff047230 */ /* 0x000fca0000004100 */
[----:B------:R-:W-:-:S04]  /*4380*/  FADD.FTZ R3, R3, R4 ;  /* 0x0000000403037221 */ /* 0x000fc80000010000 */
[----:B------:R-:W-:-:S04]  /*4390*/  FADD.FTZ R3, R3, R7 ;  /* 0x0000000703037221 */ /* 0x000fc80000010000 */
[----:B------:R-:W-:Y:S01]  /*43a0*/  FADD.FTZ R11, R3, R11 ;  /* 0x0000000b030b7221 */ /* 0x000fe20000010000 */
[----:B------:R-:W-:-:S03]  /*43b0*/  HADD2.F32 R24, -RZ, R24.H0_H0 ;  /* 0x20000018ff187230 */ /* 0x000fc60000004100 */
[----:B------:R-:W-:Y:S01]  /*43c0*/  FMUL.FTZ R11, R11, -1.4426950216293334961 ;  /* 0xbfb8aa3b0b0b7820 */ /* 0x000fe20000410000 */
[----:B--2---:R-:W-:Y:S02]  /*43d0*/  HADD2.F32 R9, -RZ, R19.H0_H0 ;  /* 0x20000013ff097230 */ /* 0x004fe40000004100 */
[----:B------:R-:W2:Y:S01]  /*43e0*/  LDL.LU R19, [R1+0x38] ;  /* 0x0000380001137983 */ /* 0x000ea20000300800 */
[----:B---3--:R-:W-:-:S03]  /*43f0*/  HADD2.F32 R4, -RZ, R21.H0_H0 ;  /* 0x20000015ff047230 */ /* 0x008fc60000004100 */
[----:B------:R-:W3:Y:S01]  /*4400*/  LDL.LU R27, [R1+0xc] ;  /* 0x00000c00011b7983 */ /* 0x000ee20000300800 */
[----:B------:R-:W-:-:S03]  /*4410*/  HADD2.F32 R3, -RZ, R13.H0_H0 ;  /* 0x2000000dff037230 */ /* 0x000fc60000004100 */
        /* <DEDUP_REMOVED lines=8> */
[----:B------:R-:W-:-:S07]  /*44a0*/  HADD2.F32 R7, -RZ, R23.H0_H0 ;  /* 0x20000017ff077230 */ /* 0x000fce0000004100 */
[----:B------:R-:W1:Y:S01]  /*44b0*/  MUFU.EX2 R4, R4 ;  /* 0x0000000400047308 */ /* 0x000e620000000800 */
[----:B------:R-:W-:Y:S02]  /*44c0*/  HADD2.F32 R18, -RZ, R18.H0_H0 ;  /* 0x20000012ff127230 */ /* 0x000fe40000004100 */
[----:B------:R-:W-:Y:S01]  /*44d0*/  FADD.FTZ R7, R7, R9 ;  /* 0x0000000907077221 */ /* 0x000fe20000010000 */
[----:B------:R-:W-:-:S03]  /*44e0*/  HADD2.F32 R20, -RZ, R20.H0_H0 ;  /* 0x20000014ff147230 */ /* 0x000fc60000004100 */
[----:B------:R-:W-:Y:S01]  /*44f0*/  FADD.FTZ R7, R7, R18 ;  /* 0x0000001207077221 */ /* 0x000fe20000010000 */
[----:B0-----:R-:W-:Y:S01]  /*4500*/  FADD.FTZ R0, R11, 1 ;  /* 0x3f8000000b007421 */ /* 0x001fe20000010000 */
[----:B------:R-:W-:Y:S02]  /*4510*/  FMUL.FTZ R13, R3, -1.4426950216293334961 ;  /* 0xbfb8aa3b030d7820 */ /* 0x000fe40000410000 */
[----:B------:R-:W-:-:S03]  /*4520*/  FADD.FTZ R7, R7, R20 ;  /* 0x0000001407077221 */ /* 0x000fc60000010000 */
[----:B------:R-:W-:Y:S01]  /*4530*/  MUFU.RCP R0, R0 ;  /* 0x0000000000007308 */ /* 0x000fe20000001000 */
[----:B-1----:R-:W-:-:S07]  /*4540*/  FADD.FTZ R3, R4, 1 ;  /* 0x3f80000004037421 */ /* 0x002fce0000010000 */
[----:B------:R-:W0:Y:S08]  /*4550*/  MUFU.EX2 R9, R13 ;  /* 0x0000000d00097308 */ /* 0x000e300000000800 */
        /* <DEDUP_REMOVED lines=9> */
[----:B--2---:R-:W-:-:S05]  /*45f0*/  HADD2.F32 R11, -RZ, R19.H0_H0 ;  /* 0x20000013ff0b7230 */ /* 0x004fca0000004100 */
[----:B------:R-:W-:-:S04]  /*4600*/  FMUL.FTZ R18, R11, R0 ;  /* 0x000000000b127220 */ /* 0x000fc80000410000 */
[----:B------:R-:W-:-:S04]  /*4610*/  FFMA.FTZ R9, R7, R3, R18 ;  /* 0x0000000307097223 */ /* 0x000fc80000010012 */
[----:B------:R-:W0:Y:S02]  /*4620*/  MUFU.TANH R11, R9 ;  /* 0x00000009000b7308 */ /* 0x000e240000002400 */
[----:B0-----:R-:W-:-:S05]  /*4630*/  FMUL.FTZ R11, R11, R4 ;  /* 0x000000040b0b7220 */ /* 0x001fca0000410000 */
[----:B------:R-:W-:Y:S02]  /*4640*/  F2FP.F16.F32.PACK_AB R11, R9, R11 ;  /* 0x0000000b090b723e */ /* 0x000fe400000000ff */
[----:B------:R-:W0:Y:S01]  /*4650*/  LDC R9, c[0x0][0xc] ;  /* 0x00000300ff097b82 */ /* 0x000e220000000800 */
[----:B------:R-:W-:Y:S01]  /*4660*/  FADD.FTZ R0, R0, -RZ ;  /* 0x800000ff00007221 */ /* 0x000fe20000010000 */
[----:B---3--:R-:W-:Y:S01]  /*4670*/  LEA.HI.X R21, R2, UR55, R24, 0x1, P2 ;  /* 0x0000003702157c11 */ /* 0x008fe200090f0c18 */
[----:B------:R-:W-:Y:S01]  /*4680*/  FADD.FTZ R4, R4, -RZ ;  /* 0x800000ff04047221 */ /* 0x000fe20000010000 */
[----:B------:R-:W-:Y:S02]  /*4690*/  LEA R2, P0, R8, UR54, 0x1 ;  /* 0x0000003608027c11 */ /* 0x000fe4000f8008ff */
[----:B------:R-:W-:Y:S02]  /*46a0*/  LEA R18, P1, R16, UR52, 0x1 ;  /* 0x0000003410127c11 */ /* 0x000fe4000f8208ff */
[----:B------:R-:W-:-:S02]  /*46b0*/  F2FP.F16.F32.PACK_AB R0, R0, R13 ;  /* 0x0000000d0000723e */ /* 0x000fc400000000ff */
[----:B------:R-:W-:Y:S02]  /*46c0*/  LEA.HI.X R3, R8, UR55, R27, 0x1, P0 ;  /* 0x0000003708037c11 */ /* 0x000fe400080f0c1b */
[----:B------:R-:W-:Y:S02]  /*46d0*/  LEA.HI.X R19, R16, UR53, R26, 0x1, P1 ;  /* 0x0000003510137c11 */ /* 0x000fe400088f0c1a */
[----:B------:R-:W-:Y:S02]  /*46e0*/  PRMT R8, R11, 0x7632, R8 ;  /* 0x000076320b087816 */ /* 0x000fe40000000008 */
[----:B------:R-:W-:Y:S02]  /*46f0*/  F2FP.F16.F32.PACK_AB R4, R4, R7 ;  /* 0x000000070404723e */ /* 0x000fe400000000ff */
        /* <DEDUP_REMOVED lines=19> */
.L_x_934:
[----:B------:R-:W-:Y:S05]  /*4830*/  EXIT ;  /* 0x000000000000794d */ /* 0x000fea0003800000 */
        .weak           $__internal_34_$__cuda_sm20_div_s64
        .type           $__internal_34_$__cuda_sm20_div_s64,@function
        .size           $__internal_34_$__cuda_sm20_div_s64,(.L_x_1330 - $__internal_34_$__cuda_sm20_div_s64)
$__internal_34_$__cuda_sm20_div_s64:
        /* <DEDUP_REMOVED lines=83> */
[----:B------:R-:W-:Y:S05]  /*4d70*/  RET.REL.NODEC R2 `(_ZN2at6native38_GLOBAL__N__9a469cfd_6_RNN_cu_eca79a6d6kernel17lstm_cell_forwardIN3c104HalfEflLi2EEEvNS_4cuda6detail10TensorInfoIT_T1_EESB_SB_SB_SB_SB_SB_SB_SA_SA_) ;  /* 0xffffffb002a07950 */ /* 0x000fea0003c3ffff */
.L_x_986:
        /* <DEDUP_REMOVED lines=16> */
.L_x_1330:


//--------------------- .text._ZN2at6native38_GLOBAL__N__9a469cfd_6_RNN_cu_eca79a6d6kernel17lstm_cell_forwardIN3c104HalfEflLi1EEEvNS_4cuda6detail10TensorInfoIT_T1_EESB_SB_SB_SB_SB_SB_SB_SA_SA_ --------------------------
	.section	.text._ZN2at6native38_GLOBAL__N__9a469cfd_6_RNN_cu_eca79a6d6kernel17lstm_cell_forwardIN3c104HalfEflLi1EEEvNS_4cuda6detail10TensorInfoIT_T1_EESB_SB_SB_SB_SB_SB_SB_SA_SA_,"ax",@progbits
	.align	128
.text._ZN2at6native38_GLOBAL__N__9a469cfd_6_RNN_cu_eca79a6d6kernel17lstm_cell_forwardIN3c104HalfEflLi1EEEvNS_4cuda6detail10TensorInfoIT_T1_EESB_SB_SB_SB_SB_SB_SB_SA_SA_:
        .type           _ZN2at6native38_GLOBAL__N__9a469cfd_6_RNN_cu_eca79a6d6kernel17lstm_cell_forwardIN3c104HalfEflLi1EEEvNS_4cuda6detail10TensorInfoIT_T1_EESB_SB_SB_SB_SB_SB_SB_SA_SA_,@function
        .size           _ZN2at6native38_GLOBAL__N__9a469cfd_6_RNN_cu_eca79a6d6kernel17lstm_cell_forwardIN3c104HalfEflLi1EEEvNS_4cuda6detail10TensorInfoIT_T1_EESB_SB_SB_SB_SB_SB_SB_SA_SA_,(.L_x_1332 - _ZN2at6native38_GLOBAL__N__9a469cfd_6_RNN_cu_eca79a6d6kernel17lstm_cell_forwardIN3c104HalfEflLi1EEEvNS_4cuda6detail10TensorInfoIT_T1_EESB_SB_SB_SB_SB_SB_SB_SA_SA_)
        .other          _ZN2at6native38_GLOBAL__N__9a469cfd_6_RNN_cu_eca79a6d6kernel17lstm_cell_forwardIN3c104HalfEflLi1EEEvNS_4cuda6detail10TensorInfoIT_T1_EESB_SB_SB_SB_SB_SB_SB_SA_SA_,@"STO_CUDA_ENTRY STV_DEFAULT"
_ZN2at6native38_GLOBAL__N__9a469cfd_6_RNN_cu_eca79a6d6kernel17lstm_cell_forwardIN3c104HalfEflLi1EEEvNS_4cuda6detail10TensorInfoIT_T1_EESB_SB_SB_SB_SB_SB_SB_SA_SA_:
        /* <DEDUP_REMOVED lines=34> */
.L_x_993:
[----:B------:R-:W-:Y:S01]  /*0220*/  IMAD.U32 R6, RZ, RZ, UR7 ;  /* 0x00000007ff067e24 */ /* 0x000fe2000f8e00ff */
[----:B------:R-:W-:Y:S04]  /*0230*/  BSSY B1, `(.L_x_988) ;  /* 0x0000029000017945 */ /* 0x000fe80003800000 */
[----:B------:R-:W-:-:S04]  /*0240*/  LOP3.LUT R0, R5, R6, RZ, 0xfc, !PT ;  /* 0x0000000605007212 */ /* 0x000fc800078efcff */
[----:B------:R-:W-:-:S13]  /*0250*/  ISETP.NE.U32.AND P0, PT, R0, RZ, PT ;  /* 0x000000ff0000720c */ /* 0x000fda0003f05070 */
[----:B------:R-:W-:Y:S05]  /*0260*/  @!P0 BRA `(.L_x_989) ;  /* 0x0000000000388947 */ /* 0x000fea0003800000 */
[----:B------:R-:W-:-:S07]  /*0270*/  MOV R0, 0x290 ;  /* 0x0000029000007802 */ /* 0x000fce0000000f00 */
[----:B------:R-:W-:Y:S05]  /*0280*/  CALL.REL.NOINC `($__internal_35_$__cuda_sm20_div_s64) ;  /* 0x0000000c00dc7944 */ /* 0x000fea0003c00000 */
        /* <DEDUP_REMOVED lines=12> */
.L_x_989:
        /* <DEDUP_REMOVED lines=23> */
.L_x_990:
[----:B------:R-:W-:Y:S05]  /*04c0*/  BSYNC B1 ;  /* 0x0000000000017941 */ /* 0x000fea0003800000 */
.L_x_988:
        /* <DEDUP_REMOVED lines=18> */
[----:B------:R-:W-:Y:S01]  /*05f0*/  IMAD.WIDE.U32 R14, R7, UR14, RZ ;  /* 0x0000000e070e7c25 */ /* 0x000fe2000f8e00ff */
[----:B------:R-:W-:-:S03]  /*0600*/  LEA.HI.X R9, R2, UR23, R3, 0x1, P0 ;  /* 0x0000001702097c11 */ /* 0x000fc600080f0c03 */
[----:B------:R-:W-:Y:S01]  /*0610*/  IMAD R11, R6, UR14, R17 ;  /* 0x0000000e060b7c24 */ /* 0x000fe2000f8e0211 */
[----:B------:R-:W-:Y:S01]  /*0620*/  SHF.L.U32 R17, R14, 0x1, RZ ;  /* 0x000000010e117819 */ /* 0x000fe200000006ff */
[C---:B------:R-:W-:Y:S01]  /*0630*/  IMAD R10, R28.reuse, UR10, RZ ;  /* 0x0000000a1c0a7c24 */ /* 0x040fe2000f8e02ff */
[----:B------:R-:W5:Y:S01]  /*0640*/  LDG.E.U16 R8, desc[UR8][R8.64] ;  /* 0x0000000808087981 */ /* 0x000f62000c1e1500 */
[----:B------:R-:W-:Y:S02]  /*0650*/  IMAD R12, R28, UR14, RZ ;  /* 0x0000000e1c0c7c24 */ /* 0x000fe4000f8e02ff */
        /* <DEDUP_REMOVED lines=23> */
[----:B------:R-:W-:Y:S01]  /*07d0*/  IMAD R28, R28, UR18, RZ ;  /* 0x000000121c1c7c24 */ /* 0x000fe2000f8e02ff */
[----:B------:R-:W-:Y:S01]  /*07e0*/  IADD3 R2, P0, R20, R17, RZ ;  /* 0x0000001114027210 */ /* 0x000fe20007f1e0ff */
[----:B------:R1:W5:Y:S01]  /*07f0*/  LDG.E.U16 R12, desc[UR8][R14.64] ;  /* 0x000000080e0c7981 */ /* 0x000362000c1e1500 */
[-C--:B------:R-:W-:Y:S01]  /*0800*/  IADD3.X R21, R15, R3.reuse, RZ, P2, !PT ;  /* 0x000000030f157210 */ /* 0x080fe200017fe4ff */
[----:B------:R-:W-:Y:S02]  /*0810*/  IMAD.X R17, R27, 0x1, R13, P1 ;  /* 0x000000011b117824 */ /* 0x000fe400008e060d */
[----:B------:R2:W5:Y:S01]  /*0820*/  LDG.E.U16 R13, desc[UR8][R26.64] ;  /* 0x000000081a0d7981 */ /* 0x000562000c1e1500 */
[----:B------:R-:W-:-:S03]  /*0830*/  IADD3.X R3, R21, R3, RZ, P0, !PT ;  /* 0x0000000315037210 */ /* 0x000fc600007fe4ff */
        /* <DEDUP_REMOVED lines=10> */
[----:B------:R-:W-:Y:S02]  /*08e0*/  IMAD R21, R7, UR27, RZ ;  /* 0x0000001b07157c24 */ /* 0x000fe4000f8e02ff */
[C---:B------:R-:W-:Y:S02]  /*08f0*/  IMAD R19, R0.reuse, UR27, R3 ;  /* 0x0000001b00137c24 */ /* 0x040fe4000f8e0203 */
[----:B------:R-:W-:-:S04]  /*0900*/  IMAD.WIDE.U32 R16, R0, UR26, RZ ;  /* 0x0000001a00107c25 */ /* 0x000fc8000f8e00ff */
[----:B------:R-:W-:Y:S01]  /*0910*/  IMAD.WIDE.U32 R2, R7, UR26, RZ ;  /* 0x0000001a07027c25 */ /* 0x000fe2000f8e00ff */
[----:B------:R-:W-:-:S03]  /*0920*/  LEA R26, P0, R16, UR24, 0x1 ;  /* 0x00000018101a7c11 */ /* 0x000fc6000f8008ff */
[----:B------:R-:W-:Y:S01]  /*0930*/  IMAD R21, R6, UR26, R21 ;  /* 0x0000001a06157c24 */ /* 0x000fe2000f8e0215 */
[----:B------:R-:W-:Y:S01]  /*0940*/  SHF.L.U32 R29, R2, 0x1, RZ ;  /* 0x00000001021d7819 */ /* 0x000fe200000006ff */
[----:B------:R-:W-:-:S03]  /*0950*/  IMAD.IADD R17, R17, 0x1, R19 ;  /* 0x0000000111117824 */ /* 0x000fc600078e0213 */
[----:B------:R-:W-:Y:S01]  /*0960*/  IADD3 R21, R3, R21, RZ ;  /* 0x0000001503157210 */ /* 0x000fe20007ffe0ff */
[----:B------:R-:W-:Y:S01]  /*0970*/  IMAD R3, R18, UR28, RZ ;  /* 0x0000001c12037c24 */ /* 0x000fe2000f8e02ff */
[----:B------:R-:W-:Y:S02]  /*0980*/  LEA.HI.X R27, R16, UR25, R17, 0x1, P0 ;  /* 0x00000019101b7c11 */ /* 0x000fe400080f0c11 */
[----:B------:R-:W-:Y:S01]  /*0990*/  SHF.L.U64.HI R21, R2, 0x1, R21 ;  /* 0x0000000102157819 */ /* 0x000fe20000010215 */
[C---:B------:R-:W-:Y:S01]  /*09a0*/  IMAD R19, R0.reuse, UR29, R3 ;  /* 0x0000001d00137c24 */ /* 0x040fe2000f8e0203 */
[----:B------:R-:W-:Y:S01]  /*09b0*/  IADD3 R16, P0, R29, R26, RZ ;  /* 0x0000001a1d107210 */ /* 0x000fe20007f1e0ff */
[----:B------:R-:W-:Y:S01]  /*09c0*/  IMAD.WIDE.U32 R2, R0, UR28, RZ ;  /* 0x0000001c00027c25 */ /* 0x000fe2000f8e00ff */
[----:B------:R-:W5:Y:S03]  /*09d0*/  LDG.E.U16 R26, desc[UR8][R26.64] ;  /* 0x000000081a1a7981 */ /* 0x000f66000c1e1500 */
[----:B------:R-:W-:Y:S01]  /*09e0*/  IMAD.X R17, R21, 0x1, R27, P0 ;  /* 0x0000000115117824 */ /* 0x000fe200000e061b */
[----:B------:R-:W-:-:S02]  /*09f0*/  IADD3 R3, R3, R19, RZ ;  /* 0x0000001303037210 */ /* 0x000fc40007ffe0ff */
[----:B------:R-:W-:-:S04]  /*0a00*/  LEA R18, P0, R2, UR30, 0x1 ;  /* 0x0000001e02127c11 */ /* 0x000fc8000f8008ff */
[----:B------:R-:W-:Y:S01]  /*0a10*/  LEA.HI.X R19, R2, UR31, R3, 0x1, P0 ;  /* 0x0000001f02137c11 */ /* 0x000fe200080f0c03 */
[----:B------:R-:W-:Y:S01]  /*0a20*/  IMAD R0, R7, UR29, RZ ;  /* 0x0000001d07007c24 */ /* 0x000fe2000f8e02ff */
[-C--:B------:R-:W-:Y:S01]  /*0a30*/  IADD3 R28, P0, R16, R29.reuse, RZ ;  /* 0x0000001d101c7210 */ /* 0x080fe20007f1e0ff */
[----:B------:R0:W5:Y:S03]  /*0a40*/  LDG.E.U16 R27, desc[UR8][R16.64] ;  /* 0x00000008101b7981 */ /* 0x000166000c1e1500 */
[----:B------:R-:W-:Y:S02]  /*0a50*/  IADD3 R2, P1, R28, R29, RZ ;  /* 0x0000001d1c027210 */ /* 0x000fe40007f3e0ff */
[----:B------:R-:W-:-:S05]  /*0a60*/  IADD3.X R29, R17, R21, RZ, P0, !PT ;  /* 0x00000015111d7210 */ /* 0x000fca00007fe4ff */
[----:B------:R-:W-:Y:S01]  /*0a70*/  IMAD.X R3, R29, 0x1, R21, P1 ;  /* 0x000000011d037824 */ /* 0x000fe200008e0615 */
[----:B------:R1:W5:Y:S01]  /*0a80*/  LDG.E.U16 R28, desc[UR8][R28.64] ;  /* 0x000000081c1c7981 */ /* 0x000362000c1e1500 */
[----:B------:R-:W-:Y:S02]  /*0a90*/  IMAD R21, R6, UR28, R0 ;  /* 0x0000001c06157c24 */ /* 0x000fe4000f8e0200 */
[----:B0-----:R-:W-:Y:S02]  /*0aa0*/  IMAD.WIDE.U32 R16, R7, UR28, RZ ;  /* 0x0000001c07107c25 */ /* 0x001fe4000f8e00ff */
[----:B------:R-:W5:Y:S03]  /*0ab0*/  LDG.E.U16 R3, desc[UR8][R2.64] ;  /* 0x0000000802037981 */ /* 0x000f66000c1e1500 */
[----:B------:R-:W-:Y:S02]  /*0ac0*/  IADD3 R21, R17, R21, RZ ;  /* 0x0000001511157210 */ /* 0x000fe40007ffe0ff */
[----:B-1----:R-:W-:-:S02]  /*0ad0*/  SHF.L.U32 R29, R16, 0x1, RZ ;  /* 0x00000001101d7819 */ /* 0x002fc400000006ff */
[----:B------:R-:W-:Y:S02]  /*0ae0*/  SHF.L.U64.HI R21, R16, 0x1, R21 ;  /* 0x0000000110157819 */ /* 0x000fe40000010215 */
[----:B------:R-:W-:Y:S01]  /*0af0*/  IADD3 R16, P0, R29, R18, RZ ;  /* 0x000000121d107210 */ /* 0x000fe20007f1e0ff */
[----:B------:R0:W5:Y:S04]  /*0b00*/  LDG.E.U16 R2, desc[UR8][R18.64] ;  /* 0x0000000812027981 */ /* 0x000168000c1e1500 */
[----:B------:R-:W-:-:S05]  /*0b10*/  IMAD.X R17, R21, 0x1, R19, P0 ;  /* 0x0000000115117824 */ /* 0x000fca00000e0613 */
[----:B------:R1:W5:Y:S01]  /*0b20*/  LDG.E.U16 R0, desc[UR8][R16.64] ;  /* 0x0000000810007981 */ /* 0x000362000c1e1500 */
[----:B0-----:R-:W-:-:S04]  /*0b30*/  IADD3 R18, P0, R16, R29, RZ ;  /* 0x0000001d10127210 */ /* 0x001fc80007f1e0ff */
[----:B------:R-:W-:Y:S02]  /*0b40*/  IADD3.X R19, R17, R21, RZ, P0, !PT ;  /* 0x0000001511137210 */ /* 0x000fe400007fe4ff */
[----:B------:R-:W-:-:S03]  /*0b50*/  IADD3 R20, P0, R18, R29, RZ ;  /* 0x0000001d12147210 */ /* 0x000fc60007f1e0ff */
[----:B------:R1:W5:Y:S01]  /*0b60*/  LDG.E.U16 R16, desc[UR8][R18.64] ;  /* 0x0000000812107981 */ /* 0x000362000c1e1500 */
[----:B------:R-:W-:-:S05]  /*0b70*/  IADD3.X R21, R19, R21, RZ, P0, !PT ;  /* 0x0000001513157210 */ /* 0x000fca00007fe4ff */
[----:B------:R1:W5:Y:S01]  /*0b80*/  LDG.E.U16 R20, desc[UR8][R20.64] ;  /* 0x0000000814147981 */ /* 0x000362000c1e1500 */
[----:B------:R-:W-:Y:S05]  /*0b90*/  BRA `(.L_x_992) ;  /* 0x0000000000207947 */ /* 0x000fea0003800000 */
.L_x_991:
        /* <DEDUP_REMOVED lines=8> */
.L_x_992:
[----:B-----5:R-:W-:Y:S02]  /*0c20*/  HADD2.F32 R11, -RZ, R11.H0_H0 ;  /* 0x2000000bff0b7230 */ /* 0x020fe40000004100 */
[----:B------:R-:W-:Y:S02]  /*0c30*/  HADD2.F32 R12, -RZ, R12.H0_H0 ;  /* 0x2000000cff0c7230 */ /* 0x000fe40000004100 */
[----:B------:R-:W-:Y:S02]  /*0c40*/  HADD2.F32 R9, -RZ, R9.H0_H0 ;  /* 0x20000009ff097230 */ /* 0x000fe40000004100 */
[----:B------:R-:W-:Y:S02]  /*0c50*/  HADD2.F32 R10, -RZ, R10.H0_H0 ;  /* 0x2000000aff0a7230 */ /* 0x000fe40000004100 */
[----:B------:R-:W-:Y:S01]  /*0c60*/  FADD.FTZ R11, R11, R12 ;  /* 0x0000000c0b0b7221 */ /* 0x000fe20000010000 */
[----:B-1----:R-:W-:Y:S02]  /*0c70*/  HADD2.F32 R18, -RZ, R27.H0_H0 ;  /* 0x2000001bff127230 */ /* 0x002fe40000004100 */
[----:B------:R-:W-:-:S02]  /*0c80*/  HADD2.F32 R26, -RZ, R26.H0_H0 ;  /* 0x2000001aff1a7230 */ /* 0x000fc40000004100 */
[----:B------:R-:W-:Y:S01]  /*0c90*/  FADD.FTZ R9, R9, R10 ;  /* 0x0000000a09097221 */ /* 0x000fe20000010000 */
[----:B------:R-:W-:Y:S02]  /*0ca0*/  HADD2.F32 R0, -RZ, R0.H0_H0 ;  /* 0x20000000ff007230 */ /* 0x000fe40000004100 */
[----:B------:R-:W-:Y:S01]  /*0cb0*/  FADD.FTZ R11, R11, R18 ;  /* 0x000000120b0b7221 */ /* 0x000fe20000010000 */
[----:B------:R-:W-:Y:S02]  /*0cc0*/  HADD2.F32 R2, -RZ, R2.H0_H0 ;  /* 0x20000002ff027230 */ /* 0x000fe40000004100 */
[----:B------:R-:W-:Y:S01]  /*0cd0*/  FADD.FTZ R9, R9, R26 ;  /* 0x0000001a09097221 */ /* 0x000fe20000010000 */
[----:B------:R-:W-:Y:S02]  /*0ce0*/  HADD2.F32 R23, -RZ, R23.H0_H0 ;  /* 0x20000017ff177230 */ /* 0x000fe40000004100 */
[----:B------:R-:W-:Y:S01]  /*0cf0*/  FADD.FTZ R0, R11, R0 ;  /* 0x000000000b007221 */ /* 0x000fe20000010000 */
[----:B------:R-:W-:-:S02]  /*0d00*/  HADD2.F32 R24, -RZ, R24.H0_H0 ;  /* 0x20000018ff187230 */ /* 0x000fc40000004100 */
[----:B------:R-:W-:Y:S01]  /*0d10*/  FADD.FTZ R9, R9, R2 ;  /* 0x0000000209097221 */ /* 0x000fe20000010000 */
[----:B------:R-:W-:Y:S02]  /*0d20*/  HADD2.F32 R10, -RZ, R3.H0_H0 ;  /* 0x20000003ff0a7230 */ /* 0x000fe40000004100 */
[----:B------:R-:W-:Y:S01]  /*0d30*/  FMUL.FTZ R0, R0, -1.4426950216293334961 ;  /* 0xbfb8aa3b00007820 */ /* 0x000fe20000410000 */
[----:B------:R-:W-:Y:S02]  /*0d40*/  HADD2.F32 R13, -RZ, R13.H0_H0 ;  /* 0x2000000dff0d7230 */ /* 0x000fe40000004100 */
[----:B------:R-:W-:Y:S01]  /*0d50*/  FMUL.FTZ R9, R9, -1.4426950216293334961 ;  /* 0xbfb8aa3b09097820 */ /* 0x000fe20000410000 */
[----:B------:R-:W-:Y:S01]  /*0d60*/  FADD.FTZ R23, R23, R24 ;  /* 0x0000001817177221 */ /* 0x000fe20000010000 */
[----:B------:R-:W0:Y:S01]  /*0d70*/  MUFU.EX2 R2, R0 ;  /* 0x0000000000027308 */ /* 0x000e220000000800 */
[----:B------:R-:W-:Y:S02]  /*0d80*/  HADD2.F32 R22, -RZ, R22.H0_H0 ;  /* 0x20000016ff167230 */ /* 0x000fe40000004100 */
[----:B------:R-:W-:-:S02]  /*0d90*/  HADD2.F32 R3, -RZ, R20.H0_H0 ;  /* 0x20000014ff037230 */ /* 0x000fc40000004100 */
[----:B------:R-:W-:Y:S01]  /*0da0*/  FADD.FTZ R10, R23, R10 ;  /* 0x0000000a170a7221 */ /* 0x000fe20000010000 */
[----:B------:R-:W-:Y:S02]  /*0db0*/  HADD2.F32 R28, -RZ, R28.H0_H0 ;  /* 0x2000001cff1c7230 */ /* 0x000fe40000004100 */
[----:B------:R-:W-:Y:S01]  /*0dc0*/  FADD.FTZ R13, R13, R22 ;  /* 0x000000160d0d7221 */ /* 0x000fe20000010000 */
[----:B------:R-:W-:Y:S01]  /*0dd0*/  HADD2.F32 R16, -RZ, R16.H0_H0 ;  /* 0x20000010ff107230 */ /* 0x000fe20000004100 */
[----:B------:R-:W1:Y:S01]  /*0de0*/  MUFU.EX2 R9, R9 ;  /* 0x0000000900097308 */ /* 0x000e620000000800 */
[----:B------:R-:W-:Y:S01]  /*0df0*/  FADD.FTZ R3, R10, R3 ;  /* 0x000000030a037221 */ /* 0x000fe20000010000 */
[----:B------:R-:W-:Y:S01]  /*0e00*/  FADD.FTZ R13, R13, R28 ;  /* 0x0000001c0d0d7221 */ /* 0x000fe20000010000 */
[----:B------:R-:W-:Y:S02]  /*0e10*/  HADD2.F32 R8, -RZ, R8.H0_H0 ;  /* 0x20000008ff087230 */ /* 0x000fe40000004100 */
[----:B------:R-:W-:Y:S01]  /*0e20*/  FMUL.FTZ R3, R3, -1.4426950216293334961 ;  /* 0xbfb8aa3b03037820 */ /* 0x000fe20000410000 */
[----:B------:R-:W-:Y:S01]  /*0e30*/  FADD.FTZ R13, R13, R16 ;  /* 0x000000100d0d7221 */ /* 0x000fe20000010000 */
[----:B------:R-:W-:-:S02]  /*0e40*/  IMAD R15, R5, UR32, RZ ;  /* 0x00000020050f7c24 */ /* 0x000fc4000f8e02ff */
[----:B0-----:R-:W-:Y:S01]  /*0e50*/  FADD.FTZ R19, R2, 1 ;  /* 0x3f80000002137421 */ /* 0x001fe20000010000 */
[----:B------:R-:W-:Y:S01]  /*0e60*/  MUFU.TANH R0, R13 ;  /* 0x0000000d00007308 */ /* 0x000fe20000002400 */
[----:B------:R-:W-:Y:S01]  /*0e70*/  IMAD R17, R5, UR36, RZ ;  /* 0x0000002405117c24 */ /* 0x000fe2000f8e02ff */
[----:B------:R-:W-:Y:S01]  /*0e80*/  LEA R2, P0, R14, UR40, 0x1 ;  /* 0x000000280e027c11 */ /* 0x000fe2000f8008ff */
[----:B------:R-:W-:-:S04]  /*0e90*/  IMAD.WIDE.U32 R10, R4, UR36, RZ ;  /* 0x00000024040a7c25 */ /* 0x000fc8000f8e00ff */
[----:B-1----:R-:W-:Y:S01]  /*0ea0*/  FADD.FTZ R21, R9, 1 ;  /* 0x3f80000009157421 */ /* 0x002fe20000010000 */
[----:B------:R-:W0:Y:S01]  /*0eb0*/  MUFU.RCP R19, R19 ;  /* 0x0000001300137308 */ /* 0x000e220000001000 */
[C---:B------:R-:W-:Y:S02]  /*0ec0*/  IMAD R15, R4.reuse, UR33, R15 ;  /* 0x00000021040f7c24 */ /* 0x040fe4000f8e020f */
[----:B------:R-:W-:Y:S02]  /*0ed0*/  IMAD R17, R4, UR37, R17 ;  /* 0x0000002504117c24 */ /* 0x000fe4000f8e0211 */
[----:B------:R-:W-:-:S03]  /*0ee0*/  IMAD R23, R7, UR19, RZ ;  /* 0x0000001307177c24 */ /* 0x000fc6000f8e02ff */
[----:B------:R-:W1:Y:S01]  /*0ef0*/  MUFU.EX2 R3, R3 ;  /* 0x0000000300037308 */ /* 0x000e620000000800 */
[----:B------:R-:W-:Y:S01]  /*0f00*/  IADD3 R11, R11, R17, RZ ;  /* 0x000000110b0b7210 */ /* 0x000fe20007ffe0ff */
[----:B------:R-:W-:-:S04]  /*0f10*/  IMAD.WIDE.U32 R16, R7, UR18, RZ ;  /* 0x0000001207107c25 */ /* 0x000fc8000f8e00ff */
[----:B------:R-:W-:Y:S02]  /*0f20*/  IMAD R23, R6, UR18, R23 ;  /* 0x0000001206177c24 */ /* 0x000fe4000f8e0217 */
[----:B------:R-:W2:Y:S01]  /*0f30*/  MUFU.RCP R21, R21 ;  /* 0x0000001500157308 */ /* 0x000ea20000001000 */
[----:B0-----:R-:W-:Y:S01]  /*0f40*/  FMUL.FTZ R9, R8, R19 ;  /* 0x0000001308097220 */ /* 0x001fe20000410000 */
[----:B------:R-:W-:Y:S01]  /*0f50*/  FADD.FTZ R6, R19, -RZ ;  /* 0x800000ff13067221 */ /* 0x000fe20000010000 */
[----:B------:R-:W-:-:S05]  /*0f60*/  IMAD.IADD R17, R17, 0x1, R23 ;  /* 0x0000000111117824 */ /* 0x000fca00078e0217 */
[----:B------:R-:W-:Y:S01]  /*0f70*/  SHF.L.U64.HI R17, R16, 0x1, R17 ;  /* 0x0000000110117819 */ /* 0x000fe20000010211 */
[----:B-1----:R-:W-:Y:S01]  /*0f80*/  FADD.FTZ R18, R3, 1 ;  /* 0x3f80000003127421 */ /* 0x002fe20000010000 */
[----:B------:R-:W-:Y:S02]  /*0f90*/  LEA.HI.X R3, R14, UR41, R25, 0x1, P0 ;  /* 0x000000290e037c11 */ /* 0x000fe400080f0c19 */
[----:B------:R-:W-:-:S03]  /*0fa0*/  LEA R14, P1, R10, UR38, 0x1 ;  /* 0x000000260a0e7c11 */ /* 0x000fc6000f8208ff */
[----:B------:R-:W-:Y:S01]  /*0fb0*/  MUFU.RCP R18, R18 ;  /* 0x0000001200127308 */ /* 0x000fe20000001000 */
[----:B--2---:R-:W-:Y:S01]  /*0fc0*/  FFMA.FTZ R20, R0, R21, R9 ;  /* 0x0000001500147223 */ /* 0x004fe20000010009 */
[----:B------:R-:W-:-:S04]  /*0fd0*/  IMAD.WIDE.U32 R8, R4, UR32, RZ ;  /* 0x0000002004087c25 */ /* 0x000fc8000f8e00ff */
[----:B------:R-:W-:Y:S01]  /*0fe0*/  FADD.FTZ R21, R21, -RZ ;  /* 0x800000ff15157221 */ /* 0x000fe20000010000 */
[----:B------:R-:W-:Y:S01]  /*0ff0*/  IMAD.IADD R15, R9, 0x1, R15 ;  /* 0x00000001090f7824 */ /* 0x000fe200078e020f */
[----:B------:R-:W0:Y:S01]  /*1000*/  MUFU.TANH R13, R20 ;  /* 0x00000014000d7308 */ /* 0x000e220000002400 */
[----:B------:R-:W-:Y:S02]  /*1010*/  LEA R12, P0, R8, UR34, 0x1 ;  /* 0x00000022080c7c11 */ /* 0x000fe4000f8008ff */
[----:B------:R-:W-:Y:S01]  /*1020*/  F2FP.F16.F32.PACK_AB R21, R6, R21 ;  /* 0x000000150615723e */ /* 0x000fe200000000ff */
[----:B0-----:R-:W-:Y:S01]  /*1030*/  FMUL.FTZ R9, R13, R18 ;  /* 0x000000120d097220 */ /* 0x001fe20000410000 */
[----:B------:R-:W-:Y:S02]  /*1040*/  LEA.HI.X R13, R8, UR35, R15, 0x1, P0 ;  /* 0x00000023080d7c11 */ /* 0x000fe400080f0c0f */
[----:B------:R-:W-:Y:S01]  /*1050*/  LEA.HI.X R15, R10, UR39, R11, 0x1, P1 ;  /* 0x000000270a0f7c11 */ /* 0x000fe200088f0c0b */
[----:B------:R-:W-:Y:S01]  /*1060*/  FADD.FTZ R11, R18, -RZ ;  /* 0x800000ff120b7221 */ /* 0x000fe20000010000 */
[----:B------:R-:W-:-:S02]  /*1070*/  F2FP.F16.F32.PACK_AB R20, R20, R9 ;  /* 0x000000091414723e */ /* 0x000fc400000000ff */
[----:B------:R-:W-:Y:S02]  /*1080*/  SHF.L.U32 R9, R16, 0x1, RZ ;  /* 0x0000000110097819 */ /* 0x000fe400000006ff */
[----:B------:R-:W-:Y:S01]  /*1090*/  PRMT R7, R20, 0x7632, R7 ;  /* 0x0000763214077816 */ /* 0x000fe20000000007 */
[----:B------:R0:W-:Y:S01]  /*10a0*/  STG.E.U16 desc[UR8][R12.64], R20 ;  /* 0x000000140c007986 */ /* 0x0001e2000c101508 */
[----:B------:R-:W-:Y:S02]  /*10b0*/  IADD3 R6, P0, R9, R2, RZ ;  /* 0x0000000209067210 */ /* 0x000fe40007f1e0ff */
[----:B------:R-:W-:Y:S01]  /*10c0*/  F2FP.F16.F32.PACK_AB R0, R11, R0 ;  /* 0x000000000b00723e */ /* 0x000fe200000000ff */
[----:B------:R1:W-:Y:S01]  /*10d0*/  STG.E.U16 desc[UR8][R14.64], R7 ;  /* 0x000000070e007986 */ /* 0x0003e2000c101508 */
[----:B------:R-:W-:-:S03]  /*10e0*/  IADD3 R8, P1, R6, R9, RZ ;  /* 0x0000000906087210 */ /* 0x000fc60007f3e0ff */
[----:B------:R2:W-:Y:S01]  /*10f0*/  STG.E.U16 desc[UR8][R2.64], R21 ;  /* 0x0000001502007986 */ /* 0x0005e2000c101508 */
[----:B0-----:R-:W-:Y:S02]  /*1100*/  PRMT R12, R0, 0x7632, R12 ;  /* 0x00007632000c7816 */ /* 0x001fe4000000000c */
[----:B-1----:R-:W-:Y:S02]  /*1110*/  IADD3.X R7, R17, R3, RZ, P0, !PT ;  /* 0x0000000311077210 */ /* 0x002fe400007fe4ff */
[----:B------:R-:W-:Y:S02]  /*1120*/  IADD3 R10, P0, R8, R9, RZ ;  /* 0x00000009080a7210 */ /* 0x000fe40007f1e0ff */
[----:B------:R-:W-:Y:S02]  /*1130*/  IADD3.X R9, R7, R17, RZ, P1, !PT ;  /* 0x0000001107097210 */ /* 0x000fe40000ffe4ff */
[----:B--2---:R-:W-:-:S03]  /*1140*/  PRMT R3, R21, 0x7632, R3 ;  /* 0x0000763215037816 */ /* 0x004fc60000000003 */
[----:B------:R-:W-:Y:S01]  /*1150*/  IMAD.X R11, R9, 0x1, R17, P0 ;  /* 0x00000001090b7824 */ /* 0x000fe200000e0611 */
[----:B------:R-:W-:Y:S01]  /*1160*/  IADD3 R4, P0, R4, UR6, RZ ;  /* 0x0000000604047c10 */ /* 0x000fe2000ff1e0ff */
[----:B------:R0:W-:Y:S03]  /*1170*/  STG.E.U16 desc[UR8][R6.64], R3 ;  /* 0x0000000306007986 */ /* 0x0001e6000c101508 */
[----:B------:R-:W-:Y:S01]  /*1180*/  IADD3.X R5, RZ, R5, RZ, P0, !PT ;  /* 0x00000005ff057210 */ /* 0x000fe200007fe4ff */
[----:B------:R0:W-:Y:S01]  /*1190*/  STG.E.U16 desc[UR8][R8.64], R0 ;  /* 0x0000000008007986 */ /* 0x0001e2000c101508 */
[----:B------:R-:W-:-:S03]  /*11a0*/  ISETP.GE.U32.AND P0, PT, R4, UR44, PT ;  /* 0x0000002c04007c0c */ /* 0x000fc6000bf06070 */
[----:B------:R0:W-:Y:S01]  /*11b0*/  STG.E.U16 desc[UR8][R10.64], R12 ;  /* 0x0000000c0a007986 */ /* 0x0001e2000c101508 */
[----:B------:R-:W-:-:S13]  /*11c0*/  ISETP.GE.AND.EX P0, PT, R5, UR45, PT, P0 ;  /* 0x0000002d05007c0c */ /* 0x000fda000bf06300 */
[----:B0-----:R-:W-:Y:S05]  /*11d0*/  @!P0 BRA `(.L_x_993) ;  /* 0xfffffff000108947 */ /* 0x001fea000383ffff */
[----:B------:R-:W-:Y:S05]  /*11e0*/  BSYNC B0 ;  /* 0x0000000000007941 */ /* 0x000fea0003800000 */
.L_x_987:
[----:B------:R-:W-:Y:S05]  /*11f0*/  EXIT ;  /* 0x000000000000794d */ /* 0x000fea0003800000 */
        .weak           $__internal_35_$__cuda_sm20_div_s64
        .type           $__internal_35_$__cuda_sm20_div_s64,@function
        .size           $__internal_35_$__cuda_sm20_div_s64,(.L_x_1332 - $__internal_35_$__cuda_sm20_div_s64)
$__internal_35_$__cuda_sm20_div_s64:
        /* <DEDUP_REMOVED lines=84> */
[----:B------:R-:W-:Y:S06]  /*1740*/  RET.REL.NODEC R2 `(_ZN2at6native38_GLOBAL__N__9a469cfd_6_RNN_cu_eca79a6d6kernel17lstm_cell_forwardIN3c104HalfEflLi1EEEvNS_4cuda6detail10TensorInfoIT_T1_EESB_SB_SB_SB_SB_SB_SB_SA_SA_) ;  /* 0xffffffe8022c7950 */ /* 0x000fec0003c3ffff */
.L_x_994:
        /* <DEDUP_REMOVED lines=11> */
.L_x_1332:


//--------------------- .text._ZN2at6native38_GLOBAL__N__9a469cfd_6_RNN_cu_eca79a6d6kernel17lstm_cell_forwardIN3c104HalfEfiLi2EEEvNS_4cuda6detail10TensorInfoIT_T1_EESB_SB_SB_SB_SB_SB_SB_SA_SA_ --------------------------
	.section	.text._ZN2at6native38_GLOBAL__N__9a469cfd_6_RNN_cu_eca79a6d6kernel17lstm_cell_forwardIN3c104HalfEfiLi2EEEvNS_4cuda6detail10TensorInfoIT_T1_EESB_SB_SB_SB_SB_SB_SB_SA_SA_,"ax",@progbits
	.align	128
.text._ZN2at6native38_GLOBAL__N__9a469cfd_6_RNN_cu_eca79a6d6kernel17lstm_cell_forwardIN3c104HalfEfiLi2EEEvNS_4cuda6detail10TensorInfoIT_T1_EESB_SB_SB_SB_SB_SB_SB_SA_SA_:
        .type           _ZN2at6native38_GLOBAL__N__9a469cfd_6_RNN_cu_eca79a6d6kernel17lstm_cell_forwardIN3c104HalfEfiLi2EEEvNS_4cuda6detail10TensorInfoIT_T1_EESB_SB_SB_SB_SB_SB_SB_SA_SA_,@function
        .size           _ZN2at6native38_GLOBAL__N__9a469cfd_6_RNN_cu_eca79a6d6kernel17lstm_cell_forwardIN3c104HalfEfiLi2EEEvNS_4cuda6detail10TensorInfoIT_T1_EESB_SB_SB_SB_SB_SB_SB_SA_SA_,(.L_x_1334 - _ZN2at6native38_GLOBAL__N__9a469cfd_6_RNN_cu_eca79a6d6kernel17lstm_cell_forwardIN3c104HalfEfiLi2EEEvNS_4cuda6detail10TensorInfoIT_T1_EESB_SB_SB_SB_SB_SB_SB_SA_SA_)
        .other          _ZN2at6native38_GLOBAL__N__9a469cfd_6_RNN_cu_eca79a6d6kernel17lstm_cell_forwardIN3c104HalfEfiLi2EEEvNS_4cuda6detail10TensorInfoIT_T1_EESB_SB_SB_SB_SB_SB_SB_SA_SA_,@"STO_CUDA_ENTRY STV_DEFAULT"
_ZN2at6native38_GLOBAL__N__9a469cfd_6_RNN_cu_eca79a6d6kernel17lstm_cell_forwardIN3c104HalfEfiLi2EEEvNS_4cuda6detail10TensorInfoIT_T1_EESB_SB_SB_SB_SB_SB_SB_SA_SA_:
        /* <DEDUP_REMOVED lines=41> */
.L_x_998:
        /* <DEDUP_REMOVED lines=183> */
[----:B------:R-:W-:Y:S02]  /*0e00*/  @!P6 IADD3 R27, R27, 0x1, RZ ;  /* 0x000000011b1be810 */ /* 0x000fe40007ffe0ff */
[-C--:B------:R-:W-:Y:S02]  /*0e10*/  @!P5 IADD3 R22, R22, -R14.reuse, RZ ;  /* 0x8000000e1616d210 */ /* 0x080fe40007ffe0ff */
[----:B------:R-:W-:-:S02]  /*0e20*/  ISETP.GE.U32.AND P2, PT, R13, R14, PT ;  /* 0x0000000e0d00720c */ /* 0x000fc40003f46070 */
[----:B------:R-:W-:Y:S02]  /*0e30*/  ISETP.GE.U32.AND P1, PT, R22, R14, PT ;  /* 0x0000000e1600720c */ /* 0x000fe40003f26070 */
[----:B------:R-:W-:Y:S01]  /*0e40*/  @!P5 IADD3 R9, R9, 0x1, RZ ;  /* 0x000000010909d810 */ /* 0x000fe20007ffe0ff */
[----:B0-----:R-:W0:Y:S02]  /*0e50*/  MUFU.RCP R7, R7 ;  /* 0x0000000700077308 */ /* 0x001e240000001000 */
[----:B------:R-:W-:Y:S02]  /*0e60*/  @!P0 IMAD.IADD R10, R10, 0x1, -R14 ;  /* 0x000000010a0a8824 */ /* 0x000fe400078e0a0e */
[----:B------:R-:W-:-:S03]  /*0e70*/  @!P0 VIADD R8, R8, 0x1 ;  /* 0x0000000108088836 */ /* 0x000fc60000000000 */
[----:B------:R-:W-:Y:S01]  /*0e80*/  ISETP.GE.U32.AND P4, PT, R10, R14, PT ;  /* 0x0000000e0a00720c */ /* 0x000fe20003f86070 */
[----:B------:R-:W-:Y:S01]  /*0e90*/  IMAD.HI.U32 R10, R6, R12, RZ ;  /* 0x0000000c060a7227 */ /* 0x000fe200078e00ff */
[----:B------:R-:W-:Y:S02]  /*0ea0*/  @P2 IADD3 R27, R27, 0x1, RZ ;  /* 0x000000011b1b2810 */ /* 0x000fe40007ffe0ff */
[----:B------:R-:W-:Y:S01]  /*0eb0*/  @P1 IADD3 R9, R9, 0x1, RZ ;  /* 0x0000000109091810 */ /* 0x000fe20007ffe0ff */
[----:B------:R-:W-:Y:S01]  /*0ec0*/  IMAD.MOV.U32 R6, RZ, RZ, RZ ;  /* 0x000000ffff067224 */ /* 0x000fe200078e00ff */
[----:B------:R-:W-:Y:S02]  /*0ed0*/  IADD3 R22, -R10, RZ, RZ ;  /* 0x000000ff0a167210 */ /* 0x000fe40007ffe1ff */
[----:B0-----:R-:W-:-:S03]  /*0ee0*/  IADD3 R7, R7, 0xffffffe, RZ ;  /* 0x0ffffffe07077810 */ /* 0x001fc60007ffe0ff */
[----:B------:R-:W-:Y:S01]  /*0ef0*/  IMAD R22, R14, R22, R12 ;  /* 0x000000160e167224 */ /* 0x000fe200078e020c */
[----:B------:R-:W-:Y:S02]  /*0f00*/  IABS R12, R0 ;  /* 0x00000000000c7213 */ /* 0x000fe40000000000 */
[----:B------:R-:W-:Y:S01]  /*0f10*/  @P4 IADD3 R8, R8, 0x1, RZ ;  /* 0x0000000108084810 */ /* 0x000fe20007ffe0ff */
[----:B------:R-:W0:Y:S01]  /*0f20*/  F2I.FTZ.U32.TRUNC.NTZ R7, R7 ;  /* 0x0000000700077305 */ /* 0x000e22000021f000 */
[----:B------:R-:W-:-:S13]  /*0f30*/  ISETP.GT.U32.AND P3, PT, R14, R22, PT ;  /* 0x000000160e00720c */ /* 0x000fda0003f64070 */
[----:B------:R-:W-:Y:S01]  /*0f40*/  @!P3 IMAD.IADD R22, R22, 0x1, -R14 ;  /* 0x000000011616b824 */ /* 0x000fe200078e0a0e */
[----:B0-----:R-:W-:Y:S02]  /*0f50*/  IADD3 R13, RZ, -R7, RZ ;  /* 0x80000007ff0d7210 */ /* 0x001fe40007ffe0ff */
[----:B------:R-:W-:Y:S02]  /*0f60*/  @!P3 IADD3 R10, R10, 0x1, RZ ;  /* 0x000000010a0ab810 */ /* 0x000fe40007ffe0ff */
[----:B------:R-:W-:Y:S01]  /*0f70*/  ISETP.GE.U32.AND P2, PT, R22, R14, PT ;  /* 0x0000000e1600720c */ /* 0x000fe20003f46070 */
[----:B------:R-:W-:Y:S01]  /*0f80*/  IMAD R13, R13, R15, RZ ;  /* 0x0000000f0d0d7224 */ /* 0x000fe200078e02ff */
[----:B------:R-:W0:Y:S03]  /*0f90*/  LDC R14, c[0x0][0x654] ;  /* 0x00019500ff0e7b82 */ /* 0x000e260000000800 */
[----:B------:R-:W-:-:S04]  /*0fa0*/  IMAD.HI.U32 R13, R7, R13, R6 ;  /* 0x0000000d070d7227 */ /* 0x000fc800078e0006 */
[----:B------:R-:W-:Y:S01]  /*0fb0*/  IMAD.MOV R7, RZ, RZ, -R25 ;  /* 0x000000ffff077224 */ /* 0x000fe200078e0a19 */
[----:B------:R-:W1:Y:S01]  /*0fc0*/  LDC R22, c[0x0][0x72c] ;  /* 0x0001cb00ff167b82 */ /* 0x000e620000000800 */
[----:B------:R-:W-:Y:S02]  /*0fd0*/  IMAD.HI.U32 R13, R13, R12, RZ ;  /* 0x0000000c0d0d7227 */ /* 0x000fe400078e00ff */
[----:B------:R-:W-:-:S03]  /*0fe0*/  @P2 IADD3 R10, R10, 0x1, RZ ;  /* 0x000000010a0a2810 */ /* 0x000fc60007ffe0ff */
[----:B------:R-:W-:-:S05]  /*0ff0*/  IADD3 R6, -R13, RZ, RZ ;  /* 0x000000ff0d067210 */ /* 0x000fca0007ffe1ff */
[----:B------:R-:W-:-:S05]  /*1000*/  IMAD R6, R15, R6, R12 ;  /* 0x000000060f067224 */ /* 0x000fca00078e020c */
[----:B------:R-:W-:Y:S02]  /*1010*/  ISETP.GT.U32.AND P6, PT, R15, R6, PT ;  /* 0x000000060f00720c */ /* 0x000fe40003fc4070 */
[----:B0-----:R-:W-:Y:S02]  /*1020*/  IABS R14, R14 ;  /* 0x0000000e000e7213 */ /* 0x001fe40000000000 */
[----:B-1----:R-:W-:-:S09]  /*1030*/  IABS R22, R22 ;  /* 0x0000001600167213 */ /* 0x002fd20000000000 */
[-C--:B------:R-:W-:Y:S02]  /*1040*/  @!P6 IADD3 R6, R6, -R15.reuse, RZ ;  /* 0x8000000f0606e210 */ /* 0x080fe40007ffe0ff */
[----:B------:R-:W-:Y:S02]  /*1050*/  @!P6 IADD3 R13, R13, 0x1, RZ ;  /* 0x000000010d0de810 */ /* 0x000fe40007ffe0ff */
[----:B------:R-:W-:Y:S01]  /*1060*/  ISETP.GE.U32.AND P5, PT, R6, R15, PT ;  /* 0x0000000f0600720c */ /* 0x000fe20003fa6070 */
[C---:B------:R-:W-:Y:S01]  /*1070*/  IMAD R6, R11.reuse, R7, R18 ;  /* 0x000000070b067224 */ /* 0x040fe200078e0212 */
[----:B------:R-:W-:Y:S01]  /*1080*/  IADD3 R15, -R24, RZ, RZ ;  /* 0x000000ff180f7210 */ /* 0x000fe20007ffe1ff */
[----:B------:R-:W-:Y:S02]  /*1090*/  IMAD.MOV R7, RZ, RZ, -R23 ;  /* 0x000000ffff077224 */ /* 0x000fe400078e0a17 */
[----:B------:R-:W-:Y:S02]  /*10a0*/  IMAD R6, R6, UR5, RZ ;  /* 0x0000000506067c24 */ /* 0x000fe4000f8e02ff */
[----:B------:R-:W-:-:S02]  /*10b0*/  IMAD R7, R11, R7, R3 ;  /* 0x000000070b077224 */ /* 0x000fc400078e0203 */
[----:B------:R-:W-:Y:S02]  /*10c0*/  IMAD R25, R25, UR8, R6 ;  /* 0x0000000819197c24 */ /* 0x000fe4000f8e0206 */
[----:B------:R-:W0:Y:S01]  /*10d0*/  I2F.RP R6, R14 ;  /* 0x0000000e00067306 */ /* 0x000e220000209400 */
[----:B------:R-:W-:Y:S02]  /*10e0*/  IMAD R7, R7, UR5, RZ ;  /* 0x0000000507077c24 */ /* 0x000fe4000f8e02ff */
[----:B------:R-:W-:Y:S02]  /*10f0*/  IMAD R15, R11, R15, R5 ;  /* 0x0000000f0b0f7224 */ /* 0x000fe400078e0205 */
[----:B------:R-:W-:Y:S01]  /*1100*/  IMAD R23, R23, UR8, R7 ;  /* 0x0000000817177c24 */ /* 0x000fe2000f8e0207 */
[----:B------:R-:W-:Y:S01]  /*1110*/  IADD3 R7, -R21, RZ, RZ ;  /* 0x000000ff15077210 */ /* 0x000fe20007ffe1ff */
[----:B------:R-:W-:Y:S02]  /*1120*/  IMAD R15, R15, UR5, RZ ;  /* 0x000000050f0f7c24 */ /* 0x000fe4000f8e02ff */
[----:B------:R-:W-:Y:S01]  /*1130*/  @P5 VIADD R13, R13, 0x1 ;  /* 0x000000010d0d5836 */ /* 0x000fe20000000000 */
[----:B------:R-:W-:Y:S01]  /*1140*/  ISETP.NE.AND P5, PT, R29, RZ, PT ;  /* 0x000000ff1d00720c */ /* 0x000fe20003fa5270 */
[----:B------:R-:W-:Y:S01]  /*1150*/  IMAD R11, R11, R7, R4 ;  /* 0x000000070b0b7224 */ /* 0x000fe200078e0204 */
[----:B------:R-:W-:Y:S01]  /*1160*/  IADD3 R7, -R20, RZ, RZ ;  /* 0x000000ff14077210 */ /* 0x000fe20007ffe1ff */
[----:B------:R-:W-:Y:S01]  /*1170*/  IMAD R24, R24, UR8, R15 ;  /* 0x0000000818187c24 */ /* 0x000fe2000f8e020f */
[----:B0-----:R-:W0:Y:S01]  /*1180*/  MUFU.RCP R6, R6 ;  /* 0x0000000600067308 */ /* 0x001e220000001000 */
[----:B------:R-:W-:Y:S01]  /*1190*/  IMAD R11, R11, UR5, RZ ;  /* 0x000000050b0b7c24 */ /* 0x000fe2000f8e02ff */
[----:B------:R-:W1:Y:S01]  /*11a0*/  LDC R15, c[0x0][0x804] ;  /* 0x00020100ff0f7b82 */ /* 0x000e620000000800 */
[----:B------:R-:W-:-:S02]  /*11b0*/  IMAD R7, R28, R7, R18 ;  /* 0x000000071c077224 */ /* 0x000fc400078e0212 */
[----:B------:R-:W-:Y:S01]  /*11c0*/  IMAD R21, R21, UR8, R11 ;  /* 0x0000000815157c24 */ /* 0x000fe2000f8e020b */
[----:B------:R-:W-:Y:S01]  /*11d0*/  IADD3 R11, -R19, RZ, RZ ;  /* 0x000000ff130b7210 */ /* 0x000fe20007ffe1ff */
[----:B------:R-:W-:-:S04]  /*11e0*/  IMAD R7, R7, UR9, RZ ;  /* 0x0000000907077c24 */ /* 0x000fc8000f8e02ff */
[----:B------:R-:W-:Y:S02]  /*11f0*/  IMAD R20, R20, UR10, R7 ;  /* 0x0000000a14147c24 */ /* 0x000fe4000f8e0207 */
[----:B------:R-:W-:Y:S02]  /*1200*/  IMAD R11, R28, R11, R5 ;  /* 0x0000000b1c0b7224 */ /* 0x000fe400078e0205 */
[----:B0-----:R-:W-:Y:S02]  /*1210*/  VIADD R6, R6, 0xffffffe ;  /* 0x0ffffffe06067836 */ /* 0x001fe40000000000 */
[----:B------:R-:W-:Y:S02]  /*1220*/  IMAD R11, R11, UR9, RZ ;  /* 0x000000090b0b7c24 */ /* 0x000fe4000f8e02ff */
[----:B------:R0:W2:Y:S02]  /*1230*/  F2I.FTZ.U32.TRUNC.NTZ R7, R6 ;  /* 0x0000000600077305 */ /* 0x0000a4000021f000 */
[----:B------:R-:W-:Y:S01]  /*1240*/  IMAD R19, R19, UR10, R11 ;  /* 0x0000000a13137c24 */ /* 0x000fe2000f8e020b */
[----:B0-----:R-:W-:-:S05]  /*1250*/  IADD3 R6, -R17, RZ, RZ ;  /* 0x000000ff11067210 */ /* 0x001fca0007ffe1ff */
[----:B------:R-:W-:Y:S02]  /*1260*/  IMAD R6, R28, R6, R3 ;  /* 0x000000061c067224 */ /* 0x000fe400078e0203 */
[----:B--2---:R-:W-:Y:S02]  /*1270*/  IMAD.MOV R11, RZ, RZ, -R7 ;  /* 0x000000ffff0b7224 */ /* 0x004fe400078e0a07 */
[----:B------:R-:W-:Y:S02]  /*1280*/  IMAD R6, R6, UR9, RZ ;  /* 0x0000000906067c24 */ /* 0x000fe4000f8e02ff */
[----:B------:R-:W-:Y:S02]  /*1290*/  IMAD R11, R11, R14, RZ ;  /* 0x0000000e0b0b7224 */ /* 0x000fe400078e02ff */
[----:B------:R-:W-:Y:S01]  /*12a0*/  IMAD R17, R17, UR10, R6 ;  /* 0x0000000a11117c24 */ /* 0x000fe2000f8e0206 */
[----:B------:R-:W-:-:S05]  /*12b0*/  IADD3 R6, -R16, RZ, RZ ;  /* 0x000000ff10067210 */ /* 0x000fca0007ffe1ff */
[----:B------:R-:W-:Y:S01]  /*12c0*/  IMAD R28, R28, R6, R4 ;  /* 0x000000061c1c7224 */ /* 0x000fe200078e0204 */
[----:B------:R-:W-:-:S03]  /*12d0*/  MOV R6, RZ ;  /* 0x000000ff00067202 */ /* 0x000fc60000000f00 */
[----:B------:R-:W-:Y:S02]  /*12e0*/  IMAD R28, R28, UR9, RZ ;  /* 0x000000091c1c7c24 */ /* 0x000fe4000f8e02ff */
[----:B------:R-:W-:Y:S01]  /*12f0*/  IMAD.HI.U32 R11, R7, R11, R6 ;  /* 0x0000000b070b7227 */ /* 0x000fe200078e0006 */
[----:B-1----:R-:W-:-:S03]  /*1300*/  LOP3.LUT R7, R18, R15, RZ, 0x3c, !PT ;  /* 0x0000000f12077212 */ /* 0x002fc600078e3cff */
[----:B------:R-:W-:Y:S01]  /*1310*/  IMAD R16, R16, UR10, R28 ;  /* 0x0000000a10107c24 */ /* 0x000fe2000f8e021c */
[----:B------:R-:W-:Y:S01]  /*1320*/  ISETP.GE.AND P6, PT, R7, RZ, PT ;  /* 0x000000ff0700720c */ /* 0x000fe20003fc6270 */
[----:B------:R-:W-:Y:S01]  /*1330*/  IMAD.HI.U32 R11, R11, R12, RZ ;  /* 0x0000000c0b0b7227 */ /* 0x000fe200078e00ff */
[----:B------:R-:W-:Y:S01]  /*1340*/  LOP3.LUT R7, R5, R15, RZ, 0x3c, !PT ;  /* 0x0000000f05077212 */ /* 0x000fe200078e3cff */
[----:B------:R-:W0:Y:S02]  /*1350*/  LDC R28, c[0x0][0x654] ;  /* 0x00019500ff1c7b82 */ /* 0x000e240000000800 */
[----:B------:R-:W-:Y:S01]  /*1360*/  IMAD.MOV R6, RZ, RZ, -R11 ;  /* 0x000000ffff067224 */ /* 0x000fe200078e0a0b */
[----:B------:R-:W-:Y:S02]  /*1370*/  ISETP.GE.AND P3, PT, R7, RZ, PT ;  /* 0x000000ff0700720c */ /* 0x000fe40003f66270 */
[----:B------:R-:W-:Y:S01]  /*1380*/  MOV R7, R10 ;  /* 0x0000000a00077202 */ /* 0x000fe20000000f00 */
[----:B------:R-:W-:-:S04]  /*1390*/  IMAD R6, R14, R6, R12 ;  /* 0x000000060e067224 */ /* 0x000fc800078e020c */
[----:B------:R-:W-:Y:S01]  /*13a0*/  @!P6 IMAD.MOV R27, RZ, RZ, -R27 ;  /* 0x000000ffff1be224 */ /* 0x000fe200078e0a1b */
[----:B------:R-:W-:-:S05]  /*13b0*/  ISETP.GT.U32.AND P1, PT, R14, R6, PT ;  /* 0x000000060e00720c */ /* 0x000fca0003f24070 */
[----:B------:R-:W-:-:S08]  /*13c0*/  @!P3 IADD3 R9, -R9, RZ, RZ ;  /* 0x000000ff0909b210 */ /* 0x000fd00007ffe1ff */
        /* <DEDUP_REMOVED lines=25> */
[----:B------:R-:W-:Y:S01]  /*1560*/  IMAD R14, R6, UR13, RZ ;  /* 0x0000000d060e7c24 */ /* 0x000fe2000f8e02ff */
[----:B------:R-:W-:-:S03]  /*1570*/  IADD3 R6, -R10, RZ, RZ ;  /* 0x000000ff0a067210 */ /* 0x000fc60007ffe1ff */
[----:B------:R-:W-:Y:S01]  /*1580*/  IMAD R13, R13, UR14, R14 ;  /* 0x0000000e0d0d7c24 */ /* 0x000fe2000f8e020e */
[----:B------:R-:W-:Y:S01]  /*1590*/  IADD3 R14, -R9, RZ, RZ ;  /* 0x000000ff090e7210 */ /* 0x000fe20007ffe1ff */
[C---:B------:R-:W-:Y:S02]  /*15a0*/  IMAD R18, R29.reuse, R6, R18 ;  /* 0x000000061d127224 */ /* 0x040fe400078e0212 */
[----:B--2---:R-:W-:Y:S02]  /*15b0*/  IMAD.MOV R6, RZ, RZ, -R15 ;  /* 0x000000ffff067224 */ /* 0x004fe400078e0a0f */
[----:B------:R-:W-:Y:S01]  /*15c0*/  IMAD R5, R29, R14, R5 ;  /* 0x0000000e1d057224 */ /* 0x000fe200078e0205 */
[----:B0-----:R-:W-:Y:S01]  /*15d0*/  LOP3.LUT R14, R0, R28, RZ, 0x3c, !PT ;  /* 0x0000001c000e7212 */ /* 0x001fe200078e3cff */
[----:B------:R-:W-:Y:S01]  /*15e0*/  IMAD R6, R6, R22, RZ ;  /* 0x0000001606067224 */ /* 0x000fe200078e02ff */
[----:B------:R-:W0:Y:S02]  /*15f0*/  LDC.64 R28, c[0x0][0x210] ;  /* 0x00008400ff1c7b82 */ /* 0x000e240000000a00 */
[----:B------:R-:W-:-:S02]  /*1600*/  ISETP.GE.AND P2, PT, R14, RZ, PT ;  /* 0x000000ff0e00720c */ /* 0x000fc40003f46270 */
        /* <DEDUP_REMOVED lines=28> */
[----:B------:R-:W-:Y:S01]  /*17d0*/  @P0 VIADD R11, R11, 0x1 ;  /* 0x000000010b0b0836 */ /* 0x000fe20000000000 */
[----:B------:R-:W5:Y:S05]  /*17e0*/  LDG.E.U16 R16, desc[UR6][R16.64] ;  /* 0x0000000610107981 */ /* 0x000f6a000c1e1500 */
[-C--:B------:R-:W-:Y:S02]  /*17f0*/  @!P3 IADD3 R12, R12, -R22.reuse, RZ ;  /* 0x800000160c0cb210 */ /* 0x080fe40007ffe0ff */
[----:B------:R-:W-:Y:S02]  /*1800*/  @!P2 IADD3 R11, -R11, RZ, RZ ;  /* 0x000000ff0b0ba210 */ /* 0x000fe40007ffe1ff */
[----:B------:R-:W-:-:S02]  /*1810*/  ISETP.GE.U32.AND P0, PT, R12, R22, PT ;  /* 0x000000160c00720c */ /* 0x000fc40003f06070 */
        /* <DEDUP_REMOVED lines=8> */
[----:B------:R-:W-:Y:S01]  /*18a0*/  ISETP.NE.U32.AND P0, PT, RZ, UR20, PT ;  /* 0x00000014ff007c0c */ /* 0x000fe2000bf05070 */
[----:B------:R-:W-:-:S03]  /*18b0*/  IMAD.MOV R18, RZ, RZ, -R8 ;  /* 0x000000ffff127224 */ /* 0x000fc600078e0a08 */
        /* <DEDUP_REMOVED lines=8> */
[----:B------:R-:W-:-:S04]  /*1940*/  @!P2 IADD3 R6, -R6, RZ, RZ ;  /* 0x000000ff0606a210 */ /* 0x000fc80007ffe1ff */
[----:B------:R-:W-:-:S04]  /*1950*/  @!P1 LOP3.LUT R6, RZ, R27, RZ, 0x33, !PT ;  /* 0x0000001bff069212 */ /* 0x000fc800078e33ff */
[----:B0-----:R-:W-:Y:S01]  /*1960*/  IADD3 R15, -R6, RZ, RZ ;  /* 0x000000ff060f7210 */ /* 0x001fe20007ffe1ff */
[----:B------:R-:W-:Y:S02]  /*1970*/  IMAD R12, R12, UR15, RZ ;  /* 0x0000000f0c0c7c24 */ /* 0x000fe4000f8e02ff */
[----:B-1----:R-:W-:Y:S01]  /*1980*/  IMAD R13, R23, R18, R3 ;  /* 0x00000012170d7224 */ /* 0x002fe200078e0203 */
[----:B------:R-:W-:Y:S01]  /*1990*/  IADD3 R3, -R7, RZ, RZ ;  /* 0x000000ff07037210 */ /* 0x000fe20007ffe1ff */
[----:B------:R-:W-:-:S04]  /*19a0*/  IMAD R15, R27, R15, R0 ;  /* 0x0000000f1b0f7224 */ /* 0x000fc800078e0200 */
[----:B------:R-:W-:Y:S02]  /*19b0*/  IMAD R4, R23, R3, R4 ;  /* 0x0000000317047224 */ /* 0x000fe400078e0204 */
[----:B------:R-:W-:Y:S02]  /*19c0*/  IMAD R3, R11, UR16, R12 ;  /* 0x000000100b037c24 */ /* 0x000fe4000f8e020c */
[----:B------:R-:W-:Y:S02]  /*19d0*/  IMAD R12, R5, UR11, RZ ;  /* 0x0000000b050c7c24 */ /* 0x000fe4000f8e02ff */
[----:B------:R-:W-:Y:S02]  /*19e0*/  IMAD R13, R13, UR11, RZ ;  /* 0x0000000b0d0d7c24 */ /* 0x000fe4000f8e02ff */
[----:B------:R-:W-:Y:S02]  /*19f0*/  IMAD R4, R4, UR11, RZ ;  /* 0x0000000b04047c24 */ /* 0x000fe4000f8e02ff */
[----:B------:R-:W-:Y:S01]  /*1a00*/  IMAD R15, R15, UR17, RZ ;  /* 0x000000110f0f7c24 */ /* 0x000fe2000f8e02ff */
[----:B------:R-:W-:Y:S01]  /*1a10*/  SHF.R.S32.HI R17, RZ, 0x1f, R3 ;  /* 0x0000001fff117819 */ /* 0x000fe20000011403 */
[----:B------:R-:W-:-:S02]  /*1a20*/  IMAD R9, R9, UR12, R12 ;  /* 0x0000000c09097c24 */ /* 0x000fc4000f8e020c */
[----:B------:R-:W-:Y:S02]  /*1a30*/  IMAD R8, R8, UR12, R13 ;  /* 0x0000000c08087c24 */ /* 0x000fe4000f8e020d */
        /* <DEDUP_REMOVED lines=26> */
.L_x_996:
        /* <DEDUP_REMOVED lines=8> */
.L_x_997:
[----:B-1----:R-:W2:Y:S04]  /*1c60*/  LDL.LU R4, [R1+0x4] ;  /* 0x0000040001047983 */ /* 0x002ea80000300800 */
[----:B------:R-:W3:Y:S01]  /*1c70*/  LDL.LU R7, [R1] ;  /* 0x0000000001077983 */ /* 0x000ee20000300800 */
[----:B-----5:R-:W-:Y:S02]  /*1c80*/  HADD2.F32 R21, -RZ, R21.H0_H0 ;  /* 0x20000015ff157230 */ /* 0x020fe40000004100 */
[----:B------:R-:W-:Y:S02]  /*1c90*/  HADD2.F32 R5, -RZ, R2.H0_H0 ;  /* 0x20000002ff057230 */ /* 0x000fe40000004100 */
[----:B------:R-:W-:Y:S02]  /*1ca0*/  HADD2.F32 R19, -RZ, R19.H0_H0 ;  /* 0x20000013ff137230 */ /* 0x000fe40000004100 */
[----:B------:R-:W-:-:S02]  /*1cb0*/  HADD2.F32 R29, -RZ, R29.H0_H0 ;  /* 0x2000001dff1d7230 */ /* 0x000fc40000004100 */
[----:B------:R-:W-:Y:S02]  /*1cc0*/  HADD2.F32 R20, -RZ, R20.H0_H0 ;  /* 0x20000014ff147230 */ /* 0x000fe40000004100 */
[----:B------:R-:W-:Y:S02]  /*1cd0*/  HADD2.F32 R28, -RZ, R28.H0_H0 ;  /* 0x2000001cff1c7230 */ /* 0x000fe40000004100 */
[----:B------:R-:W-:Y:S02]  /*1ce0*/  HADD2.F32 R27, -RZ, R27.H0_H0 ;  /* 0x2000001bff1b7230 */ /* 0x000fe40000004100 */
[----:B------:R-:W-:Y:S01]  /*1cf0*/  FADD.FTZ R20, R29, R20 ;  /* 0x000000141d147221 */ /* 0x000fe20000010000 */
[----:B------:R-:W-:Y:S02]  /*1d00*/  HADD2.F32 R13, -RZ, R24.H0_H0 ;  /* 0x20000018ff0d7230 */ /* 0x000fe40000004100 */
[----:B------:R-:W-:Y:S02]  /*1d10*/  HADD2.F32 R6, -RZ, R6.H0_H0 ;  /* 0x20000006ff067230 */ /* 0x000fe40000004100 */
[----:B------:R-:W-:Y:S01]  /*1d20*/  FADD.FTZ R20, R20, R27 ;  /* 0x0000001b14147221 */ /* 0x000fe20000010000 */
[----:B--2---:R-:W-:-:S05]  /*1d30*/  HADD2.F32 R4, -RZ, R4.H0_H0 ;  /* 0x20000004ff047230 */ /* 0x004fca0000004100 */
[----:B------:R-:W-:-:S04]  /*1d40*/  FADD.FTZ R4, R4, R21 ;  /* 0x0000001504047221 */ /* 0x000fc80000010000 */
[----:B------:R-:W-:Y:S01]  /*1d50*/  FADD.FTZ R2, R4, R5 ;  /* 0x0000000504027221 */ /* 0x000fe20000010000 */
[----:B---3--:R-:W-:Y:S02]  /*1d60*/  HADD2.F32 R4, -RZ, R7.H0_H0 ;  /* 0x20000007ff047230 */ /* 0x008fe40000004100 */
[----:B------:R-:W-:Y:S02]  /*1d70*/  HADD2.F32 R5, -RZ, R26.H0_H0 ;  /* 0x2000001aff057230 */ /* 0x000fe40000004100 */
[----:B------:R-:W-:Y:S02]  /*1d80*/  HADD2.F32 R7, -RZ, R12.H0_H0 ;  /* 0x2000000cff077230 */ /* 0x000fe40000004100 */
[----:B------:R-:W-:Y:S01]  /*1d90*/  FADD.FTZ R4, R4, R19 ;  /* 0x0000001304047221 */ /* 0x000fe20000010000 */
[----:B------:R-:W-:-:S03]  /*1da0*/  LEA R12, P2, R9, UR26, 0x1 ;  /* 0x0000001a090c7c11 */ /* 0x000fc6000f8408ff */
[----:B------:R-:W-:Y:S01]  /*1db0*/  FADD.FTZ R4, R4, R5 ;  /* 0x0000000504047221 */ /* 0x000fe20000010000 */
[----:B------:R-:W-:Y:S01]  /*1dc0*/  HADD2.F32 R5, -RZ, R22.H0_H0 ;  /* 0x20000016ff057230 */ /* 0x000fe20000004100 */
[----:B------:R-:W-:Y:S02]  /*1dd0*/  SHF.R.S32.HI R22, RZ, 0x1f, R11 ;  /* 0x0000001fff167819 */ /* 0x000fe4000001140b */
[----:B------:R-:W-:Y:S01]  /*1de0*/  FADD.FTZ R4, R4, R7 ;  /* 0x0000000704047221 */ /* 0x000fe20000010000 */
[----:B------:R-:W-:Y:S02]  /*1df0*/  HADD2.F32 R7, -RZ, R16.H0_H0 ;  /* 0x20000010ff077230 */ /* 0x000fe40000004100 */
[----:B------:R-:W-:Y:S01]  /*1e00*/  FADD.FTZ R5, R2, R5 ;  /* 0x0000000502057221 */ /* 0x000fe20000010000 */
[----:B------:R-:W-:Y:S01]  /*1e10*/  SHF.R.S32.HI R16, RZ, 0x1f, R9 ;  /* 0x0000001fff107819 */ /* 0x000fe20000011409 */
[----:B------:R-:W-:Y:S02]  /*1e20*/  FMUL.FTZ R4, R4, -1.4426950216293334961 ;  /* 0xbfb8aa3b04047820 */ /* 0x000fe40000410000 */
[----:B------:R-:W-:Y:S01]  /*1e30*/  FMUL.FTZ R5, R5, -1.4426950216293334961 ;  /* 0xbfb8aa3b05057820 */ /* 0x000fe20000410000 */
[----:B------:R-:W-:Y:S01]  /*1e40*/  FADD.FTZ R28, R28, R7 ;  /* 0x000000071c1c7221 */ /* 0x000fe20000010000 */
[----:B------:R-:W0:Y:S01]  /*1e50*/  MUFU.EX2 R2, R4 ;  /* 0x0000000400027308 */ /* 0x000e220000000800 */
[----:B------:R-:W-:-:S02]  /*1e60*/  HADD2.F32 R7, -RZ, R18.H0_H0 ;  /* 0x20000012ff077230 */ /* 0x000fc40000004100 */
[----:B------:R-:W-:-:S03]  /*1e70*/  FADD.FTZ R13, R28, R13 ;  /* 0x0000000d1c0d7221 */ /* 0x000fc60000010000 */
[----:B------:R-:W-:Y:S01]  /*1e80*/  FADD.FTZ R7, R20, R7 ;  /* 0x0000000714077221 */ /* 0x000fe20000010000 */
[----:B------:R-:W-:Y:S01]  /*1e90*/  FADD.FTZ R6, R13, R6 ;  /* 0x000000060d067221 */ /* 0x000fe20000010000 */
[----:B------:R-:W1:Y:S01]  /*1ea0*/  MUFU.EX2 R5, R5 ;  /* 0x0000000500057308 */ /* 0x000e620000000800 */
[----:B------:R-:W-:Y:S02]  /*1eb0*/  LEA.HI.X R13, R9, UR27, R16, 0x1, P2 ;  /* 0x0000001b090d7c11 */ /* 0x000fe400090f0c10 */
[----:B------:R-:W-:Y:S01]  /*1ec0*/  FMUL.FTZ R6, R6, -1.4426950216293334961 ;  /* 0xbfb8aa3b06067820 */ /* 0x000fe20000410000 */
[----:B------:R-:W-:-:S04]  /*1ed0*/  SHF.R.S32.HI R9, RZ, 0x1f, R8 ;  /* 0x0000001fff097819 */ /* 0x000fc80000011408 */
[----:B------:R2:W-:Y:S01]  /*1ee0*/  MUFU.TANH R18, R7 ;  /* 0x0000000700127308 */ /* 0x0005e20000002400 */
[----:B0-----:R-:W-:Y:S01]  /*1ef0*/  FADD.FTZ R19, R2, 1 ;  /* 0x3f80000002137421 */ /* 0x001fe20000010000 */
[----:B------:R-:W-:-:S06]  /*1f00*/  HADD2.F32 R2, -RZ, R14.H0_H0 ;  /* 0x2000000eff027230 */ /* 0x000fcc0000004100 */
        /* <DEDUP_REMOVED lines=15> */
[----:B------:R-:W-:Y:S01]  /*2000*/  F2FP.F16.F32.PACK_AB R21, R24, R21 ;  /* 0x000000151815723e */ /* 0x000fe200000000ff */
        /* <DEDUP_REMOVED lines=10> */
[----:B------:R-:W-:Y:S02]  /*20b0*/  F2FP.F16.F32.PACK_AB R23, R20, R23 ;  /* 0x000000171417723e */ /* 0x000fe400000000ff */
[----:B------:R-:W-:Y:S02]  /*20c0*/  F2FP.F16.F32.PACK_AB R9, R9, R18 ;  /* 0x000000120909723e */ /* 0x000fe400000000ff */
        /* <DEDUP_REMOVED lines=13> */
.L_x_995:
[----:B------:R-:W-:Y:S05]  /*21a0*/  EXIT ;  /* 0x000000000000794d */ /* 0x000fea0003800000 */
.L_x_999:
        /* <DEDUP_REMOVED lines=13> */
.L_x_1334:


//--------------------- .text._ZN2at6native38_GLOBAL__N__9a469cfd_6_RNN_cu_eca79a6d6kernel17lstm_cell_forwardIN3c104HalfEfiLi1EEEvNS_4cuda6detail10TensorInfoIT_T1_EESB_SB_SB_SB_SB_SB_SB_SA_SA_ --------------------------
	.section	.text._ZN2at6native38_GLOBAL__N__9a469cfd_6_RNN_cu_eca79a6d6kernel17lstm_cell_forwardIN3c104HalfEfiLi1EEEvNS_4cuda6detail10TensorInfoIT_T1_EESB_SB_SB_SB_SB_SB_SB_SA_SA_,"ax",@progbits
	.align	128
.text._ZN2at6native38_GLOBAL__N__9a469cfd_6_RNN_cu_eca79a6d6kernel17lstm_cell_forwardIN3c104HalfEfiLi1EEEvNS_4cuda6detail10TensorInfoIT_T1_EESB_SB_SB_SB_SB_SB_SB_SA_SA_:
        .type           _ZN2at6native38_GLOBAL__N__9a469cfd_6_RNN_cu_eca79a6d6kernel17lstm_cell_forwardIN3c104HalfEfiLi1EEEvNS_4cuda6detail10TensorInfoIT_T1_EESB_SB_SB_SB_SB_SB_SB_SA_SA_,@function
        .size           _ZN2at6native38_GLOBAL__N__9a469cfd_6_RNN_cu_eca79a6d6kernel17lstm_cell_forwardIN3c104HalfEfiLi1EEEvNS_4cuda6detail10TensorInfoIT_T1_EESB_SB_SB_SB_SB_SB_SB_SA_SA_,(.L_x_1335 - _ZN2at6native38_GLOBAL__N__9a469cfd_6_RNN_cu_eca79a6d6kernel17lstm_cell_forwardIN3c104HalfEfiLi1EEEvNS_4cuda6detail10TensorInfoIT_T1_EESB_SB_SB_SB_SB_SB_SB_SA_SA_)
        .other          _ZN2at6native38_GLOBAL__N__9a469cfd_6_RNN_cu_eca79a6d6kernel17lstm_cell_forwardIN3c104HalfEfiLi1EEEvNS_4cuda6detail10TensorInfoIT_T1_EESB_SB_SB_SB_SB_SB_SB_SA_SA_,@"STO_CUDA_ENTRY STV_DEFAULT"
_ZN2at6native38_GLOBAL__N__9a469cfd_6_RNN_cu_eca79a6d6kernel17lstm_cell_forwardIN3c104HalfEfiLi1EEEvNS_4cuda6detail10TensorInfoIT_T1_EESB_SB_SB_SB_SB_SB_SB_SA_SA_:
        /* <DEDUP_REMOVED lines=34> */
.L_x_1003:
        /* <DEDUP_REMOVED lines=73> */
.L_x_1001:
        /* <DEDUP_REMOVED lines=8> */
.L_x_1002:
[----:B0----5:R-:W-:Y:S02]  /*0730*/  HADD2.F32 R13, -RZ, R9.H0_H0 ;  /* 0x20000009ff0d7230 */ /* 0x021fe40000004100 */
[----:B------:R-:W-:Y:S02]  /*0740*/  HADD2.F32 R19, -RZ, R19.H0_H0 ;  /* 0x20000013ff137230 */ /* 0x000fe40000004100 */
[----:B------:R-:W-:Y:S02]  /*0750*/  HADD2.F32 R8, -RZ, R8.H0_H0 ;  /* 0x20000008ff087230 */ /* 0x000fe40000004100 */
[----:B------:R-:W-:Y:S02]  /*0760*/  HADD2.F32 R9, -RZ, R18.H0_H0 ;  /* 0x20000012ff097230 */ /* 0x000fe40000004100 */
[----:B------:R-:W-:Y:S01]  /*0770*/  FADD.FTZ R13, R13, R19 ;  /* 0x000000130d0d7221 */ /* 0x000fe20000010000 */
[----:B------:R-:W-:Y:S02]  /*0780*/  HADD2.F32 R2, -RZ, R2.H0_H0 ;  /* 0x20000002ff027230 */ /* 0x000fe40000004100 */
        /* <DEDUP_REMOVED lines=15> */
[----:B------:R-:W-:Y:S01]  /*0880*/  HADD2.F32 R13, -RZ, R22.H0_H0 ;  /* 0x20000016ff0d7230 */ /* 0x000fe20000004100 */
[----:B------:R-:W0:Y:S01]  /*0890*/  MUFU.EX2 R2, R2 ;  /* 0x0000000200027308 */ /* 0x000e220000000800 */
[----:B------:R-:W-:-:S02]  /*08a0*/  HADD2.F32 R28, -RZ, R28.H0_H0 ;  /* 0x2000001cff1c7230 */ /* 0x000fc40000004100 */
[----:B------:R-:W-:Y:S01]  /*08b0*/  FADD.FTZ R11, R11, R14 ;  /* 0x0000000e0b0b7221 */ /* 0x000fe20000010000 */
[----:B------:R-:W-:Y:S02]  /*08c0*/  HADD2.F32 R9, -RZ, R0.H0_H0 ;  /* 0x20000000ff097230 */ /* 0x000fe40000004100 */
[----:B------:R-:W-:Y:S01]  /*08d0*/  FADD.FTZ R10, R10, R13 ;  /* 0x0000000d0a0a7221 */ /* 0x000fe20000010000 */
[----:B------:R-:W-:Y:S02]  /*08e0*/  HADD2.F32 R20, -RZ, R20.H0_H0 ;  /* 0x20000014ff147230 */ /* 0x000fe40000004100 */
[----:B------:R-:W-:Y:S01]  /*08f0*/  FADD.FTZ R11, R11, R28 ;  /* 0x0000001c0b0b7221 */ /* 0x000fe20000010000 */
[----:B------:R-:W1:Y:S01]  /*0900*/  LDC.64 R14, c[0x0][0x648] ;  /* 0x00019200ff0e7b82 */ /* 0x000e620000000a00 */
[----:B------:R-:W2:Y:S01]  /*0910*/  MUFU.EX2 R8, R8 ;  /* 0x0000000800087308 */ /* 0x000ea20000000800 */
[----:B------:R-:W-:Y:S01]  /*0920*/  FADD.FTZ R9, R10, R9 ;  /* 0x000000090a097221 */ /* 0x000fe20000010000 */
[----:B------:R-:W-:Y:S01]  /*0930*/  FMUL.FTZ R11, R11, -1.4426950216293334961 ;  /* 0xbfb8aa3b0b0b7820 */ /* 0x000fe20000410000 */
[----:B------:R-:W-:-:S02]  /*0940*/  IMAD R17, R4, UR15, RZ ;  /* 0x0000000f04117c24 */ /* 0x000fc4000f8e02ff */
[----:B------:R-:W-:Y:S01]  /*0950*/  FADD.FTZ R0, R9, R20 ;  /* 0x0000001409007221 */ /* 0x000fe20000010000 */
[----:B------:R-:W-:Y:S02]  /*0960*/  HADD2.F32 R9, -RZ, R24.H0_H0 ;  /* 0x20000018ff097230 */ /* 0x000fe40000004100 */
        /* <DEDUP_REMOVED lines=18> */
[----:B------:R-:W-:Y:S01]  /*0a90*/  F2FP.F16.F32.PACK_AB R2, R2, R19 ;  /* 0x000000130202723e */ /* 0x000fe200000000ff */
[----:B0-----:R-:W-:Y:S01]  /*0aa0*/  FADD.FTZ R23, R18, -RZ ;  /* 0x800000ff12177221 */ /* 0x001fe20000010000 */
[----:B-1----:R-:W-:-:S04]  /*0ab0*/  IMAD.WIDE R10, R25, 0x2, R10 ;  /* 0x00000002190a7825 */ /* 0x002fc800078e020a */
[----:B------:R-:W-:Y:S01]  /*0ac0*/  F2FP.F16.F32.PACK_AB R23, R23, R0 ;  /* 0x000000001717723e */ /* 0x000fe200000000ff */
[----:B--2---:R-:W-:Y:S01]  /*0ad0*/  FMUL.FTZ R21, R13, R18 ;  /* 0x000000120d157220 */ /* 0x004fe20000410000 */
[----:B------:R-:W-:-:S04]  /*0ae0*/  IMAD.WIDE R12, R7, 0x2, R8 ;  /* 0x00000002070c7825 */ /* 0x000fc800078e0208 */
[----:B------:R-:W-:Y:S02]  /*0af0*/  F2FP.F16.F32.PACK_AB R20, R22, R21 ;  /* 0x000000151614723e */ /* 0x000fe400000000ff */
        /* <DEDUP_REMOVED lines=16> */
.L_x_1000:
[----:B------:R-:W-:Y:S05]  /*0c00*/  EXIT ;  /* 0x000000000000794d */ /* 0x000fea0003800000 */
.L_x_1004:
        /* <DEDUP_REMOVED lines=15> */
.L_x_1335:


//--------------------- .text._ZN2at6native38_GLOBAL__N__9a469cfd_6_RNN_cu_eca79a6d6kernel17lstm_cell_forwardIfflLi2EEEvNS_4cuda6detail10TensorInfoIT_T1_EES9_S9_S9_S9_S9_S9_S9_S8_S8_ --------------------------
	.section	.text._ZN2at6native38_GLOBAL__N__9a469cfd_6_RNN_cu_eca79a6d6kernel17lstm_cell_forwardIfflLi2EEEvNS_4cuda6detail10TensorInfoIT_T1_EES9_S9_S9_S9_S9_S9_S9_S8_S8_,"ax",@progbits
	.align	128
.text._ZN2at6native38_GLOBAL__N__9a469cfd_6_RNN_cu_eca79a6d6kernel17lstm_cell_forwardIfflLi2EEEvNS_4cuda6detail10TensorInfoIT_T1_EES9_S9_S9_S9_S9_S9_S9_S8_S8_:
        .type           _ZN2at6native38_GLOBAL__N__9a469cfd_6_RNN_cu_eca79a6d6kernel17lstm_cell_forwardIfflLi2EEEvNS_4cuda6detail10TensorInfoIT_T1_EES9_S9_S9_S9_S9_S9_S9_S8_S8_,@function
        .size           _ZN2at6native38_GLOBAL__N__9a469cfd_6_RNN_cu_eca79a6d6kernel17lstm_cell_forwardIfflLi2EEEvNS_4cuda6detail10TensorInfoIT_T1_EES9_S9_S9_S9_S9_S9_S9_S8_S8_,(.L_x_1336 - _ZN2at6native38_GLOBAL__N__9a469cfd_6_RNN_cu_eca79a6d6kernel17lstm_cell_forwardIfflLi2EEEvNS_4cuda6detail10TensorInfoIT_T1_EES9_S9_S9_S9_S9_S9_S9_S8_S8_)
        .other          _ZN2at6native38_GLOBAL__N__9a469cfd_6_RNN_cu_eca79a6d6kernel17lstm_cell_forwardIfflLi2EEEvNS_4cuda6detail10TensorInfoIT_T1_EES9_S9_S9_S9_S9_S9_S9_S8_S8_,@"STO_CUDA_ENTRY STV_DEFAULT"
_ZN2at6native38_GLOBAL__N__9a469cfd_6_RNN_cu_eca79a6d6kernel17lstm_cell_forwardIfflLi2EEEvNS_4cuda6detail10TensorInfoIT_T1_EES9_S9_S9_S9_S9_S9_S9_S8_S8_:
        /* <DEDUP_REMOVED lines=44> */
.L_x_1055:
        /* <DEDUP_REMOVED lines=11> */
[----:B------:R-:W-:Y:S05]  /*0370*/  CALL.REL.NOINC `($__internal_36_$__cuda_sm20_div_s64) ;  /* 0x0000003c00fc7944 */ /* 0x000fea0003c00000 */
[----:B------:R-:W-:Y:S01]  /*0380*/  IADD3 R9, P0, RZ, -R12, RZ ;  /* 0x8000000cff097210 */ /* 0x000fe20007f1e0ff */
[----:B------:R-:W-:Y:S01]  /*0390*/  IMAD.U32 R2, RZ, RZ, UR14 ;  /* 0x0000000eff027e24 */ /* 0x000fe2000f8e00ff */
[----:B------:R-:W-:Y:S01]  /*03a0*/  MOV R6, R5 ;  /* 0x0000000500067202 */ /* 0x000fe20000000f00 */
[----:B------:R-:W-:Y:S01]  /*03b0*/  IMAD.U32 R3, RZ, RZ, UR15 ;  /* 0x0000000fff037e24 */ /* 0x000fe2000f8e00ff */
[----:B------:R-:W-:Y:S01]  /*03c0*/  IADD3.X R7, RZ, ~R0, RZ, P0, !PT ;  /* 0x80000000ff077210 */ /* 0x000fe200007fe4ff */
[----:B------:R-:W-:-:S04]  /*03d0*/  IMAD.MOV.U32 R13, RZ, RZ, R0 ;  /* 0x000000ffff0d7224 */ /* 0x000fc800078e0000 */
[-C--:B------:R-:W-:Y:S02]  /*03e0*/  IMAD R8, R7, R2.reuse, RZ ;  /* 0x0000000207087224 */ /* 0x080fe400078e02ff */
[----:B------:R-:W-:Y:S02]  /*03f0*/  IMAD.MOV.U32 R7, RZ, RZ, R4 ;  /* 0x000000ffff077224 */ /* 0x000fe400078e0004 */
[----:B------:R-:W-:-:S04]  /*0400*/  IMAD.WIDE.U32 R22, R9, R2, R6 ;  /* 0x0000000209167225 */ /* 0x000fc800078e0006 */
[----:B------:R-:W-:-:S05]  /*0410*/  IMAD R7, R9, R3, R8 ;  /* 0x0000000309077224 */ /* 0x000fca00078e0208 */
[----:B------:R-:W-:Y:S01]  /*0420*/  IADD3 R28, R23, R7, RZ ;  /* 0x00000007171c7210 */ /* 0x000fe20007ffe0ff */
[----:B------:R-:W-:Y:S06]  /*0430*/  BRA `(.L_x_1008) ;  /* 0x00000000005c7947 */ /* 0x000fec0003800000 */
.L_x_1007:
        /* <DEDUP_REMOVED lines=23> */
.L_x_1008:
[----:B------:R-:W-:Y:S05]  /*05b0*/  BSYNC B1 ;  /* 0x0000000000017941 */ /* 0x000fea0003800000 */
.L_x_1006:
        /* <DEDUP_REMOVED lines=29> */
.L_x_1010:
[----:B------:R-:W-:Y:S01]  /*0790*/  IMAD.U32 R3, RZ, RZ, UR4 ;  /* 0x00000004ff037e24 */ /* 0x000fe2000f8e00ff */
[----:B------:R-:W-:Y:S01]  /*07a0*/  MOV R6, RZ ;  /* 0x000000ff00067202 */ /* 0x000fe20000000f00 */
        /* <DEDUP_REMOVED lines=21> */
.L_x_1011:
[----:B------:R-:W-:Y:S05]  /*0900*/  BSYNC B1 ;  /* 0x0000000000017941 */ /* 0x000fea0003800000 */
.L_x_1009:
        /* <DEDUP_REMOVED lines=24> */
[----:B------:R-:W-:Y:S05]  /*0a90*/  CALL.REL.NOINC `($__internal_36_$__cuda_sm20_div_s64) ;  /* 0x0000003800347944 */ /* 0x000fea0003c00000 */
        /* <DEDUP_REMOVED lines=11> */
.L_x_1013:
[----:B0-----:R-:W0:Y:S01]  /*0b50*/  I2F.U32.RP R2, R3 ;  /* 0x0000000300027306 */ /* 0x001e220000209000 */
        /* <DEDUP_REMOVED lines=21> */
.L_x_1014:
[----:B------:R-:W-:Y:S05]  /*0cb0*/  BSYNC B1 ;  /* 0x0000000000017941 */ /* 0x000fea0003800000 */
.L_x_1012:
        /* <DEDUP_REMOVED lines=36> */
.L_x_1016:
[----:B0-----:R-:W0:Y:S01]  /*0f00*/  I2F.U32.RP R2, R3 ;  /* 0x0000000300027306 */ /* 0x001e220000209000 */
        /* <DEDUP_REMOVED lines=21> */
.L_x_1017:
[----:B------:R-:W-:Y:S05]  /*1060*/  BSYNC B1 ;  /* 0x0000000000017941 */ /* 0x000fea0003800000 */
.L_x_1015:
        /* <DEDUP_REMOVED lines=24> */
[----:B------:R-:W-:Y:S05]  /*11f0*/  CALL.REL.NOINC `($__internal_36_$__cuda_sm20_div_s64) ;  /* 0x00000030005c7944 */ /* 0x000fea0003c00000 */
[----:B------:R-:W-:Y:S01]  /*1200*/  IADD3 R7, P0, RZ, -R12, RZ ;  /* 0x8000000cff077210 */ /* 0x000fe20007f1e0ff */
[----:B------:R-:W-:-:S03]  /*1210*/  IMAD.MOV.U32 R13, RZ, RZ, R0 ;  /* 0x000000ffff0d7224 */ /* 0x000fc600078e0000 */
[----:B------:R-:W-:-:S05]  /*1220*/  IADD3.X R2, RZ, ~R0, RZ, P0, !PT ;  /* 0x80000000ff027210 */ /* 0x000fca00007fe4ff */
[----:B------:R-:W-:Y:S02]  /*1230*/  IMAD R6, R2, UR16, RZ ;  /* 0x0000001002067c24 */ /* 0x000fe4000f8e02ff */
[----:B------:R-:W-:-:S04]  /*1240*/  IMAD.WIDE.U32 R2, R7, UR16, R10 ;  /* 0x0000001007027c25 */ /* 0x000fc8000f8e000a */
[----:B------:R-:W-:Y:S02]  /*1250*/  IMAD R7, R7, UR17, R6 ;  /* 0x0000001107077c24 */ /* 0x000fe4000f8e0206 */
[----:B------:R-:W-:-:S03]  /*1260*/  IMAD.MOV.U32 R6, RZ, RZ, R2 ;  /* 0x000000ffff067224 */ /* 0x000fc600078e0002 */
[----:B------:R-:W-:Y:S01]  /*1270*/  IADD3 R2, R7, R3, RZ ;  /* 0x0000000307027210 */ /* 0x000fe20007ffe0ff */
[----:B------:R-:W-:Y:S06]  /*1280*/  BRA `(.L_x_1020) ;  /* 0x0000000000587947 */ /* 0x000fec0003800000 */
.L_x_1019:
[----:B------:R-:W1:Y:S01]  /*1290*/  I2F.U32.RP R2, R3 ;  /* 0x0000000300027306 */ /* 0x000e620000209000 */
[----:B------:R-:W-:-:S07]  /*12a0*/  ISETP.NE.U32.AND P2, PT, R3, RZ, PT ;  /* 0x000000ff0300720c */ /* 0x000fce0003f45070 */
[----:B-1----:R-:W1:Y:S02]  /*12b0*/  MUFU.RCP R2, R2 ;  /* 0x0000000200027308 */ /* 0x002e640000001000 */
[----:B-1----:R-:W-:Y:S02]  /*12c0*/  IADD3 R6, R2, 0xffffffe, RZ ;  /* 0x0ffffffe02067810 */ /* 0x002fe40007ffe0ff */
[----:B------:R-:W-:-:S04]  /*12d0*/  MOV R2, RZ ;  /* 0x000000ff00027202 */ /* 0x000fc80000000f00 */
        /* <DEDUP_REMOVED lines=17> */
.L_x_1020:
[----:B------:R-:W-:Y:S05]  /*13f0*/  BSYNC B1 ;  /* 0x0000000000017941 */ /* 0x000fea0003800000 */
.L_x_1018:
        /* <DEDUP_REMOVED lines=23> */
[----:B------:R-:W-:Y:S05]  /*1570*/  CALL.REL.NOINC `($__internal_36_$__cuda_sm20_div_s64) ;  /* 0x0000002c007c7944 */ /* 0x000fea0003c00000 */
        /* <DEDUP_REMOVED lines=13> */
.L_x_1022:
[----:B0-----:R-:W-:-:S04]  /*1650*/  IMAD.U32 R2, RZ, RZ, UR6 ;  /* 0x00000006ff027e24 */ /* 0x001fc8000f8e00ff */
        /* <DEDUP_REMOVED lines=21> */
.L_x_1023:
[----:B------:R-:W-:Y:S05]  /*17b0*/  BSYNC B1 ;  /* 0x0000000000017941 */ /* 0x000fea0003800000 */
.L_x_1021:
        /* <DEDUP_REMOVED lines=11> */
[----:B------:R-:W-:Y:S01]  /*1870*/  LOP3.LUT R0, R19, R3, RZ, 0xfc, !PT ;  /* 0x0000000313007212 */ /* 0x000fe200078efcff */
        /* <DEDUP_REMOVED lines=8> */
[----:B------:R-:W-:Y:S02]  /*1900*/  MOV R0, R19 ;  /* 0x0000001300007202 */ /* 0x000fe40000000f00 */
[----:B0-----:R-:W-:-:S07]  /*1910*/  MOV R6, 0x1930 ;  /* 0x0000193000067802 */ /* 0x001fce0000000f00 */
        /* <DEDUP_REMOVED lines=9> */
[----:B------:R-:W-:-:S05]  /*19b0*/  IMAD R13, R13, R3, R14 ;  /* 0x000000030d0d7224 */ /* 0x000fca00078e020e */
[----:B------:R-:W-:Y:S01]  /*19c0*/  IADD3 R7, R13, R7, RZ ;  /* 0x000000070d077210 */ /* 0x000fe20007ffe0ff */
[----:B------:R-:W-:Y:S01]  /*19d0*/  IMAD.MOV.U32 R13, RZ, RZ, R0 ;  /* 0x000000ffff0d7224 */ /* 0x000fe200078e0000 */
[----:B------:R-:W-:Y:S06]  /*19e0*/  BRA `(.L_x_1026) ;  /* 0x0000000000587947 */ /* 0x000fec0003800000 */
.L_x_1025:
        /* <DEDUP_REMOVED lines=22> */
.L_x_1026:
[----:B------:R-:W-:Y:S05]  /*1b50*/  BSYNC B1 ;  /* 0x0000000000017941 */ /* 0x000fea0003800000 */
.L_x_1024:
[----:B------:R-:W-:Y:S02]  /*1b60*/  IMAD R7, R7, UR26, RZ ;  /* 0x0000001a07077c24 */ /* 0x000fe4000f8e02ff */
[----:B------:R-:W-:Y:S02]  /*1b70*/  IMAD R13, R13, UR28, RZ ;  /* 0x0000001c0d0d7c24 */ /* 0x000fe4000f8e02ff */
[C---:B------:R-:W-:Y:S02]  /*1b80*/  IMAD R15, R6.reuse, UR27, R7 ;  /* 0x0000001b060f7c24 */ /* 0x040fe4000f8e0207 */
[----:B------:R-:W-:-:S04]  /*1b90*/  IMAD.WIDE.U32 R6, R6, UR26, RZ ;  /* 0x0000001a06067c25 */ /* 0x000fc8000f8e00ff */
[----:B------:R-:W-:Y:S01]  /*1ba0*/  IMAD R13, R12, UR29, R13 ;  /* 0x0000001d0c0d7c24 */ /* 0x000fe2000f8e020d */
[----:B------:R-:W-:-:S03]  /*1bb0*/  IADD3 R7, R7, R15, RZ ;  /* 0x0000000f07077210 */ /* 0x000fc60007ffe0ff */
[----:B------:R-:W-:-:S04]  /*1bc0*/  IMAD.WIDE.U32 R6, R12, UR28, R6 ;  /* 0x0000001c0c067c25 */ /* 0x000fc8000f8e0006 */
[----:B------:R-:W-:Y:S01]  /*1bd0*/  IMAD.IADD R7, R7, 0x1, R13 ;  /* 0x0000000107077824 */ /* 0x000fe200078e020d */
        /* <DEDUP_REMOVED lines=12> */
[----:B------:R-:W-:Y:S01]  /*1ca0*/  IMAD.MOV.U32 R0, RZ, RZ, R9 ;  /* 0x000000ffff007224 */ /* 0x000fe200078e0009 */
[----:B0-----:R-:W-:-:S07]  /*1cb0*/  MOV R6, 0x1cd0 ;  /* 0x00001cd000067802 */ /* 0x001fce0000000f00 */
[----:B------:R-:W-:Y:S05]  /*1cc0*/  CALL.REL.NOINC `($__internal_36_$__cuda_sm20_div_s64) ;  /* 0x0000002400a87944 */ /* 0x000fea0003c00000 */
        /* <DEDUP_REMOVED lines=12> */
.L_x_1028:
        /* <DEDUP_REMOVED lines=22> */
.L_x_1029:
[----:B------:R-:W-:Y:S05]  /*1ef0*/  BSYNC B1 ;  /* 0x0000000000017941 */ /* 0x000fea0003800000 */
.L_x_1027:
        /* <DEDUP_REMOVED lines=22> */
[----:B------:R-:W-:Y:S05]  /*2060*/  CALL.REL.NOINC `($__internal_36_$__cuda_sm20_div_s64) ;  /* 0x0000002000c07944 */ /* 0x000fea0003c00000 */
        /* <DEDUP_REMOVED lines=9> */
[----:B------:R-:W-:Y:S06]  /*2100*/  BRA `(.L_x_1032) ;  /* 0x0000000000587947 */ /* 0x000fec0003800000 */
.L_x_1031:
        /* <DEDUP_REMOVED lines=22> */
.L_x_1032:
[----:B------:R-:W-:Y:S05]  /*2270*/  BSYNC B1 ;  /* 0x0000000000017941 */ /* 0x000fea0003800000 */
.L_x_1030:
        /* <DEDUP_REMOVED lines=34> */
.L_x_1034:
        /* <DEDUP_REMOVED lines=22> */
.L_x_1035:
[----:B------:R-:W-:Y:S05]  /*2600*/  BSYNC B1 ;  /* 0x0000000000017941 */ /* 0x000fea0003800000 */
.L_x_1033:
        /* <DEDUP_REMOVED lines=27> */
[----:B------:R-:W-:-:S05]  /*27c0*/  IMAD R7, R6, R3, R7 ;  /* 0x0000000306077224 */ /* 0x000fca00078e0207 */
[----:B------:R-:W-:Y:S01]  /*27d0*/  IADD3 R6, R7, R19, RZ ;  /* 0x0000001307067210 */ /* 0x000fe20007ffe0ff */
[----:B------:R-:W-:Y:S06]  /*27e0*/  BRA `(.L_x_1038) ;  /* 0x0000000000547947 */ /* 0x000fec0003800000 */
.L_x_1037:
[----:B0-----:R-:W0:Y:S01]  /*27f0*/  I2F.U32.RP R0, R2 ;  /* 0x0000000200007306 */ /* 0x001e220000209000 */
[----:B------:R-:W-:-:S07]  /*2800*/  ISETP.NE.U32.AND P2, PT, R2, RZ, PT ;  /* 0x000000ff0200720c */ /* 0x000fce0003f45070 */
[----:B0-----:R-:W0:Y:S02]  /*2810*/  MUFU.RCP R0, R0 ;  /* 0x0000000000007308 */ /* 0x001e240000001000 */
[----:B0-----:R-:W-:-:S06]  /*2820*/  IADD3 R6, R0, 0xffffffe, RZ ;  /* 0x0ffffffe00067810 */ /* 0x001fcc0007ffe0ff */
        /* <DEDUP_REMOVED lines=17> */
.L_x_1038:
[----:B------:R-:W-:Y:S05]  /*2940*/  BSYNC B1 ;  /* 0x0000000000017941 */ /* 0x000fea0003800000 */
.L_x_1036:
        /* <DEDUP_REMOVED lines=9> */
[----:B------:R-:W-:-:S05]  /*29e0*/  IMAD.WIDE.U32 R16, R12, UR36, R6 ;  /* 0x000000240c107c25 */ /* 0x000fca000f8e0006 */
[----:B------:R-:W-:-:S05]  /*29f0*/  IADD3 R0, R17, R13, RZ ;  /* 0x0000000d11007210 */ /* 0x000fca0007ffe0ff */
[----:B------:R0:W-:Y:S01]  /*2a00*/  STL [R1+0x4], R0 ;  /* 0x0000040001007387 */ /* 0x0001e20000100800 */
[----:B------:R-:W-:Y:S05]  /*2a10*/  @!P0 BRA `(.L_x_1040) ;  /* 0x0000000000448947 */ /* 0x000fea0003800000 */
[----:B------:R-:W-:Y:S01]  /*2a20*/  ULDC.64 UR50, c[0x0][0xd80] ;  /* 0x0003600000327ab9 */ /* 0x000fe20000000a00 */
[----:B------:R-:W-:Y:S01]  /*2a30*/  IMAD.MOV.U32 R7, RZ, RZ, R8 ;  /* 0x000000ffff077224 */ /* 0x000fe200078e0008 */
[----:B------:R-:W-:Y:S01]  /*2a40*/  MOV R3, UR50 ;  /* 0x0000003200037c02 */ /* 0x000fe20008000f00 */
[----:B0-----:R-:W-:Y:S01]  /*2a50*/  IMAD.MOV.U32 R0, RZ, RZ, R9 ;  /* 0x000000ffff007224 */ /* 0x001fe200078e0009 */
[----:B------:R-:W-:Y:S02]  /*2a60*/  MOV R2, UR51 ;  /* 0x0000003300027c02 */ /* 0x000fe40008000f00 */
[----:B------:R-:W-:-:S07]  /*2a70*/  MOV R6, 0x2a90 ;  /* 0x00002a9000067802 */ /* 0x000fce0000000f00 */
[----:B------:R-:W-:Y:S05]  /*2a80*/  CALL.REL.NOINC `($__internal_36_$__cuda_sm20_div_s64) ;  /* 0x0000001800387944 */ /* 0x000fea0003c00000 */
[----:B------:R-:W-:Y:S01]  /*2a90*/  IADD3 R6, P0, RZ, -R12, RZ ;  /* 0x8000000cff067210 */ /* 0x000fe20007f1e0ff */
[----:B------:R-:W-:Y:S01]  /*2aa0*/  IMAD.U32 R3, RZ, RZ, UR33 ;  /* 0x00000021ff037e24 */ /* 0x000fe2000f8e00ff */
[----:B------:R-:W-:Y:S02]  /*2ab0*/  MOV R2, UR32 ;  /* 0x0000002000027c02 */ /* 0x000fe40008000f00 */
[-C--:B------:R-:W-:Y:S02]  /*2ac0*/  IADD3.X R7, RZ, ~R0.reuse, RZ, P0, !PT ;  /* 0x80000000ff077210 */ /* 0x080fe400007fe4ff */
[----:B------:R-:W-:Y:S01]  /*2ad0*/  MOV R13, R0 ;  /* 0x00000000000d7202 */ /* 0x000fe20000000f00 */
[----:B------:R-:W-:-:S04]  /*2ae0*/  IMAD.WIDE.U32 R8, R6, R2, R8 ;  /* 0x0000000206087225 */ /* 0x000fc800078e0008 */
[----:B------:R-:W-:-:S04]  /*2af0*/  IMAD R7, R7, R2, RZ ;  /* 0x0000000207077224 */ /* 0x000fc800078e02ff */
[----:B------:R-:W-:-:S05]  /*2b00*/  IMAD R7, R6, R3, R7 ;  /* 0x0000000306077224 */ /* 0x000fca00078e0207 */
[----:B------:R-:W-:Y:S01]  /*2b10*/  IADD3 R6, R7, R9, RZ ;  /* 0x0000000907067210 */ /* 0x000fe20007ffe0ff */
[----:B------:R-:W-:Y:S06]  /*2b20*/  BRA `(.L_x_1041) ;  /* 0x0000000000547947 */ /* 0x000fec0003800000 */
.L_x_1040:
[----:B0-----:R-:W0:Y:S01]  /*2b30*/  I2F.U32.RP R0, R2 ;  /* 0x0000000200007306 */ /* 0x001e220000209000 */
[----:B------:R-:W-:Y:S02]  /*2b40*/  ISETP.NE.U32.AND P2, PT, R2, RZ, PT ;  /* 0x000000ff0200720c */ /* 0x000fe40003f45070 */
[----:B------:R-:W-:-:S05]  /*2b50*/  MOV R13, RZ ;  /* 0x000000ff000d7202 */ /* 0x000fca0000000f00 */
        /* <DEDUP_REMOVED lines=17> */
[----:B------:R-:W-:-:S07]  /*2c70*/  IMAD R8, R2, R7, R8 ;  /* 0x0000000702087224 */ /* 0x000fce00078e0208 */
.L_x_1041:
[----:B------:R-:W-:Y:S05]  /*2c80*/  BSYNC B1 ;  /* 0x0000000000017941 */ /* 0x000fea0003800000 */
.L_x_1039:
[----:B------:R-:W-:Y:S01]  /*2c90*/  IMAD R7, R6, UR34, RZ ;  /* 0x0000002206077c24 */ /* 0x000fe2000f8e02ff */
[----:B------:R-:W-:Y:S01]  /*2ca0*/  LOP3.LUT R3, R11, R3, RZ, 0xfc, !PT ;  /* 0x000000030b037212 */ /* 0x000fe200078efcff */
[----:B------:R-:W-:Y:S01]  /*2cb0*/  IMAD R13, R13, UR36, RZ ;  /* 0x000000240d0d7c24 */ /* 0x000fe2000f8e02ff */
[----:B------:R-:W-:Y:S01]  /*2cc0*/  BSSY B1, `(.L_x_1042) ;  /* 0x0000032000017945 */ /* 0x000fe20003800000 */
[C---:B------:R-:W-:Y:S01]  /*2cd0*/  IMAD R9, R8.reuse, UR35, R7 ;  /* 0x0000002308097c24 */ /* 0x040fe2000f8e0207 */
[----:B------:R-:W-:Y:S01]  /*2ce0*/  ISETP.NE.U32.AND P0, PT, R3, RZ, PT ;  /* 0x000000ff0300720c */ /* 0x000fe20003f05070 */
[----:B------:R-:W-:-:S04]  /*2cf0*/  IMAD.WIDE.U32 R6, R8, UR34, RZ ;  /* 0x0000002208067c25 */ /* 0x000fc8000f8e00ff */
[----:B------:R-:W-:Y:S02]  /*2d00*/  IMAD.IADD R7, R7, 0x1, R9 ;  /* 0x0000000107077824 */ /* 0x000fe400078e0209 */
[C---:B------:R-:W-:Y:S02]  /*2d10*/  IMAD R13, R12.reuse, UR37, R13 ;  /* 0x000000250c0d7c24 */ /* 0x040fe4000f8e020d */
[----:B------:R-:W-:-:S05]  /*2d20*/  IMAD.WIDE.U32 R8, R12, UR36, R6 ;  /* 0x000000240c087c25 */ /* 0x000fca000f8e0006 */
[----:B------:R-:W-:-:S05]  /*2d30*/  IADD3 R0, R9, R13, RZ ;  /* 0x0000000d09007210 */ /* 0x000fca0007ffe0ff */
[----:B------:R0:W-:Y:S01]  /*2d40*/  STL [R1], R0 ;  /* 0x0000000001007387 */ /* 0x0001e20000100800 */
[----:B------:R-:W-:Y:S05]  /*2d50*/  @!P0 BRA `(.L_x_1043) ;  /* 0x0000000000448947 */ /* 0x000fea0003800000 */
[----:B------:R-:W-:Y:S01]  /*2d60*/  ULDC.64 UR50, c[0x0][0xd80] ;  /* 0x0003600000327ab9 */ /* 0x000fe20000000a00 */
[----:B------:R-:W-:Y:S01]  /*2d70*/  MOV R7, R10 ;  /* 0x0000000a00077202 */ /* 0x000fe20000000f00 */
[----:B------:R-:W-:Y:S01]  /*2d80*/  IMAD.U32 R3, RZ, RZ, UR50 ;  /* 0x00000032ff037e24 */ /* 0x000fe2000f8e00ff */
[----:B------:R-:W-:Y:S02]  /*2d90*/  MOV R2, UR51 ;  /* 0x0000003300027c02 */ /* 0x000fe40008000f00 */
[----:B0-----:R-:W-:Y:S02]  /*2da0*/  MOV R0, R11 ;  /* 0x0000000b00007202 */ /* 0x001fe40000000f00 */
[----:B------:R-:W-:-:S07]  /*2db0*/  MOV R6, 0x2dd0 ;  /* 0x00002dd000067802 */ /* 0x000fce0000000f00 */
[----:B------:R-:W-:Y:S05]  /*2dc0*/  CALL.REL.NOINC `($__internal_36_$__cuda_sm20_div_s64) ;  /* 0x0000001400687944 */ /* 0x000fea0003c00000 */
[----:B------:R-:W-:-:S05]  /*2dd0*/  IADD3 R2, P0, RZ, -R12, RZ ;  /* 0x8000000cff027210 */ /* 0x000fca0007f1e0ff */
[----:B------:R-:W-:Y:S02]  /*2de0*/  IMAD.X R3, RZ, RZ, ~R0, P0 ;  /* 0x000000ffff037224 */ /* 0x000fe400000e0e00 */
[----:B------:R-:W-:-:S04]  /*2df0*/  IMAD.WIDE.U32 R10, R2, UR32, R10 ;  /* 0x00000020020a7c25 */ /* 0x000fc8000f8e000a */
[----:B------:R-:W-:-:S04]  /*2e00*/  IMAD R3, R3, UR32, RZ ;  /* 0x0000002003037c24 */ /* 0x000fc8000f8e02ff */
[----:B------:R-:W-:-:S05]  /*2e10*/  IMAD R3, R2, UR33, R3 ;  /* 0x0000002102037c24 */ /* 0x000fca000f8e0203 */
[----:B------:R-:W-:Y:S02]  /*2e20*/  IADD3 R2, R3, R11, RZ ;  /* 0x0000000b03027210 */ /* 0x000fe40007ffe0ff */
[----:B------:R-:W-:Y:S01]  /*2e30*/  MOV R3, R10 ;  /* 0x0000000a00037202 */ /* 0x000fe20000000f00 */
[----:B------:R-:W-:Y:S01]  /*2e40*/  IMAD.MOV.U32 R10, RZ, RZ, R12 ;  /* 0x000000ffff0a7224 */ /* 0x000fe200078e000c */
[----:B------:R-:W-:Y:S01]  /*2e50*/  MOV R11, R0 ;  /* 0x00000000000b7202 */ /* 0x000fe20000000f00 */
[----:B------:R-:W-:Y:S06]  /*2e60*/  BRA `(.L_x_1044) ;  /* 0x00000000005c7947 */ /* 0x000fec0003800000 */
.L_x_1043:
[----:B------:R-:W1:Y:S01]  /*2e70*/  I2F.U32.RP R11, R2 ;  /* 0x00000002000b7306 */ /* 0x000e620000209000 */
[----:B------:R-:W-:-:S07]  /*2e80*/  ISETP.NE.U32.AND P2, PT, R2, RZ, PT ;  /* 0x000000ff0200720c */ /* 0x000fce0003f45070 */
[----:B-1----:R-:W1:Y:S02]  /*2e90*/  MUFU.RCP R11, R11 ;  /* 0x0000000b000b7308 */ /* 0x002e640000001000 */
[----:B-1----:R-:W-:Y:S01]  /*2ea0*/  IADD3 R6, R11, 0xffffffe, RZ ;  /* 0x0ffffffe0b067810 */ /* 0x002fe20007ffe0ff */
[----:B------:R-:W-:-:S05]  /*2eb0*/  IMAD.MOV.U32 R11, RZ, RZ, RZ ;  /* 0x000000ffff0b7224 */ /* 0x000fca00078e00ff */
        /* <DEDUP_REMOVED lines=18> */
.L_x_1044:
[----:B------:R-:W-:Y:S05]  /*2fe0*/  BSYNC B1 ;  /* 0x0000000000017941 */ /* 0x000fea0003800000 */
.L_x_1042:
[----:B------:R-:W-:Y:S01]  /*2ff0*/  IMAD R2, R2, UR34, RZ ;  /* 0x0000002202027c24 */ /* 0x000fe2000f8e02ff */
[----:B------:R-:W-:Y:S01]  /*3000*/  ULDC UR50, c[0x0][0x8a4] ;  /* 0x0002290000327ab9 */ /* 0x000fe20000000800 */
[----:B------:R-:W-:Y:S01]  /*3010*/  BSSY B1, `(.L_x_1045) ;  /* 0x0000033000017945 */ /* 0x000fe20003800000 */
[----:B------:R-:W-:Y:S01]  /*3020*/  LOP3.LUT R0, R4, UR50, RZ, 0xfc, !PT ;  /* 0x0000003204007c12 */ /* 0x000fe2000f8efcff */
[C---:B------:R-:W-:Y:S02]  /*3030*/  IMAD R7, R3.reuse, UR35, R2 ;  /* 0x0000002303077c24 */ /* 0x040fe4000f8e0202 */
[----:B------:R-:W-:Y:S01]  /*3040*/  IMAD.WIDE.U32 R2, R3, UR34, RZ ;  /* 0x0000002203027c25 */ /* 0x000fe2000f8e00ff */
[----:B------:R-:W-:-:S04]  /*3050*/  ISETP.NE.U32.AND P0, PT, R0, RZ, PT ;  /* 0x000000ff0000720c */ /* 0x000fc80003f05070 */
[----:B------:R-:W-:Y:S01]  /*3060*/  IADD3 R3, R3, R7, RZ ;  /* 0x0000000703037210 */ /* 0x000fe20007ffe0ff */
[----:B------:R-:W-:-:S04]  /*3070*/  IMAD R7, R11, UR36, RZ ;  /* 0x000000240b077c24 */ /* 0x000fc8000f8e02ff */
[C---:B------:R-:W-:Y:S02]  /*3080*/  IMAD R7, R10.reuse, UR37, R7 ;  /* 0x000000250a077c24 */ /* 0x040fe4000f8e0207 */
        /* <DEDUP_REMOVED lines=12> */
[----:B------:R-:W-:Y:S01]  /*3150*/  IMAD.MOV.U32 R3, RZ, RZ, R4 ;  /* 0x000000ffff037224 */ /* 0x000fe200078e0004 */
[----:B------:R-:W-:Y:S02]  /*3160*/  MOV R2, R5 ;  /* 0x0000000500027202 */ /* 0x000fe40000000f00 */
[-C--:B------:R-:W-:Y:S02]  /*3170*/  IADD3.X R6, RZ, ~R0.reuse, RZ, P0, !PT ;  /* 0x80000000ff067210 */ /* 0x080fe400007fe4ff */
[----:B------:R-:W-:Y:S01]  /*3180*/  MOV R13, R0 ;  /* 0x00000000000d7202 */ /* 0x000fe20000000f00 */
[----:B------:R-:W-:-:S04]  /*3190*/  IMAD.WIDE.U32 R2, R7, UR40, R2 ;  /* 0x0000002807027c25 */ /* 0x000fc8000f8e0002 */
[----:B------:R-:W-:-:S04]  /*31a0*/  IMAD R6, R6, UR40, RZ ;  /* 0x0000002806067c24 */ /* 0x000fc8000f8e02ff */
[----:B------:R-:W-:-:S05]  /*31b0*/  IMAD R6, R7, UR41, R6 ;  /* 0x0000002907067c24 */ /* 0x000fca000f8e0206 */
[----:B------:R-:W-:Y:S01]  /*31c0*/  IADD3 R3, R3, R6, RZ ;  /* 0x0000000603037210 */ /* 0x000fe20007ffe0ff */
[----:B------:R-:W-:Y:S06]  /*31d0*/  BRA `(.L_x_1047) ;  /* 0x0000000000587947 */ /* 0x000fec0003800000 */
.L_x_1046:
[----:B0-----:R-:W0:Y:S01]  /*31e0*/  I2F.U32.RP R0, UR9 ;  /* 0x0000000900007d06 */ /* 0x001e220008209000 */
        /* <DEDUP_REMOVED lines=21> */
.L_x_1047:
[----:B------:R-:W-:Y:S05]  /*3340*/  BSYNC B1 ;  /* 0x0000000000017941 */ /* 0x000fea0003800000 */
.L_x_1045:
        /* <DEDUP_REMOVED lines=33> */
.L_x_1049:
        /* <DEDUP_REMOVED lines=22> */
.L_x_1050:
[----:B------:R-:W-:Y:S05]  /*36c0*/  BSYNC B1 ;  /* 0x0000000000017941 */ /* 0x000fea0003800000 */
.L_x_1048:
[----:B------:R-:W-:Y:S01]  /*36d0*/  ULDC.64 UR50, c[0x0][0xb08] ;  /* 0x0002c20000327ab9 */ /* 0x000fe20000000a00 */
[----:B------:R-:W-:Y:S01]  /*36e0*/  BSSY B1, `(.L_x_1051) ;  /* 0x0000036000017945 */ /* 0x000fe20003800000 */
[----:B------:R-:W-:-:S04]  /*36f0*/  IMAD R3, R3, UR50, RZ ;  /* 0x0000003203037c24 */ /* 0x000fc8000f8e02ff */
[C---:B------:R-:W-:Y:S02]  /*3700*/  IMAD R0, R2.reuse, UR51, R3 ;  /* 0x0000003302007c24 */ /* 0x040fe4000f8e0203 */
[----:B------:R-:W-:Y:S01]  /*3710*/  IMAD.WIDE.U32 R2, R2, UR50, RZ ;  /* 0x0000003202027c25 */ /* 0x000fe2000f8e00ff */
[----:B------:R-:W-:-:S04]  /*3720*/  ULDC.64 UR50, c[0x0][0xb00] ;  /* 0x0002c00000327ab9 */ /* 0x000fc80000000a00 */
[----:B------:R-:W-:Y:S01]  /*3730*/  IADD3 R3, R3, R0, RZ ;  /* 0x0000000003037210 */ /* 0x000fe20007ffe0ff */
[----:B------:R-:W-:-:S04]  /*3740*/  IMAD R0, R13, UR50, RZ ;  /* 0x000000320d007c24 */ /* 0x000fc8000f8e02ff */
[----:B------:R-:W-:Y:S01]  /*3750*/  IMAD R29, R12, UR51, R0 ;  /* 0x000000330c1d7c24 */ /* 0x000fe2000f8e0200 */
[----:B------:R-:W-:Y:S01]  /*3760*/  LOP3.LUT R0, R4, UR59, RZ, 0xfc, !PT ;  /* 0x0000003b04007c12 */ /* 0x000fe2000f8efcff */
[----:B------:R-:W-:-:S03]  /*3770*/  IMAD.WIDE.U32 R18, R12, UR50, R2 ;  /* 0x000000320c127c25 */ /* 0x000fc6000f8e0002 */
[----:B------:R-:W-:Y:S02]  /*3780*/  ISETP.NE.U32.AND P0, PT, R0, RZ, PT ;  /* 0x000000ff0000720c */ /* 0x000fe40003f05070 */
[----:B------:R-:W-:-:S11]  /*3790*/  IADD3 R29, R19, R29, RZ ;  /* 0x0000001d131d7210 */ /* 0x000fd60007ffe0ff */
[----:B------:R-:W-:Y:S05]  /*37a0*/  @!P0 BRA `(.L_x_1052) ;  /* 0x00000000004c8947 */ /* 0x000fea0003800000 */
[----:B------:R-:W-:Y:S01]  /*37b0*/  ULDC.64 UR50, c[0x0][0xbe0] ;  /* 0x0002f80000327ab9 */ /* 0x000fe20000000a00 */
[----:B------:R-:W-:Y:S01]  /*37c0*/  IMAD.MOV.U32 R7, RZ, RZ, R5 ;  /* 0x000000ffff077224 */ /* 0x000fe200078e0005 */
[----:B------:R-:W-:Y:S01]  /*37d0*/  MOV R3, UR50 ;  /* 0x0000003200037c02 */ /* 0x000fe20008000f00 */
[----:B------:R-:W-:Y:S01]  /*37e0*/  IMAD.MOV.U32 R0, RZ, RZ, R4 ;  /* 0x000000ffff007224 */ /* 0x000fe200078e0004 */
[----:B------:R-:W-:Y:S02]  /*37f0*/  MOV R2, UR51 ;  /* 0x0000003300027c02 */ /* 0x000fe40008000f00 */
[----:B------:R-:W-:-:S07]  /*3800*/  MOV R6, 0x3820 ;  /* 0x0000382000067802 */ /* 0x000fce0000000f00 */
[----:B------:R-:W-:Y:S05]  /*3810*/  CALL.REL.NOINC `($__internal_36_$__cuda_sm20_div_s64) ;  /* 0x0000000800d47944 */ /* 0x000fea0003c00000 */
[-C--:B------:R-:W-:Y:S01]  /*3820*/  IADD3 R26, P0, RZ, -R12.reuse, RZ ;  /* 0x8000000cff1a7210 */ /* 0x080fe20007f1e0ff */
[----:B------:R-:W-:Y:S01]  /*3830*/  ULDC.64 UR50, c[0x0][0xbe0] ;  /* 0x0002f80000327ab9 */ /* 0x000fe20000000a00 */
[----:B------:R-:W-:Y:S01]  /*3840*/  IMAD.MOV.U32 R3, RZ, RZ, R4 ;  /* 0x000000ffff037224 */ /* 0x000fe200078e0004 */
[----:B------:R-:W-:Y:S01]  /*3850*/  MOV R20, R12 ;  /* 0x0000000c00147202 */ /* 0x000fe20000000f00 */
[----:B------:R-:W-:Y:S01]  /*3860*/  IMAD.MOV.U32 R21, RZ, RZ, R0 ;  /* 0x000000ffff157224 */ /* 0x000fe200078e0000 */
[----:B------:R-:W-:-:S05]  /*3870*/  IADD3.X R2, RZ, ~R0, RZ, P0, !PT ;  /* 0x80000000ff027210 */ /* 0x000fca00007fe4ff */
[----:B------:R-:W-:-:S04]  /*3880*/  IMAD R2, R2, UR50, RZ ;  /* 0x0000003202027c24 */ /* 0x000fc8000f8e02ff */
[----:B------:R-:W-:Y:S01]  /*3890*/  IMAD R23, R26, UR51, R2 ;  /* 0x000000331a177c24 */ /* 0x000fe2000f8e0202 */
[----:B------:R-:W-:-:S05]  /*38a0*/  MOV R2, R5 ;  /* 0x0000000500027202 */ /* 0x000fca0000000f00 */
[----:B------:R-:W-:-:S05]  /*38b0*/  IMAD.WIDE.U32 R26, R26, UR50, R2 ;  /* 0x000000321a1a7c25 */ /* 0x000fca000f8e0002 */
[----:B------:R-:W-:Y:S01]  /*38c0*/  IADD3 R23, R27, R23, RZ ;  /* 0x000000171b177210 */ /* 0x000fe20007ffe0ff */
[----:B------:R-:W-:Y:S06]  /*38d0*/  BRA `(.L_x_1053) ;  /* 0x0000000000587947 */ /* 0x000fec0003800000 */
.L_x_1052:
[----:B------:R-:W0:Y:S01]  /*38e0*/  I2F.U32.RP R6, UR11 ;  /* 0x0000000b00067d06 */ /* 0x000e220008209000 */
[----:B------:R-:W-:Y:S01]  /*38f0*/  ISETP.NE.U32.AND P2, PT, RZ, UR11, PT ;  /* 0x0000000bff007c0c */ /* 0x000fe2000bf45070 */
[----:B------:R-:W-:Y:S01]  /*3900*/  HFMA2.MMA R21, -RZ, RZ, 0, 0 ;  /* 0x00000000ff157435 */ /* 0x000fe200000001ff */
[----:B------:R-:W-:-:S05]  /*3910*/  IMAD.MOV.U32 R23, RZ, RZ, RZ ;  /* 0x000000ffff177224 */ /* 0x000fca00078e00ff */
        /* <DEDUP_REMOVED lines=18> */
.L_x_1053:
[----:B------:R-:W-:Y:S05]  /*3a40*/  BSYNC B1 ;  /* 0x0000000000017941 */ /* 0x000fea0003800000 */
.L_x_1051:
[----:B------:R-:W2:Y:S01]  /*3a50*/  LDL.LU R6, [R1+0x8] ;  /* 0x0000080001067983 */ /* 0x000ea20000300800 */
[----:B------:R-:W-:Y:S01]  /*3a60*/  ULDC.64 UR50, c[0x0][0xd70] ;  /* 0x00035c0000327ab9 */ /* 0x000fe20000000a00 */
[----:B------:R-:W-:Y:S02]  /*3a70*/  ULDC.64 UR52, c[0x0][0xa30] ;  /* 0x00028c0000347ab9 */ /* 0x000fe40000000a00 */
[----:B------:R-:W3:Y:S04]  /*3a80*/  LDL.LU R12, [R1+0x4] ;  /* 0x00000400010c7983 */ /* 0x000ee80000300800 */
[----:B------:R-:W4:Y:S01]  /*3a90*/  LDL.LU R0, [R1] ;  /* 0x0000000001007983 */ /* 0x000f220000300800 */
[----:B------:R-:W-:-:S04]  /*3aa0*/  LEA R2, P0, R24, UR50, 0x2 ;  /* 0x0000003218027c11 */ /* 0x000fc8000f8010ff */
[----:B--2---:R-:W-:Y:S02]  /*3ab0*/  LEA.HI.X R3, R24, UR51, R6, 0x2, P0 ;  /* 0x0000003318037c11 */ /* 0x004fe400080f1406 */
[----:B------:R-:W2:Y:S01]  /*3ac0*/  LDL.LU R24, [R1+0xc] ;  /* 0x00000c0001187983 */ /* 0x000ea20000300800 */
[----:B------:R-:W-:-:S04]  /*3ad0*/  LEA R6, P0, R16, UR50, 0x2 ;  /* 0x0000003210067c11 */ /* 0x000fc8000f8010ff */
[----:B---3--:R-:W-:Y:S02]  /*3ae0*/  LEA.HI.X R7, R16, UR51, R12, 0x2, P0 ;  /* 0x0000003310077c11 */ /* 0x008fe400080f140c */
[----:B------:R-:W-:-:S04]  /*3af0*/  LEA R12, P0, R8, UR50, 0x2 ;  /* 0x00000032080c7c11 */ /* 0x000fc8000f8010ff */
[----:B----4-:R-:W-:Y:S02]  /*3b00*/  LEA.HI.X R13, R8, UR51, R0, 0x2, P0 ;  /* 0x00000033080d7c11 */ /* 0x010fe400080f1400 */
[----:B------:R-:W-:-:S04]  /*3b10*/  LEA R14, P0, R18, UR52, 0x2 ;  /* 0x00000034120e7c11 */ /* 0x000fc8000f8010ff */
[----:B------:R-:W-:Y:S01]  /*3b20*/  LEA.HI.X R15, R18, UR53, R29, 0x2, P0 ;  /* 0x00000035120f7c11 */ /* 0x000fe200080f141d */
[----:B------:R-:W-:Y:S01]  /*3b30*/  ULDC.64 UR52, c[0x0][0xca8] ;  /* 0x00032a0000347ab9 */ /* 0x000fe20000000a00 */
[----:B------:R-:W-:Y:S01]  /*3b40*/  LEA R16, P0, R10, UR50, 0x2 ;  /* 0x000000320a107c11 */ /* 0x000fe2000f8010ff */
[----:B------:R-:W-:-:S04]  /*3b50*/  IMAD R23, R23, UR52, RZ ;  /* 0x0000003417177c24 */ /* 0x000fc8000f8e02ff */
[C---:B------:R-:W-:Y:S02]  /*3b60*/  IMAD R0, R26.reuse, UR53, R23 ;  /* 0x000000351a007c24 */ /* 0x040fe4000f8e0217 */
[----:B------:R-:W-:Y:S01]  /*3b70*/  IMAD.WIDE.U32 R26, R26, UR52, RZ ;  /* 0x000000341a1a7c25 */ /* 0x000fe2000f8e00ff */
[----:B------:R-:W-:-:S03]  /*3b80*/  ULDC.64 UR52, c[0x0][0xca0] ;  /* 0x0003280000347ab9 */ /* 0x000fc60000000a00 */
[----:B------:R-:W-:Y:S01]  /*3b90*/  IMAD R9, R21, UR52, RZ ;  /* 0x0000003415097c24 */ /* 0x000fe2000f8e02ff */
[----:B------:R-:W-:-:S03]  /*3ba0*/  IADD3 R27, R27, R0, RZ ;  /* 0x000000001b1b7210 */ /* 0x000fc60007ffe0ff */
[C---:B------:R-:W-:Y:S02]  /*3bb0*/  IMAD R0, R20.reuse, UR53, R9 ;  /* 0x0000003514007c24 */ /* 0x040fe4000f8e0209 */
[----:B------:R-:W-:Y:S01]  /*3bc0*/  IMAD.WIDE.U32 R20, R20, UR52, R26 ;  /* 0x0000003414147c25 */ /* 0x000fe2000f8e001a */
[----:B------:R-:W-:-:S03]  /*3bd0*/  ULDC.64 UR52, c[0x0][0xbd0] ;  /* 0x0002f40000347ab9 */ /* 0x000fc60000000a00 */
[----:B------:R-:W-:Y:S01]  /*3be0*/  IMAD.IADD R9, R21, 0x1, R0 ;  /* 0x0000000115097824 */ /* 0x000fe200078e0200 */
[----:B------:R-:W-:Y:S01]  /*3bf0*/  HFMA2.MMA R18, -RZ, RZ, 0, 0 ;  /* 0x00000000ff127435 */ /* 0x000fe200000001ff */
[----:B------:R-:W-:Y:S01]  /*3c00*/  MOV R0, RZ ;  /* 0x000000ff00007202 */ /* 0x000fe20000000f00 */
[----:B------:R-:W-:Y:S01]  /*3c10*/  IMAD.MOV.U32 R23, RZ, RZ, RZ ;  /* 0x000000ffff177224 */ /* 0x000fe200078e00ff */
[----:B------:R-:W-:Y:S02]  /*3c20*/  MOV R26, RZ ;  /* 0x000000ff001a7202 */ /* 0x000fe40000000f00 */
[----:B--2---:R-:W-:Y:S01]  /*3c30*/  LEA.HI.X R17, R10, UR51, R24, 0x2, P0 ;  /* 0x000000330a117c11 */ /* 0x004fe200080f1418 */
[----:B------:R-:W-:Y:S02]  /*3c40*/  ULDC.64 UR50, c[0x0][0x550] ;  /* 0x0001540000327ab9 */ /* 0x000fe40000000a00 */
[----:B------:R-:W-:-:S04]  /*3c50*/  ISETP.NE.U32.AND P0, PT, RZ, UR50, PT ;  /* 0x00000032ff007c0c */ /* 0x000fc8000bf05070 */
[----:B------:R-:W-:Y:S02]  /*3c60*/  ISETP.NE.AND.EX P0, PT, RZ, UR51, PT, P0 ;  /* 0x00000033ff007c0c */ /* 0x000fe4000bf05300 */
[----:B------:R-:W-:Y:S01]  /*3c70*/  LEA R10, P1, R20, UR52, 0x2 ;  /* 0x00000034140a7c11 */ /* 0x000fe2000f8210ff */
[----:B------:R-:W-:-:S03]  /*3c80*/  IMAD.MOV.U32 R24, RZ, RZ, RZ ;  /* 0x000000ffff187224 */ /* 0x000fc600078e00ff */
[----:B------:R-:W-:Y:S01]  /*3c90*/  LEA.HI.X R11, R20, UR53, R9, 0x2, P1 ;  /* 0x00000035140b7c11 */ /* 0x000fe200088f1409 */
[----:B------:R-:W-:Y:S01]  /*3ca0*/  HFMA2.MMA R20, -RZ, RZ, 0, 0 ;  /* 0x00000000ff147435 */ /* 0x000fe200000001ff */
[----:B------:R-:W-:-:S05]  /*3cb0*/  CS2R R8, SRZ ;  /* 0x0000000000087805 */ /* 0x000fca000001ff00 */
[----:B------:R-:W-:Y:S05]  /*3cc0*/  @!P0 BRA `(.L_x_1054) ;  /* 0x0000000000bc8947 */ /* 0x000fea0003800000 */
[----:B------:R-:W-:Y:S01]  /*3cd0*/  ULDC.64 UR54, c[0x0][0x620] ;  /* 0x0001880000367ab9 */ /* 0x000fe20000000a00 */
[----:B------:R-:W-:Y:S01]  /*3ce0*/  ULDC.64 UR52, c[0x0][0x7c0] ;  /* 0x0001f00000347ab9 */ /* 0x000fe20000000a00 */
[----:B------:R-:W-:Y:S01]  /*3cf0*/  IMAD R9, R28, UR54, RZ ;  /* 0x000000361c097c24 */ /* 0x000fe2000f8e02ff */
        /* <DEDUP_REMOVED lines=16> */
[----:B------:R-:W-:Y:S01]  /*3e00*/  UIMAD UR60, UR15, UR52, UR53 ;  /* 0x000000340f3c72a4 */ /* 0x000fe2000f8e0235 */
[----:B------:R-:W-:Y:S01]  /*3e10*/  ULDC.64 UR50, c[0x0][0x6f0] ;  /* 0x0001bc0000327ab9 */ /* 0x000fe20000000a00 */
[----:B------:R-:W-:Y:S01]  /*3e20*/  UIMAD.WIDE.U32 UR52, UR52, UR14, URZ ;  /* 0x0000000e343472a5 */ /* 0x000fe2000f8e003f */
[----:B------:R-:W-:-:S03]  /*3e30*/  LEA R18, P0, R22, UR50, 0x2 ;  /* 0x0000003216127c11 */ /* 0x000fc6000f8010ff */
[----:B------:R-:W-:Y:S01]  /*3e40*/  USHF.L.U32 UR50, UR52, 0x2, URZ ;  /* 0x0000000234327899 */ /* 0x000fe2000800063f */
[----:B------:R-:W-:Y:S01]  /*3e50*/  LEA.HI.X R19, R22, UR51, R0, 0x2, P0 ;  /* 0x0000003316137c11 */ /* 0x000fe200080f1400 */
[----:B------:R-:W-:Y:S01]  /*3e60*/  UIADD3 UR60, UR53, UR60, URZ ;  /* 0x0000003c353c7290 */ /* 0x000fe2000fffe03f */
[----:B------:R-:W-:Y:S01]  /*3e70*/  IADD3 R20, P0, R8, UR55, RZ ;  /* 0x0000003708147c10 */ /* 0x000fe2000ff1e0ff */
[----:B------:R-:W5:Y:S02]  /*3e80*/  LDG.E R0, desc[UR12][R8.64] ;  /* 0x0000000c08007981 */ /* 0x000f64000c1e1900 */
[----:B------:R-:W-:Y:S01]  /*3e90*/  USHF.L.U64.HI UR52, UR52, 0x2, UR60 ;  /* 0x0000000234347899 */ /* 0x000fe2000801023c */
[----:B------:R-:W-:Y:S02]  /*3ea0*/  IADD3 R22, P1, R18, UR50, RZ ;  /* 0x0000003212167c10 */ /* 0x000fe4000ff3e0ff */
[----:B------:R-:W-:-:S03]  /*3eb0*/  IADD3.X R21, R9, UR54, RZ, P0, !PT ;  /* 0x0000003609157c10 */ /* 0x000fc600087fe4ff */
[----:B------:R-:W-:Y:S01]  /*3ec0*/  IADD3.X R23, R19, UR52, RZ, P1, !PT ;  /* 0x0000003413177c10 */ /* 0x000fe20008ffe4ff */
[----:B------:R0:W5:Y:S04]  /*3ed0*/  LDG.E R9, desc[UR12][R18.64] ;  /* 0x0000000c12097981 */ /* 0x000168000c1e1900 */
[----:B------:R1:W5:Y:S04]  /*3ee0*/  LDG.E R8, desc[UR12][R20.64] ;  /* 0x0000000c14087981 */ /* 0x000368000c1e1900 */
[----:B------:R2:W5:Y:S01]  /*3ef0*/  LDG.E R26, desc[UR12][R22.64] ;  /* 0x0000000c161a7981 */ /* 0x000562000c1e1900 */
[----:B0-----:R-:W-:-:S02]  /*3f00*/  IADD3 R18, P0, R20, UR55, RZ ;  /* 0x0000003714127c10 */ /* 0x001fc4000ff1e0ff */
[----:B-1----:R-:W-:Y:S02]  /*3f10*/  IADD3 R20, P1, R22, UR50, RZ ;  /* 0x0000003216147c10 */ /* 0x002fe4000ff3e0ff */
[----:B------:R-:W-:Y:S02]  /*3f20*/  IADD3.X R19, R21, UR54, RZ, P0, !PT ;  /* 0x0000003615137c10 */ /* 0x000fe400087fe4ff */
[----:B--2---:R-:W-:Y:S02]  /*3f30*/  IADD3 R22, P0, R18, UR55, RZ ;  /* 0x0000003712167c10 */ /* 0x004fe4000ff1e0ff */
[----:B------:R-:W-:Y:S01]  /*3f40*/  IADD3 R24, P2, R20, UR50, RZ ;  /* 0x0000003214187c10 */ /* 0x000fe2000ff5e0ff */
[----:B------:R0:W5:Y:S01]  /*3f50*/  LDG.E R18, desc[UR12][R18.64] ;  /* 0x0000000c12127981 */ /* 0x000162000c1e1900 */
[----:B------:R-:W-:Y:S02]  /*3f60*/  IADD3.X R21, R23, UR52, RZ, P1, !PT ;  /* 0x0000003417157c10 */ /* 0x000fe40008ffe4ff */
[----:B------:R-:W-:-:S02]  /*3f70*/  IADD3.X R23, R19, UR54, RZ, P0, !PT ;  /* 0x0000003613177c10 */ /* 0x000fc400087fe4ff */
[----:B------:R-:W-:Y:S01]  /*3f80*/  IADD3.X R25, R21, UR52, RZ, P2, !PT ;  /* 0x0000003415197c10 */ /* 0x000fe200097fe4ff */
[----:B------:R0:W5:Y:S04]  /*3f90*/  LDG.E R20, desc[UR12][R20.64] ;  /* 0x0000000c14147981 */ /* 0x000168000c1e1900 */
[----:B------:R0:W5:Y:S04]  /*3fa0*/  LDG.E R23, desc[UR12][R22.64] ;  /* 0x0000000c16177981 */ /* 0x000168000c1e1900 */
[----:B------:R0:W5:Y:S02]  /*3fb0*/  LDG.E R24, desc[UR12][R24.64] ;  /* 0x0000000c18187981 */ /* 0x000164000c1e1900 */
.L_x_1054:
[----:B------:R1:W-:Y:S04]  /*3fc0*/  STL [R1+0x34], R4 ;  /* 0x0000340401007387 */ /* 0x0003e80000100800 */
[----:B-1----:R-:W2:Y:S04]  /*3fd0*/  LDL.LU R4, [R1+0x20] ;  /* 0x0000200001047983 */ /* 0x002ea80000300800 */
[----:B0-----:R-:W2:Y:S04]  /*3fe0*/  LDL.LU R19, [R1+0x2c] ;  /* 0x00002c0001137983 */ /* 0x001ea80000300800 */
[----:B------:R-:W3:Y:S04]  /*3ff0*/  LDL.LU R29, [R1+0x1c] ;  /* 0x00001c00011d7983 */ /* 0x000ee80000300800 */
[----:B------:R-:W3:Y:S04]  /*4000*/  LDL.LU R28, [R1+0x30] ;  /* 0x00003000011c7983 */ /* 0x000ee80000300800 */
[----:B------:R-:W4:Y:S04]  /*4010*/  LDL.LU R27, [R1+0x18] ;  /* 0x00001800011b7983 */ /* 0x000f280000300800 */
[----:B------:R-:W4:Y:S04]  /*4020*/  LDL.LU R21, [R1+0x28] ;  /* 0x0000280001157983 */ /* 0x000f280000300800 */
[----:B------:R-:W4:Y:S04]  /*4030*/  LDL.LU R25, [R1+0x14] ;  /* 0x0000140001197983 */ /* 0x000f280000300800 */
[----:B------:R-:W4:Y:S01]  /*4040*/  LDL.LU R22, [R1+0x24] ;  /* 0x0000240001167983 */ /* 0x000f220000300800 */
[----:B--2---:R-:W-:-:S03]  /*4050*/  FADD.FTZ R19, R19, R4 ;  /* 0x0000000413137221 */ /* 0x004fc60000010000 */
[----:B------:R-:W2:Y:S01]  /*4060*/  LDL.LU R4, [R1+0x34] ;  /* 0x0000340001047983 */ /* 0x000ea20000300800 */
[----:B-----5:R-:W-:Y:S01]  /*4070*/  FADD.FTZ R0, R19, R0 ;  /* 0x0000000013007221 */ /* 0x020fe20000010000 */
[----:B---3--:R-:W-:-:S03]  /*4080*/  FADD.FTZ R19, R28, R29 ;  /* 0x0000001d1c137221 */ /* 0x008fc60000010000 */
[----:B------:R-:W-:Y:S01]  /*4090*/  FADD.FTZ R9, R0, R9 ;  /* 0x0000000900097221 */ /* 0x000fe20000010000 */
[----:B------:R-:W-:-:S04]  /*40a0*/  FADD.FTZ R19, R19, R8 ;  /* 0x0000000813137221 */ /* 0x000fc80000010000 */
[----:B------:R-:W-:Y:S01]  /*40b0*/  FADD.FTZ R19, R19, R26 ;  /* 0x0000001a13137221 */ /* 0x000fe20000010000 */
[----:B----4-:R-:W-:-:S03]  /*40c0*/  FADD.FTZ R21, R21, R27 ;  /* 0x0000001b15157221 */ /* 0x010fc60000010000 */
[----:B------:R-:W-:-:S04]  /*40d0*/  FMUL.FTZ R19, R19, -1.4426950216293334961 ;  /* 0xbfb8aa3b13137820 */ /* 0x000fc80000410000 */
[----:B------:R0:W1:Y:S02]  /*40e0*/  MUFU.EX2 R0, R19 ;  /* 0x0000001300007308 */ /* 0x0000640000000800 */
[----:B0-----:R-:W3:Y:S01]  /*40f0*/  LDL.LU R19, [R1+0x10] ;  /* 0x0000100001137983 */ /* 0x001ee20000300800 */
[----:B------:R-:W-:Y:S01]  /*4100*/  FMUL.FTZ R8, R9, -1.4426950216293334961 ;  /* 0xbfb8aa3b09087820 */ /* 0x000fe20000410000 */
[----:B------:R-:W-:Y:S01]  /*4110*/  FADD.FTZ R22, R22, R25 ;  /* 0x0000001916167221 */ /* 0x000fe20000010000 */
[----:B------:R-:W-:Y:S01]  /*4120*/  FADD.FTZ R21, R21, R18 ;  /* 0x0000001215157221 */ /* 0x000fe20000010000 */
[----:B------:R-:W-:Y:S02]  /*4130*/  ULDC UR50, c[0x0][0x0] ;  /* 0x0000000000327ab9 */ /* 0x000fe40000000800 */
[----:B------:R-:W-:Y:S01]  /*4140*/  FADD.FTZ R23, R22, R23 ;  /* 0x0000001716177221 */ /* 0x000fe20000010000 */
[----:B------:R-:W0:Y:S01]  /*4150*/  MUFU.EX2 R8, R8 ;  /* 0x0000000800087308 */ /* 0x000e220000000800 */
[----:B-1----:R-:W-:Y:S01]  /*4160*/  FADD.FTZ R18, R0, 1 ;  /* 0x3f80000000127421 */ /* 0x002fe20000010000 */
[----:B------:R-:W-:Y:S01]  /*4170*/  FADD.FTZ R9, R21, R20 ;  /* 0x0000001415097221 */ /* 0x000fe20000010000 */
[----:B------:R-:W-:-:S04]  /*4180*/  FADD.FTZ R23, R23, R24 ;  /* 0x0000001817177221 */ /* 0x000fc80000010000 */
[----:B------:R-:W-:Y:S01]  /*4190*/  FMUL.FTZ R23, R23, -1.4426950216293334961 ;  /* 0xbfb8aa3b17177820 */ /* 0x000fe20000410000 */
[----:B------:R-:W1:Y:S08]  /*41a0*/  MUFU.RCP R18, R18 ;  /* 0x0000001200127308 */ /* 0x000e700000001000 */
[----:B------:R-:W-:Y:S01]  /*41b0*/  MUFU.TANH R9, R9 ;  /* 0x0000000900097308 */ /* 0x000fe20000002400 */
[----:B0-----:R-:W-:-:S07]  /*41c0*/  FADD.FTZ R0, R8, 1 ;  /* 0x3f80000008007421 */ /* 0x001fce0000010000 */
[----:B------:R-:W-:Y:S01]  /*41d0*/  MUFU.RCP R0, R0 ;  /* 0x0000000000007308 */ /* 0x000fe20000001000 */
[----:B-1----:R-:W-:-:S07]  /*41e0*/  FADD.FTZ R21, R18, -RZ ;  /* 0x800000ff12157221 */ /* 0x002fce0000010000 */
[----:B------:R-:W0:Y:S02]  /*41f0*/  MUFU.EX2 R23, R23 ;  /* 0x0000001700177308 */ /* 0x000e240000000800 */
[----:B0-----:R-:W-:-:S06]  /*4200*/  FADD.FTZ R8, R23, 1 ;  /* 0x3f80000017087421 */ /* 0x001fcc0000010000 */
[----:B------:R-:W0:Y:S02]  /*4210*/  MUFU.RCP R8, R8 ;  /* 0x0000000800087308 */ /* 0x000e240000001000 */
[----:B0-----:R-:W-:Y:S01]  /*4220*/  FADD.FTZ R23, R8, -RZ ;  /* 0x800000ff08177221 */ /* 0x001fe20000010000 */
[----:B---3--:R-:W-:-:S04]  /*4230*/  FMUL.FTZ R20, R19, R18 ;  /* 0x0000001213147220 */ /* 0x008fc80000410000 */
[----:B------:R-:W-:Y:S02]  /*4240*/  FFMA.FTZ R25, R9, R0, R20 ;  /* 0x0000000009197223 */ /* 0x000fe40000010014 */
[----:B------:R-:W0:Y:S02]  /*4250*/  LDC R20, c[0x0][0xc] ;  /* 0x00000300ff147b82 */ /* 0x000e240000000800 */
[----:B------:R-:W1:Y:S02]  /*4260*/  MUFU.TANH R19, R25 ;  /* 0x0000001900137308 */ /* 0x000e640000002400 */
[----:B-1----:R-:W-:Y:S01]  /*4270*/  FMUL.FTZ R27, R19, R8 ;  /* 0x00000008131b7220 */ /* 0x002fe20000410000 */
[----:B------:R-:W-:Y:S01]  /*4280*/  FADD.FTZ R19, R0, -RZ ;  /* 0x800000ff00137221 */ /* 0x000fe20000010000 */
[----:B0-----:R-:W-:-:S03]  /*4290*/  IMAD R20, R20, UR50, RZ ;  /* 0x0000003214147c24 */ /* 0x001fc6000f8e02ff */
[----:B------:R0:W-:Y:S02]  /*42a0*/  STG.E desc[UR12][R14.64], R27 ;  /* 0x0000001b0e007986 */ /* 0x0001e4000c10190c */
[----:B------:R-:W-:Y:S02]  /*42b0*/  IADD3 R5, P0, R20, R5, RZ ;  /* 0x0000000514057210 */ /* 0x000fe40007f1e0ff */
[----:B------:R0:W-:Y:S04]  /*42c0*/  STG.E desc[UR12][R10.64], R25 ;  /* 0x000000190a007986 */ /* 0x0001e8000c10190c */
[----:B------:R0:W-:Y:S01]  /*42d0*/  STG.E desc[UR12][R2.64], R19 ;  /* 0x0000001302007986 */ /* 0x0001e2000c10190c */
[----:B--2---:R-:W-:Y:S01]  /*42e0*/  IMAD.X R4, RZ, RZ, R4, P0 ;  /* 0x000000ffff047224 */ /* 0x004fe200000e0604 */
[----:B------:R-:W-:-:S02]  /*42f0*/  ISETP.GE.U32.AND P0, PT, R5, UR38, PT ;  /* 0x0000002605007c0c */ /* 0x000fc4000bf06070 */
[----:B------:R0:W-:Y:S02]  /*4300*/  STG.E desc[UR12][R6.64], R21 ;  /* 0x0000001506007986 */ /* 0x0001e4000c10190c */
[----:B------:R-:W-:Y:S02]  /*4310*/  ISETP.GE.AND.EX P0, PT, R4, UR39, PT, P0 ;  /* 0x0000002704007c0c */ /* 0x000fe4000bf06300 */
[----:B------:R0:W-:Y:S04]  /*4320*/  STG.E desc[UR12][R12.64], R9 ;  /* 0x000000090c007986 */ /* 0x0001e8000c10190c */
[----:B------:R0:W-:Y:S07]  /*4330*/  STG.E desc[UR12][R16.64], R23 ;  /* 0x0000001710007986 */ /* 0x0001ee000c10190c */
[----:B------:R-:W-:Y:S05]  /*4340*/  @!P0 BRA `(.L_x_1055) ;  /* 0xffffffbc00dc8947 */ /* 0x000fea000383ffff */
[----:B------:R-:W-:Y:S05]  /*4350*/  BSYNC B0 ;  /* 0x0000000000007941 */ /* 0x000fea0003800000 */
.L_x_1005:
[----:B------:R-:W-:Y:S05]  /*4360*/  EXIT ;  /* 0x000000000000794d */ /* 0x000fea0003800000 */
        .weak           $__internal_36_$__cuda_sm20_div_s64
        .type           $__internal_36_$__cuda_sm20_div_s64,@function
        .size           $__internal_36_$__cuda_sm20_div_s64,(.L_x_1336 - $__internal_36_$__cuda_sm20_div_s64)
$__internal_36_$__cuda_sm20_div_s64:
        /* <DEDUP_REMOVED lines=31> */
[----:B------:R-:W-:Y:S01]  /*4560*/  IMAD R21, R20, R12, R21 ;  /* 0x0000000c14157224 */ /* 0x000fe200078e0215 */
[----:B------:R-:W-:Y:S01]  /*4570*/  LOP3.LUT R0, R2, R0, RZ, 0x3c, !PT ;  /* 0x0000000002007212 */ /* 0x000fe200078e3cff */
[----:B------:R-:W-:-:S04]  /*4580*/  IMAD.HI.U32 R14, R15, R26, RZ ;  /* 0x0000001a0f0e7227 */ /* 0x000fc800078e00ff */
[----:B------:R-:W-:-:S04]  /*4590*/  IMAD.X R21, RZ, RZ, ~R21, P0 ;  /* 0x000000ffff157224 */ /* 0x000fc800000e0e15 */
[----:B------:R-:W-:-:S04]  /*45a0*/  IMAD.WIDE.U32 R14, P1, R15, R21, R14 ;  /* 0x000000150f0e7225 */ /* 0x000fc8000782000e */
[----:B------:R-:W-:-:S04]  /*45b0*/  IMAD.HI.U32 R15, P0, R20, R26, R14 ;  /* 0x0000001a140f7227 */ /* 0x000fc8000780000e */
[----:B------:R-:W-:-:S05]  /*45c0*/  IMAD.HI.U32 R14, R20, R21, RZ ;  /* 0x00000015140e7227 */ /* 0x000fca00078e00ff */
[----:B------:R-:W-:Y:S01]  /*45d0*/  IADD3.X R26, R14, R20, RZ, P1, !PT ;  /* 0x000000140e1a7210 */ /* 0x000fe20000ffe4ff */
[----:B------:R-:W-:-:S05]  /*45e0*/  IMAD R20, R20, R21, RZ ;  /* 0x0000001514147224 */ /* 0x000fca00078e02ff */
[----:B------:R-:W-:Y:S01]  /*45f0*/  IADD3 R20, P1, R20, R15, RZ ;  /* 0x0000000f14147210 */ /* 0x000fe20007f3e0ff */
[----:B------:R-:W-:-:S04]  /*4600*/  IMAD.MOV.U32 R15, RZ, RZ, RZ ;  /* 0x000000ffff0f7224 */ /* 0x000fc800078e00ff */
        /* <DEDUP_REMOVED lines=19> */
[----:B------:R-:W-:-:S04]  /*4740*/  IADD3.X R12, R7, ~R13, RZ, P2, !PT ;  /* 0x8000000d070c7210 */ /* 0x000fc800017fe4ff */
[----:B------:R-:W-:-:S04]  /*4750*/  SEL R7, R12, R7, P0 ;  /* 0x000000070c077207 */ /* 0x000fc80000000000 */
[----:B------:R-:W-:Y:S02]  /*4760*/  ISETP.GE.U32.AND.EX P1, PT, R7, R13, PT, P1 ;  /* 0x0000000d0700720c */ /* 0x000fe40003f26110 */
[----:B------:R-:W-:-:S04]  /*4770*/  IADD3 R7, P2, R14, 0x1, RZ ;  /* 0x000000010e077810 */ /* 0x000fc80007f5e0ff */
[----:B------:R-:W-:Y:S02]  /*4780*/  SEL R14, R7, R14, P0 ;  /* 0x0000000e070e7207 */ /* 0x000fe40000000000 */
[-C--:B------:R-:W-:Y:S02]  /*4790*/  IADD3.X R7, RZ, R15.reuse, RZ, P2, !PT ;  /* 0x0000000fff077210 */ /* 0x080fe400017fe4ff */
[----:B------:R-:W-:Y:S02]  /*47a0*/  IADD3 R12, P2, R14, 0x1, RZ ;  /* 0x000000010e0c7810 */ /* 0x000fe40007f5e0ff */
[----:B------:R-:W-:Y:S02]  /*47b0*/  SEL R7, R7, R15, P0 ;  /* 0x0000000f07077207 */ /* 0x000fe40000000000 */
[----:B------:R-:W-:Y:S02]  /*47c0*/  SEL R12, R12, R14, P1 ;  /* 0x0000000e0c0c7207 */ /* 0x000fe40000800000 */
[----:B------:R-:W-:Y:S01]  /*47d0*/  ISETP.NE.U32.AND P0, PT, R3, RZ, PT ;  /* 0x000000ff0300720c */ /* 0x000fe20003f05070 */
[----:B------:R-:W-:-:S03]  /*47e0*/  IMAD.X R13, RZ, RZ, R7, P2 ;  /* 0x000000ffff0d7224 */ /* 0x000fc600010e0607 */
[----:B------:R-:W-:Y:S02]  /*47f0*/  ISETP.NE.AND.EX P0, PT, R2, RZ, PT, P0 ;  /* 0x000000ff0200720c */ /* 0x000fe40003f05300 */
[----:B------:R-:W-:Y:S02]  /*4800*/  SEL R13, R13, R7, P1 ;  /* 0x000000070d0d7207 */ /* 0x000fe40000800000 */
[-C--:B------:R-:W-:Y:S02]  /*4810*/  IADD3 R7, P2, RZ, -R12.reuse, RZ ;  /* 0x8000000cff077210 */ /* 0x080fe40007f5e0ff */
[----:B------:R-:W-:Y:S02]  /*4820*/  ISETP.GE.AND P1, PT, R0, RZ, PT ;  /* 0x000000ff0000720c */ /* 0x000fe40003f26270 */
[-C--:B------:R-:W-:Y:S02]  /*4830*/  IADD3.X R0, RZ, ~R13.reuse, RZ, P2, !PT ;  /* 0x8000000dff007210 */ /* 0x080fe400017fe4ff */
[----:B------:R-:W-:Y:S01]  /*4840*/  SEL R12, R7, R12, !P1 ;  /* 0x0000000c070c7207 */ /* 0x000fe20004800000 */
[----:B------:R-:W-:Y:S01]  /*4850*/  HFMA2.MMA R7, -RZ, RZ, 0, 0 ;  /* 0x00000000ff077435 */ /* 0x000fe200000001ff */
[----:B------:R-:W-:-:S02]  /*4860*/  SEL R0, R0, R13, !P1 ;  /* 0x0000000d00007207 */ /* 0x000fc40004800000 */
[----:B------:R-:W-:Y:S02]  /*4870*/  SEL R12, R12, 0xffffffff, P0 ;  /* 0xffffffff0c0c7807 */ /* 0x000fe40000000000 */
[----:B------:R-:W-:Y:S01]  /*4880*/  SEL R0, R0, 0xffffffff, P0 ;  /* 0xffffffff00007807 */ /* 0x000fe20000000000 */
[----:B------:R-:W-:Y:S06]  /*4890*/  RET.REL.NODEC R6 `(_ZN2at6native38_GLOBAL__N__9a469cfd_6_RNN_cu_eca79a6d6kernel17lstm_cell_forwardIfflLi2EEEvNS_4cuda6detail10TensorInfoIT_T1_EES9_S9_S9_S9_S9_S9_S9_S8_S8_) ;  /* 0xffffffb406d87950 */ /* 0x000fec0003c3ffff */
.L_x_1056:
        /* <DEDUP_REMOVED lines=14> */
.L_x_1336:


//--------------------- .text._ZN2at6native38_GLOBAL__N__9a469cfd_6_RNN_cu_eca79a6d6kernel17lstm_cell_forwardIfflLi1EEEvNS_4cuda6detail10TensorInfoIT_T1_EES9_S9_S9_S9_S9_S9_S9_S8_S8_ --------------------------
	.section	.text._ZN2at6native38_GLOBAL__N__9a469cfd_6_RNN_cu_eca79a6d6kernel17lstm_cell_forwardIfflLi1EEEvNS_4cuda6detail10TensorInfoIT_T1_EES9_S9_S9_S9_S9_S9_S9_S8_S8_,"ax",@progbits
	.align	128
.text._ZN2at6native38_GLOBAL__N__9a469cfd_6_RNN_cu_eca79a6d6kernel17lstm_cell_forwardIfflLi1EEEvNS_4cuda6detail10TensorInfoIT_T1_EES9_S9_S9_S9_S9_S9_S9_S8_S8_:
        .type           _ZN2at6native38_GLOBAL__N__9a469cfd_6_RNN_cu_eca79a6d6kernel17lstm_cell_forwardIfflLi1EEEvNS_4cuda6detail10TensorInfoIT_T1_EES9_S9_S9_S9_S9_S9_S9_S8_S8_,@function
        .size           _ZN2at6native38_GLOBAL__N__9a469cfd_6_RNN_cu_eca79a6d6kernel17lstm_cell_forwardIfflLi1EEEvNS_4cuda6detail10TensorInfoIT_T1_EES9_S9_S9_S9_S9_S9_S9_S8_S8_,(.L_x_1338 - _ZN2at6native38_GLOBAL__N__9a469cfd_6_RNN_cu_eca79a6d6kernel17lstm_cell_forwardIfflLi1EEEvNS_4cuda6detail10TensorInfoIT_T1_EES9_S9_S9_S9_S9_S9_S9_S8_S8_)
        .other          _ZN2at6native38_GLOBAL__N__9a469cfd_6_RNN_cu_eca79a6d6kernel17lstm_cell_forwardIfflLi1EEEvNS_4cuda6detail10TensorInfoIT_T1_EES9_S9_S9_S9_S9_S9_S9_S8_S8_,@"STO_CUDA_ENTRY STV_DEFAULT"
_ZN2at6native38_GLOBAL__N__9a469cfd_6_RNN_cu_eca79a6d6kernel17lstm_cell_forwardIfflLi1EEEvNS_4cuda6detail10TensorInfoIT_T1_EES9_S9_S9_S9_S9_S9_S9_S8_S8_:
        /* <DEDUP_REMOVED lines=12> */
[----:B------:R-:W-:Y:S01]  /*00c0*/  USHF.L.U64.HI UR6, UR4, 0x2, UR5 ;  /* 0x0000000204067899 */ /* 0x000fe20008010205 */
[----:B------:R-:W-:Y:S01]  /*00d0*/  MOV R4, R12 ;  /* 0x0000000c00047202 */ /* 0x000fe20000000f00 */
[----:B------:R-:W-:Y:S01]  /*00e0*/  USHF.L.U32 UR7, UR4, 0x2, URZ ;  /* 0x0000000204077899 */ /* 0x000fe2000800063f */
[----:B------:R-:W-:Y:S01]  /*00f0*/  ISETP.NE.AND.EX P0, PT, RZ, UR13, PT, P0 ;  /* 0x0000000dff007c0c */ /* 0x000fe2000bf05300 */
[----:B------:R-:W-:Y:S01]  /*0100*/  ULDC.64 UR14, c[0x0][0x208] ;  /* 0x00008200000e7ab9 */ /* 0x000fe20000000a00 */
[----:B------:R-:W-:Y:S01]  /*0110*/  ULDC UR4, c[0x0][0xc] ;  /* 0x0000030000047ab9 */ /* 0x000fe20000000800 */
[----:B------:R-:W-:Y:S01]  /*0120*/  ULDC.64 UR16, c[0x0][0xf10] ;  /* 0x0003c40000107ab9 */ /* 0x000fe20000000a00 */
[----:B------:R-:W-:Y:S01]  /*0130*/  UIMAD UR8, UR8, UR4, URZ ;  /* 0x00000004080872a4 */ /* 0x000fe2000f8e023f */
[----:B------:R-:W-:-:S08]  /*0140*/  IMAD.MOV.U32 R5, RZ, RZ, RZ ;  /* 0x000000ffff057224 */ /* 0x000fd000078e00ff */
[----:B------:R-:W-:Y:S05]  /*0150*/  @!P0 BRA `(.L_x_1057) ;  /* 0x0000000c00f88947 */ /* 0x000fea0003800000 */
[----:B------:R-:W-:Y:S01]  /*0160*/  ULDC.64 UR4, c[0x0][0x960] ;  /* 0x0002580000047ab9 */ /* 0x000fe20000000a00 */
[----:B------:R-:W-:Y:S01]  /*0170*/  ULDC.64 UR20, c[0x0][0x890] ;  /* 0x0002240000147ab9 */ /* 0x000fe20000000a00 */
[C---:B------:R-:W-:Y:S01]  /*0180*/  IMAD.WIDE.U32 R2, R12.reuse, UR4, RZ ;  /* 0x000000040c027c25 */ /* 0x040fe2000f8e00ff */
[----:B------:R-:W-:Y:S01]  /*0190*/  UIMAD.WIDE.U32 UR18, UR8, UR4, URZ ;  /* 0x00000004081272a5 */ /* 0x000fe2000f8e003f */
[----:B------:R-:W-:Y:S01]  /*01a0*/  HFMA2.MMA R5, -RZ, RZ, 0, 0 ;  /* 0x00000000ff057435 */ /* 0x000fe200000001ff */
[----:B------:R-:W-:Y:S01]  /*01b0*/  ULDC.64 UR10, c[0x0][0xb00] ;  /* 0x0002c000000a7ab9 */ /* 0x000fe20000000a00 */
[----:B------:R-:W-:Y:S01]  /*01c0*/  IMAD R11, R12, UR5, R3 ;  /* 0x000000050c0b7c24 */ /* 0x000fe2000f8e0203 */
[----:B------:R-:W-:Y:S01]  /*01d0*/  LEA R4, P0, R2, UR20, 0x2 ;  /* 0x0000001402047c11 */ /* 0x000fe2000f8010ff */
[----:B------:R-:W-:Y:S01]  /*01e0*/  IMAD.WIDE.U32 R6, R12, UR10, RZ ;  /* 0x0000000a0c067c25 */ /* 0x000fe2000f8e00ff */
[----:B------:R-:W-:Y:S01]  /*01f0*/  UIMAD UR13, UR8, UR5, UR19 ;  /* 0x00000005080d72a4 */ /* 0x000fe2000f8e0213 */
[----:B------:R-:W-:Y:S01]  /*0200*/  BSSY B0, `(.L_x_1058) ;  /* 0x00000f2000007945 */ /* 0x000fe20003800000 */
[----:B------:R-:W-:Y:S01]  /*0210*/  ULDC.64 UR22, c[0x0][0xa30] ;  /* 0x00028c0000167ab9 */ /* 0x000fe20000000a00 */
[----:B------:R-:W-:Y:S01]  /*0220*/  ULDC.64 UR24, c[0x0][0xca0] ;  /* 0x0003280000187ab9 */ /* 0x000fe20000000a00 */
[----:B------:R-:W-:Y:S01]  /*0230*/  UIMAD.WIDE.U32 UR4, UR8, UR10, URZ ;  /* 0x0000000a080472a5 */ /* 0x000fe2000f8e003f */
[----:B------:R-:W-:Y:S01]  /*0240*/  LEA.HI.X R11, R2, UR21, R11, 0x2, P0 ;  /* 0x00000015020b7c11 */ /* 0x000fe200080f140b */
[----:B------:R-:W-:Y:S01]  /*0250*/  IMAD R15, R12, UR11, R7 ;  /* 0x0000000b0c0f7c24 */ /* 0x000fe2000f8e0207 */
[----:B------:R-:W-:Y:S01]  /*0260*/  LEA R14, P0, R6, UR22, 0x2 ;  /* 0x00000016060e7c11 */ /* 0x000fe2000f8010ff */
[----:B------:R-:W-:Y:S01]  /*0270*/  IMAD.WIDE.U32 R2, R12, UR24, RZ ;  /* 0x000000180c027c25 */ /* 0x000fe2000f8e00ff */
[----:B------:R-:W-:-:S02]  /*0280*/  UIMAD UR12, UR8, UR11, UR5 ;  /* 0x0000000b080c72a4 */ /* 0x000fc4000f8e0205 */
[----:B------:R-:W-:Y:S01]  /*0290*/  UIMAD.WIDE.U32 UR20, UR8, UR24, URZ ;  /* 0x00000018081472a5 */ /* 0x000fe2000f8e003f */
[----:B------:R-:W-:Y:S01]  /*02a0*/  LEA.HI.X R15, R6, UR23, R15, 0x2, P0 ;  /* 0x00000017060f7c11 */ /* 0x000fe200080f140f */
[----:B------:R-:W-:Y:S01]  /*02b0*/  ULDC.64 UR10, c[0x0][0xbd0] ;  /* 0x0002f400000a7ab9 */ /* 0x000fe20000000a00 */
[----:B------:R-:W-:Y:S01]  /*02c0*/  IMAD R17, R12, UR25, R3 ;  /* 0x000000190c117c24 */ /* 0x000fe2000f8e0203 */
[C---:B------:R-:W-:Y:S01]  /*02d0*/  LEA R16, P0, R2.reuse, UR10, 0x2 ;  /* 0x0000000a02107c11 */ /* 0x040fe2000f8010ff */
[----:B------:R-:W-:Y:S01]  /*02e0*/  UIMAD UR9, UR8, UR25, UR21 ;  /* 0x00000019080972a4 */ /* 0x000fe2000f8e0215 */
[----:B------:R-:W-:Y:S02]  /*02f0*/  ULDC UR46, c[0x0][0xf14] ;  /* 0x0003c500002e7ab9 */ /* 0x000fe40000000800 */
[----:B------:R-:W-:Y:S01]  /*0300*/  LEA.HI.X R17, R2, UR11, R17, 0x2, P0 ;  /* 0x0000000b02117c11 */ /* 0x000fe200080f1411 */
[----:B------:R-:W-:Y:S01]  /*0310*/  ULDC UR47, c[0x0][0xf10] ;  /* 0x0003c400002f7ab9 */ /* 0x000fe20000000800 */
[----:B------:R-:W-:Y:S01]  /*0320*/  ULDC.64 UR30, c[0x0][0xf10] ;  /* 0x0003c400001e7ab9 */ /* 0x000fe20000000a00 */
[----:B------:R-:W-:Y:S01]  /*0330*/  ULDC.64 UR28, c[0x0][0x2e0] ;  /* 0x0000b800001c7ab9 */ /* 0x000fe20000000a00 */
[----:B------:R-:W-:Y:S01]  /*0340*/  ULDC.64 UR26, c[0x0][0x480] ;  /* 0x00012000001a7ab9 */ /* 0x000fe20000000a00 */
[----:B------:R-:W-:Y:S01]  /*0350*/  ULDC.64 UR24, c[0x0][0xe40] ;  /* 0x0003900000187ab9 */ /* 0x000fe20000000a00 */
[----:B------:R-:W-:Y:S01]  /*0360*/  ULDC.64 UR22, c[0x0][0x210] ;  /* 0x0000840000167ab9 */ /* 0x000fe20000000a00 */
[----:B------:R-:W-:-:S02]  /*0370*/  USHF.L.U64.HI UR13, UR18, 0x2, UR13 ;  /* 0x00000002120d7899 */ /* 0x000fc4000801020d */
        /* <DEDUP_REMOVED lines=9> */
.L_x_1062:
[----:B------:R-:W-:Y:S01]  /*0410*/  IMAD.U32 R0, RZ, RZ, UR46 ;  /* 0x0000002eff007e24 */ /* 0x000fe2000f8e00ff */
[----:B------:R-:W-:Y:S04]  /*0420*/  BSSY B1, `(.L_x_1059) ;  /* 0x000002a000017945 */ /* 0x000fe80003800000 */
[----:B------:R-:W-:-:S04]  /*0430*/  LOP3.LUT R2, R5, R0, RZ, 0xfc, !PT ;  /* 0x0000000005027212 */ /* 0x000fc800078efcff */
[----:B------:R-:W-:-:S13]  /*0440*/  ISETP.NE.U32.AND P0, PT, R2, RZ, PT ;  /* 0x000000ff0200720c */ /* 0x000fda0003f05070 */
[----:B------:R-:W-:Y:S05]  /*0450*/  @!P0 BRA `(.L_x_1060) ;  /* 0x0000000000388947 */ /* 0x000fea0003800000 */
[----:B------:R-:W-:Y:S02]  /*0460*/  MOV R9, R12 ;  /* 0x0000000c00097202 */ /* 0x000fe40000000f00 */
[----:B------:R-:W-:-:S07]  /*0470*/  MOV R0, 0x490 ;  /* 0x0000049000007802 */ /* 0x000fce0000000f00 */
[----:B------:R-:W-:Y:S05]  /*0480*/  CALL.REL.NOINC `($__internal_37_$__cuda_sm20_div_s64) ;  /* 0x0000002c00987944 */ /* 0x000fea0003c00000 */
        /* <DEDUP_REMOVED lines=10> */
[----:B------:R-:W-:Y:S06]  /*0530*/  BRA `(.L_x_1061) ;  /* 0x0000000000607947 */ /* 0x000fec0003800000 */
.L_x_1060:
        /* <DEDUP_REMOVED lines=21> */
[--C-:B------:R-:W-:Y:S02]  /*0690*/  IMAD.MOV R20, RZ, RZ, -R3.reuse ;  /* 0x000000ffff147224 */ /* 0x100fe400078e0a03 */
[----:B------:R-:W-:Y:S02]  /*06a0*/  IMAD.MOV.U32 R6, RZ, RZ, R3 ;  /* 0x000000ffff067224 */ /* 0x000fe400078e0003 */
[----:B------:R-:W-:-:S07]  /*06b0*/  IMAD R20, R13, R20, R12 ;  /* 0x000000140d147224 */ /* 0x000fce00078e020c */
.L_x_1061:
[----:B------:R-:W-:Y:S05]  /*06c0*/  BSYNC B1 ;  /* 0x0000000000017941 */ /* 0x000fea0003800000 */
.L_x_1059:
[C---:B------:R-:W-:Y:S02]  /*06d0*/  IMAD R3, R6.reuse, UR6, RZ ;  /* 0x0000000606037c24 */ /* 0x040fe4000f8e02ff */
[----:B------:R-:W-:-:S04]  /*06e0*/  IMAD.WIDE.U32 R18, R6, UR7, R20 ;  /* 0x0000000706127c25 */ /* 0x000fc8000f8e0014 */
[----:B------:R-:W-:Y:S02]  /*06f0*/  IMAD R7, R7, UR7, R3 ;  /* 0x0000000707077c24 */ /* 0x000fe4000f8e0203 */
[----:B------:R-:W-:Y:S02]  /*0700*/  IMAD R3, R13, UR29, RZ ;  /* 0x0000001d0d037c24 */ /* 0x000fe4000f8e02ff */
[----:B------:R-:W-:Y:S02]  /*0710*/  IMAD.IADD R7, R19, 0x1, R7 ;  /* 0x0000000113077824 */ /* 0x000fe400078e0207 */
[----:B------:R-:W-:-:S04]  /*0720*/  IMAD.WIDE.U32 R22, R13, UR28, RZ ;  /* 0x0000001c0d167c25 */ /* 0x000fc8000f8e00ff */
[----:B------:R-:W-:Y:S02]  /*0730*/  IMAD R9, R7, UR28, RZ ;  /* 0x0000001c07097c24 */ /* 0x000fe4000f8e02ff */
[----:B------:R-:W-:Y:S02]  /*0740*/  IMAD R25, R0, UR28, R3 ;  /* 0x0000001c00197c24 */ /* 0x000fe4000f8e0203 */
[C---:B------:R-:W-:Y:S02]  /*0750*/  IMAD R19, R18.reuse, UR29, R9 ;  /* 0x0000001d12137c24 */ /* 0x040fe4000f8e0209 */
[----:B------:R-:W-:Y:S01]  /*0760*/  IMAD.WIDE.U32 R2, R18, UR28, RZ ;  /* 0x0000001c12027c25 */ /* 0x000fe2000f8e00ff */
[----:B------:R-:W-:-:S03]  /*0770*/  IADD3 R9, R23, R25, RZ ;  /* 0x0000001917097210 */ /* 0x000fc60007ffe0ff */
[----:B------:R-:W-:Y:S01]  /*0780*/  IMAD R25, R7, UR26, RZ ;  /* 0x0000001a07197c24 */ /* 0x000fe2000f8e02ff */
[----:B------:R-:W-:Y:S01]  /*0790*/  LEA R8, P0, R2, UR22, 0x2 ;  /* 0x0000001602087c11 */ /* 0x000fe2000f8010ff */
[----:B------:R-:W-:Y:S01]  /*07a0*/  IMAD.IADD R23, R3, 0x1, R19 ;  /* 0x0000000103177824 */ /* 0x000fe200078e0213 */
[----:B------:R-:W-:Y:S01]  /*07b0*/  SHF.L.U64.HI R3, R22, 0x2, R9 ;  /* 0x0000000216037819 */ /* 0x000fe20000010209 */
[----:B------:R-:W-:-:S03]  /*07c0*/  IMAD.WIDE.U32 R26, R18, UR26, RZ ;  /* 0x0000001a121a7c25 */ /* 0x000fc6000f8e00ff */
[----:B------:R-:W-:Y:S01]  /*07d0*/  LEA.HI.X R9, R2, UR23, R23, 0x2, P0 ;  /* 0x0000001702097c11 */ /* 0x000fe200080f1417 */
[----:B------:R-:W-:Y:S01]  /*07e0*/  IMAD R19, R18, UR27, R25 ;  /* 0x0000001b12137c24 */ /* 0x000fe2000f8e0219 */
[----:B------:R-:W-:Y:S02]  /*07f0*/  SHF.L.U32 R25, R22, 0x2, RZ ;  /* 0x0000000216197819 */ /* 0x000fe400000006ff */
[C---:B------:R-:W-:Y:S01]  /*0800*/  LEA R22, P1, R26.reuse, UR32, 0x2 ;  /* 0x000000201a167c11 */ /* 0x040fe2000f8210ff */
[----:B------:R-:W-:Y:S01]  /*0810*/  IMAD.IADD R19, R27, 0x1, R19 ;  /* 0x000000011b137824 */ /* 0x000fe200078e0213 */
[----:B------:R-:W-:Y:S01]  /*0820*/  IADD3 R28, P0, R25, R8, RZ ;  /* 0x00000008191c7210 */ /* 0x000fe20007f1e0ff */
[----:B------:R0:W2:Y:S03]  /*0830*/  LDG.E R24, desc[UR14][R8.64] ;  /* 0x0000000e08187981 */ /* 0x0000a6000c1e1900 */
[----:B------:R-:W-:Y:S01]  /*0840*/  LEA.HI.X R23, R26, UR33, R19, 0x2, P1 ;  /* 0x000000211a177c11 */ /* 0x000fe200088f1413 */
[----:B------:R-:W-:Y:S01]  /*0850*/  IMAD R19, R13, UR27, RZ ;  /* 0x0000001b0d137c24 */ /* 0x000fe2000f8e02ff */
[----:B------:R-:W-:-:S02]  /*0860*/  IADD3.X R29, R3, R9, RZ, P0, !PT ;  /* 0x00000009031d7210 */ /* 0x000fc400007fe4ff */
[-C--:B------:R-:W-:Y:S01]  /*0870*/  IADD3 R26, P0, R28, R25.reuse, RZ ;  /* 0x000000191c1a7210 */ /* 0x080fe20007f1e0ff */
[----:B------:R-:W-:Y:S02]  /*0880*/  IMAD R19, R0, UR26, R19 ;  /* 0x0000001a00137c24 */ /* 0x000fe4000f8e0213 */
[----:B0-----:R-:W-:Y:S01]  /*0890*/  IMAD.WIDE.U32 R8, R13, UR26, RZ ;  /* 0x0000001a0d087c25 */ /* 0x001fe2000f8e00ff */
[----:B------:R-:W-:Y:S01]  /*08a0*/  IADD3 R2, P1, R26, R25, RZ ;  /* 0x000000191a027210 */ /* 0x000fe20007f3e0ff */
[----:B------:R0:W3:Y:S04]  /*08b0*/  LDG.E R10, desc[UR14][R28.64] ;  /* 0x0000000e1c0a7981 */ /* 0x0000e8000c1e1900 */
[----:B------:R-:W2:Y:S01]  /*08c0*/  LDG.E R25, desc[UR14][R22.64] ;  /* 0x0000000e16197981 */ /* 0x000ea2000c1e1900 */
[----:B------:R-:W-:-:S02]  /*08d0*/  IMAD.IADD R19, R9, 0x1, R19 ;  /* 0x0000000109137824 */ /* 0x000fc400078e0213 */
[C---:B------:R-:W-:Y:S01]  /*08e0*/  IMAD.SHL.U32 R6, R8.reuse, 0x4, RZ ;  /* 0x0000000408067824 */ /* 0x040fe200078e00ff */
[-C--:B------:R-:W-:Y:S02]  /*08f0*/  IADD3.X R27, R29, R3.reuse, RZ, P0, !PT ;  /* 0x000000031d1b7210 */ /* 0x080fe400007fe4ff */
[----:B------:R-:W-:Y:S02]  /*0900*/  SHF.L.U64.HI R19, R8, 0x2, R19 ;  /* 0x0000000208137819 */ /* 0x000fe40000010213 */
[----:B------:R-:W-:Y:S01]  /*0910*/  IADD3 R8, P0, R6, R22, RZ ;  /* 0x0000001606087210 */ /* 0x000fe20007f1e0ff */
[----:B------:R2:W4:Y:S01]  /*0920*/  LDG.E R26, desc[UR14][R26.64] ;  /* 0x0000000e1a1a7981 */ /* 0x000522000c1e1900 */
[----:B------:R-:W-:-:S03]  /*0930*/  IADD3.X R3, R27, R3, RZ, P1, !PT ;  /* 0x000000031b037210 */ /* 0x000fc60000ffe4ff */
[----:B------:R-:W-:Y:S02]  /*0940*/  IMAD.X R9, R19, 0x1, R23, P0 ;  /* 0x0000000113097824 */ /* 0x000fe400000e0617 */
[----:B0-----:R-:W-:-:S03]  /*0950*/  IMAD R28, R7, UR24, RZ ;  /* 0x00000018071c7c24 */ /* 0x001fc6000f8e02ff */
[----:B------:R-:W3:Y:S01]  /*0960*/  LDG.E R29, desc[UR14][R8.64] ;  /* 0x0000000e081d7981 */ /* 0x000ee2000c1e1900 */
[----:B------:R-:W-:Y:S02]  /*0970*/  IMAD R28, R18, UR25, R28 ;  /* 0x00000019121c7c24 */ /* 0x000fe4000f8e021c */
[----:B--2---:R-:W-:Y:S01]  /*0980*/  FADD.FTZ R27, R25, R24 ;  /* 0x00000018191b7221 */ /* 0x004fe20000010000 */
[----:B------:R-:W-:-:S04]  /*0990*/  IADD3 R24, P0, R8, R6, RZ ;  /* 0x0000000608187210 */ /* 0x000fc80007f1e0ff */
[----:B------:R-:W-:-:S05]  /*09a0*/  IADD3.X R25, R9, R19, RZ, P0, !PT ;  /* 0x0000001309197210 */ /* 0x000fca00007fe4ff */
[----:B------:R0:W4:Y:S01]  /*09b0*/  LDG.E R23, desc[UR14][R24.64] ;  /* 0x0000000e18177981 */ /* 0x000122000c1e1900 */
[----:B------:R-:W-:-:S05]  /*09c0*/  IADD3 R6, P0, R24, R6, RZ ;  /* 0x0000000618067210 */ /* 0x000fca0007f1e0ff */
[----:B------:R-:W-:Y:S02]  /*09d0*/  IMAD.X R7, R25, 0x1, R19, P0 ;  /* 0x0000000119077824 */ /* 0x000fe400000e0613 */
[----:B------:R-:W-:-:S04]  /*09e0*/  IMAD.WIDE.U32 R18, R18, UR24, RZ ;  /* 0x0000001812127c25 */ /* 0x000fc8000f8e00ff */
[----:B---3--:R-:W-:Y:S01]  /*09f0*/  FADD.FTZ R10, R29, R10 ;  /* 0x0000000a1d0a7221 */ /* 0x008fe20000010000 */
[----:B------:R-:W2:Y:S01]  /*0a00*/  LDG.E R6, desc[UR14][R6.64] ;  /* 0x0000000e06067981 */ /* 0x000ea2000c1e1900 */
[----:B------:R-:W-:Y:S02]  /*0a10*/  IADD3 R19, R19, R28, RZ ;  /* 0x0000001c13137210 */ /* 0x000fe40007ffe0ff */
[----:B------:R-:W-:-:S04]  /*0a20*/  LEA R8, P0, R18, UR34, 0x2 ;  /* 0x0000002212087c11 */ /* 0x000fc8000f8010ff */
[----:B------:R-:W-:Y:S01]  /*0a30*/  LEA.HI.X R9, R18, UR35, R19, 0x2, P0 ;  /* 0x0000002312097c11 */ /* 0x000fe200080f1413 */
[----:B------:R-:W-:-:S04]  /*0a40*/  IMAD R19, R21, UR36, RZ ;  /* 0x0000002415137c24 */ /* 0x000fc8000f8e02ff */
[C---:B------:R-:W-:Y:S02]  /*0a50*/  IMAD R22, R20.reuse, UR37, R19 ;  /* 0x0000002514167c24 */ /* 0x040fe4000f8e0213 */
[----:B------:R-:W-:-:S04]  /*0a60*/  IMAD.WIDE.U32 R18, R20, UR36, RZ ;  /* 0x0000002414127c25 */ /* 0x000fc8000f8e00ff */
[----:B------:R-:W-:Y:S01]  /*0a70*/  IMAD.IADD R19, R19, 0x1, R22 ;  /* 0x0000000113137824 */ /* 0x000fe200078e0216 */
[----:B0-----:R-:W-:-:S04]  /*0a80*/  LEA R24, P0, R18, UR42, 0x2 ;  /* 0x0000002a12187c11 */ /* 0x001fc8000f8010ff */
[----:B------:R-:W-:Y:S01]  /*0a90*/  LEA.HI.X R25, R18, UR43, R19, 0x2, P0 ;  /* 0x0000002b12197c11 */ /* 0x000fe200080f1413 */
[----:B------:R-:W-:Y:S02]  /*0aa0*/  IMAD R19, R13, UR37, RZ ;  /* 0x000000250d137c24 */ /* 0x000fe4000f8e02ff */
[----:B----4-:R-:W-:Y:S02]  /*0ab0*/  FADD.FTZ R26, R23, R26 ;  /* 0x0000001a171a7221 */ /* 0x010fe40000010000 */
[----:B------:R-:W-:Y:S02]  /*0ac0*/  IMAD R23, R0, UR36, R19 ;  /* 0x0000002400177c24 */ /* 0x000fe4000f8e0213 */
[----:B------:R-:W-:-:S05]  /*0ad0*/  IMAD.WIDE.U32 R18, R13, UR36, RZ ;  /* 0x000000240d127c25 */ /* 0x000fca000f8e00ff */
[----:B------:R-:W-:Y:S01]  /*0ae0*/  IADD3 R19, R19, R23, RZ ;  /* 0x0000001713137210 */ /* 0x000fe20007ffe0ff */
[----:B------:R-:W-:-:S03]  /*0af0*/  IMAD.SHL.U32 R23, R18, 0x4, RZ ;  /* 0x0000000412177824 */ /* 0x000fc600078e00ff */
[----:B------:R-:W-:Y:S02]  /*0b00*/  SHF.L.U64.HI R19, R18, 0x2, R19 ;  /* 0x0000000212137819 */ /* 0x000fe40000010213 */
[----:B------:R-:W3:Y:S01]  /*0b10*/  LDG.E R18, desc[UR14][R24.64] ;  /* 0x0000000e18127981 */ /* 0x000ee2000c1e1900 */
[----:B------:R-:W-:-:S04]  /*0b20*/  IADD3 R28, P0, R23, R24, RZ ;  /* 0x00000018171c7210 */ /* 0x000fc80007f1e0ff */
[----:B------:R-:W-:Y:S02]  /*0b30*/  IADD3.X R29, R19, R25, RZ, P0, !PT ;  /* 0x00000019131d7210 */ /* 0x000fe400007fe4ff */
[----:B------:R-:W-:-:S03]  /*0b40*/  IADD3 R22, P0, R28, R23, RZ ;  /* 0x000000171c167210 */ /* 0x000fc60007f1e0ff */
[----:B------:R-:W4:Y:S01]  /*0b50*/  LDG.E R25, desc[UR14][R28.64] ;  /* 0x0000000e1c197981 */ /* 0x000f22000c1e1900 */
[----:B------:R-:W-:Y:S02]  /*0b60*/  IMAD R21, R21, UR38, RZ ;  /* 0x0000002615157c24 */ /* 0x000fe4000f8e02ff */
[----:B---3--:R-:W-:Y:S01]  /*0b70*/  FADD.FTZ R27, R27, R18 ;  /* 0x000000121b1b7221 */ /* 0x008fe20000010000 */
[----:B------:R-:W-:Y:S01]  /*0b80*/  IADD3 R18, P1, R22, R23, RZ ;  /* 0x0000001716127210 */ /* 0x000fe20007f3e0ff */
[----:B------:R-:W-:-:S05]  /*0b90*/  IMAD.X R23, R29, 0x1, R19, P0 ;  /* 0x000000011d177824 */ /* 0x000fca00000e0613 */
[----:B------:R-:W-:Y:S02]  /*0ba0*/  IADD3.X R19, R23, R19, RZ, P1, !PT ;  /* 0x0000001317137210 */ /* 0x000fe40000ffe4ff */
[----:B------:R-:W3:Y:S01]  /*0bb0*/  LDG.E R23, desc[UR14][R22.64] ;  /* 0x0000000e16177981 */ /* 0x000ee2000c1e1900 */
[C---:B------:R-:W-:Y:S02]  /*0bc0*/  IMAD R24, R20.reuse, UR39, R21 ;  /* 0x0000002714187c24 */ /* 0x040fe4000f8e0215 */
[----:B------:R-:W-:-:S04]  /*0bd0*/  IMAD.WIDE.U32 R20, R20, UR38, RZ ;  /* 0x0000002614147c25 */ /* 0x000fc8000f8e00ff */
[----:B----4-:R-:W-:Y:S01]  /*0be0*/  FADD.FTZ R10, R10, R25 ;  /* 0x000000190a0a7221 */ /* 0x010fe20000010000 */
[----:B------:R-:W4:Y:S01]  /*0bf0*/  LDG.E R18, desc[UR14][R18.64] ;  /* 0x0000000e12127981 */ /* 0x000f22000c1e1900 */
[----:B------:R-:W-:Y:S02]  /*0c00*/  IADD3 R21, R21, R24, RZ ;  /* 0x0000001815157210 */ /* 0x000fe40007ffe0ff */
[----:B------:R-:W-:-:S04]  /*0c10*/  LEA R28, P0, R20, UR40, 0x2 ;  /* 0x00000028141c7c11 */ /* 0x000fc8000f8010ff */
[----:B------:R-:W-:Y:S01]  /*0c20*/  LEA.HI.X R29, R20, UR41, R21, 0x2, P0 ;  /* 0x00000029141d7c11 */ /* 0x000fe200080f1415 */
[----:B------:R-:W-:-:S04]  /*0c30*/  IMAD R21, R13, UR39, RZ ;  /* 0x000000270d157c24 */ /* 0x000fc8000f8e02ff */
[----:B------:R-:W-:Y:S02]  /*0c40*/  IMAD R25, R0, UR38, R21 ;  /* 0x0000002600197c24 */ /* 0x000fe4000f8e0215 */
[----:B------:R-:W-:-:S04]  /*0c50*/  IMAD.WIDE.U32 R20, R13, UR38, RZ ;  /* 0x000000260d147c25 */ /* 0x000fc8000f8e00ff */
[----:B---3--:R-:W-:Y:S01]  /*0c60*/  FADD.FTZ R26, R26, R23 ;  /* 0x000000171a1a7221 */ /* 0x008fe20000010000 */
[----:B------:R-:W-:Y:S01]  /*0c70*/  IMAD.IADD R23, R21, 0x1, R25 ;  /* 0x0000000115177824 */ /* 0x000fe200078e0219 */
[----:B------:R-:W-:-:S04]  /*0c80*/  SHF.L.U32 R21, R20, 0x2, RZ ;  /* 0x0000000214157819 */ /* 0x000fc800000006ff */
[----:B------:R-:W-:Y:S02]  /*0c90*/  SHF.L.U64.HI R23, R20, 0x2, R23 ;  /* 0x0000000214177819 */ /* 0x000fe40000010217 */
[----:B------:R-:W3:Y:S01]  /*0ca0*/  LDG.E R20, desc[UR14][R28.64] ;  /* 0x0000000e1c147981 */ /* 0x000ee2000c1e1900 */
[----:B------:R-:W-:-:S04]  /*0cb0*/  IADD3 R24, P0, R21, R28, RZ ;  /* 0x0000001c15187210 */ /* 0x000fc80007f1e0ff */
[----:B------:R-:W-:-:S05]  /*0cc0*/  IADD3.X R25, R23, R29, RZ, P0, !PT ;  /* 0x0000001d17197210 */ /* 0x000fca00007fe4ff */
[----:B------:R-:W5:Y:S04]  /*0cd0*/  LDG.E R29, desc[UR14][R24.64] ;  /* 0x0000000e181d7981 */ /* 0x000f68000c1e1900 */
[----:B------:R0:W2:Y:S02]  /*0ce0*/  LDG.E R28, desc[UR14][R2.64] ;  /* 0x0000000e021c7981 */ /* 0x0000a4000c1e1900 */
[----:B0-----:R-:W-:Y:S01]  /*0cf0*/  MOV R2, R4 ;  /* 0x0000000400027202 */ /* 0x001fe20000000f00 */
[----:B------:R-:W-:Y:S02]  /*0d00*/  IMAD.MOV.U32 R3, RZ, RZ, R11 ;  /* 0x000000ffff037224 */ /* 0x000fe400078e000b */
[----:B---3--:R-:W-:Y:S01]  /*0d10*/  FADD.FTZ R27, R27, R20 ;  /* 0x000000141b1b7221 */ /* 0x008fe20000010000 */
[----:B------:R-:W-:-:S04]  /*0d20*/  IADD3 R20, P0, R24, R21, RZ ;  /* 0x0000001518147210 */ /* 0x000fc80007f1e0ff */
[----:B------:R-:W-:Y:S01]  /*0d30*/  IADD3 R22, P1, R20, R21, RZ ;  /* 0x0000001514167210 */ /* 0x000fe20007f3e0ff */
[----:B------:R-:W-:Y:S02]  /*0d40*/  IMAD.X R21, R25, 0x1, R23, P0 ;  /* 0x0000000119157824 */ /* 0x000fe400000e0617 */
[----:B------:R-:W3:Y:S03]  /*0d50*/  LDG.E R25, desc[UR14][R2.64] ;  /* 0x0000000e02197981 */ /* 0x000ee6000c1e1900 */
[----:B------:R-:W-:Y:S02]  /*0d60*/  IADD3.X R23, R21, R23, RZ, P1, !PT ;  /* 0x0000001715177210 */ /* 0x000fe40000ffe4ff */
[----:B------:R0:W3:Y:S04]  /*0d70*/  LDG.E R21, desc[UR14][R20.64] ;  /* 0x0000000e14157981 */ /* 0x0000e8000c1e1900 */
[----:B------:R-:W3:Y:S01]  /*0d80*/  LDG.E R22, desc[UR14][R22.64] ;  /* 0x0000000e16167981 */ /* 0x000ee2000c1e1900 */
[----:B-----5:R-:W-:-:S04]  /*0d90*/  FADD.FTZ R10, R10, R29 ;  /* 0x0000001d0a0a7221 */ /* 0x020fc80000010000 */
[----:B------:R-:W-:Y:S01]  /*0da0*/  FMUL.FTZ R24, R10, -1.4426950216293334961 ;  /* 0xbfb8aa3b0a187820 */ /* 0x000fe20000410000 */
[----:B------:R-:W-:-:S05]  /*0db0*/  FMUL.FTZ R27, R27, -1.4426950216293334961 ;  /* 0xbfb8aa3b1b1b7820 */ /* 0x000fca0000410000 */
[----:B------:R-:W1:Y:S01]  /*0dc0*/  MUFU.EX2 R24, R24 ;  /* 0x0000001800187308 */ /* 0x000e620000000800 */
[----:B--2---:R-:W-:-:S07]  /*0dd0*/  FADD.FTZ R7, R6, R28 ;  /* 0x0000001c06077221 */ /* 0x004fce0000010000 */
[----:B0-----:R-:W0:Y:S01]  /*0de0*/  MUFU.EX2 R20, R27 ;  /* 0x0000001b00147308 */ /* 0x001e220000000800 */
[----:B----4-:R-:W-:Y:S01]  /*0df0*/  FADD.FTZ R7, R7, R18 ;  /* 0x0000001207077221 */ /* 0x010fe20000010000 */
[----:B-1----:R-:W-:-:S06]  /*0e00*/  FADD.FTZ R10, R24, 1 ;  /* 0x3f800000180a7421 */ /* 0x002fcc0000010000 */
[----:B------:R-:W1:Y:S01]  /*0e10*/  MUFU.RCP R10, R10 ;  /* 0x0000000a000a7308 */ /* 0x000e620000001000 */
[----:B0-----:R-:W-:-:S07]  /*0e20*/  FADD.FTZ R20, R20, 1 ;  /* 0x3f80000014147421 */ /* 0x001fce0000010000 */
[----:B------:R-:W-:Y:S01]  /*0e30*/  MUFU.RCP R20, R20 ;  /* 0x0000001400147308 */ /* 0x000fe20000001000 */
[----:B------:R-:W-:-:S04]  /*0e40*/  IMAD R3, R13, UR25, RZ ;  /* 0x000000190d037c24 */ /* 0x000fc8000f8e02ff */
[----:B------:R-:W-:Y:S02]  /*0e50*/  IMAD R19, R0, UR24, R3 ;  /* 0x0000001800137c24 */ /* 0x000fe4000f8e0203 */
[----:B-1----:R-:W-:Y:S01]  /*0e60*/  FADD.FTZ R27, R10, -RZ ;  /* 0x800000ff0a1b7221 */ /* 0x002fe20000010000 */
[----:B------:R-:W-:Y:S01]  /*0e70*/  MOV R0, UR4 ;  /* 0x0000000400007c02 */ /* 0x000fe20008000f00 */
[----:B---3--:R-:W-:Y:S01]  /*0e80*/  FADD.FTZ R7, R7, R22 ;  /* 0x0000001607077221 */ /* 0x008fe20000010000 */
[----:B------:R-:W-:-:S03]  /*0e90*/  FADD.FTZ R21, R26, R21 ;  /* 0x000000151a157221 */ /* 0x000fc60000010000 */
[----:B------:R-:W-:-:S03]  /*0ea0*/  FMUL.FTZ R7, R7, -1.4426950216293334961 ;  /* 0xbfb8aa3b07077820 */ /* 0x000fc60000410000 */
[----:B------:R-:W0:Y:S08]  /*0eb0*/  MUFU.TANH R21, R21 ;  /* 0x0000001500157308 */ /* 0x000e300000002400 */
[----:B------:R-:W1:Y:S01]  /*0ec0*/  MUFU.EX2 R7, R7 ;  /* 0x0000000700077308 */ /* 0x000e620000000800 */
[----:B------:R-:W-:-:S04]  /*0ed0*/  FMUL.FTZ R2, R25, R10 ;  /* 0x0000000a19027220 */ /* 0x000fc80000410000 */
[----:B0-----:R-:W-:Y:S01]  /*0ee0*/  FFMA.FTZ R23, R21, R20, R2 ;  /* 0x0000001415177223 */ /* 0x001fe20000010002 */
[----:B------:R-:W-:-:S04]  /*0ef0*/  IMAD.WIDE.U32 R2, R13, UR24, RZ ;  /* 0x000000180d027c25 */ /* 0x000fc8000f8e00ff */
[----:B-1----:R-:W-:Y:S01]  /*0f00*/  FADD.FTZ R22, R7, 1 ;  /* 0x3f80000007167421 */ /* 0x002fe20000010000 */
[----:B------:R-:W-:Y:S01]  /*0f10*/  MUFU.TANH R25, R23 ;  /* 0x0000001700197308 */ /* 0x000fe20000002400 */
[----:B------:R-:W-:Y:S02]  /*0f20*/  IADD3 R13, R3, R19, RZ ;  /* 0x00000013030d7210 */ /* 0x000fe40007ffe0ff */
[----:B------:R-:W-:-:S05]  /*0f30*/  SHF.L.U32 R19, R2, 0x2, RZ ;  /* 0x0000000202137819 */ /* 0x000fca00000006ff */
[----:B------:R-:W0:Y:S01]  /*0f40*/  MUFU.RCP R22, R22 ;  /* 0x0000001600167308 */ /* 0x000e220000001000 */
[----:B------:R-:W-:Y:S02]  /*0f50*/  SHF.L.U64.HI R13, R2, 0x2, R13 ;  /* 0x00000002020d7819 */ /* 0x000fe4000001020d */
[----:B------:R-:W-:-:S04]  /*0f60*/  IADD3 R2, P0, R19, R8, RZ ;  /* 0x0000000813027210 */ /* 0x000fc80007f1e0ff */
[----:B------:R-:W-:Y:S01]  /*0f70*/  IADD3 R6, P1, R2, R19, RZ ;  /* 0x0000001302067210 */ /* 0x000fe20007f3e0ff */
[----:B------:R-:W-:-:S03]  /*0f80*/  IMAD.X R3, R13, 0x1, R9, P0 ;  /* 0x000000010d037824 */ /* 0x000fc600000e0609 */
[----:B------:R-:W-:Y:S02]  /*0f90*/  IADD3 R18, P0, R6, R19, RZ ;  /* 0x0000001306127210 */ /* 0x000fe40007f1e0ff */
[-C--:B------:R-:W-:Y:S01]  /*0fa0*/  IADD3.X R7, R3, R13.reuse, RZ, P1, !PT ;  /* 0x0000000d03077210 */ /* 0x080fe20000ffe4ff */
[----:B0-----:R-:W-:Y:S01]  /*0fb0*/  FMUL.FTZ R29, R25, R22 ;  /* 0x00000016191d7220 */ /* 0x001fe20000410000 */
[----:B------:R-:W-:Y:S02]  /*0fc0*/  FADD.FTZ R25, R20, -RZ ;  /* 0x800000ff14197221 */ /* 0x000fe40000010000 */
[----:B------:R-:W-:Y:S01]  /*0fd0*/  IADD3.X R19, R7, R13, RZ, P0, !PT ;  /* 0x0000000d07137210 */ /* 0x000fe200007fe4ff */
[----:B------:R-:W-:Y:S01]  /*0fe0*/  FADD.FTZ R13, R22, -RZ ;  /* 0x800000ff160d7221 */ /* 0x000fe20000010000 */
        /* <DEDUP_REMOVED lines=10> */
[----:B0-----:R-:W-:Y:S01]  /*1090*/  IMAD.U32 R29, RZ, RZ, UR18 ;  /* 0x00000012ff1d7e24 */ /* 0x001fe2000f8e00ff */
[----:B-1----:R-:W-:-:S02]  /*10a0*/  MOV R23, UR20 ;  /* 0x0000001400177c02 */ /* 0x002fc40008000f00 */
[----:B------:R-:W-:Y:S02]  /*10b0*/  LEA R14, P2, R0, R14, 0x2 ;  /* 0x0000000e000e7211 */ /* 0x000fe400078410ff */
[----:B------:R-:W-:Y:S02]  /*10c0*/  LEA R4, P1, R29, R4, 0x2 ;  /* 0x000000041d047211 */ /* 0x000fe400078210ff */
[----:B------:R-:W-:Y:S02]  /*10d0*/  LEA R16, P3, R23, R16, 0x2 ;  /* 0x0000001017107211 */ /* 0x000fe400078610ff */
[----:B------:R-:W-:Y:S02]  /*10e0*/  IADD3.X R11, R11, UR13, RZ, P1, !PT ;  /* 0x0000000d0b0b7c10 */ /* 0x000fe40008ffe4ff */
[----:B------:R-:W-:Y:S02]  /*10f0*/  IADD3.X R15, R15, UR12, RZ, P2, !PT ;  /* 0x0000000c0f0f7c10 */ /* 0x000fe400097fe4ff */
[----:B------:R-:W-:Y:S01]  /*1100*/  IADD3.X R17, R17, UR9, RZ, P3, !PT ;  /* 0x0000000911117c10 */ /* 0x000fe20009ffe4ff */
[----:B--2---:R-:W-:Y:S06]  /*1110*/  @!P0 BRA `(.L_x_1062) ;  /* 0xfffffff000bc8947 */ /* 0x004fec000383ffff */
[----:B------:R-:W-:Y:S05]  /*1120*/  BSYNC B0 ;  /* 0x0000000000007941 */ /* 0x000fea0003800000 */
.L_x_1058:
[----:B------:R-:W-:Y:S05]  /*1130*/  EXIT ;  /* 0x000000000000794d */ /* 0x000fea0003800000 */
.L_x_1057:
        /* <DEDUP_REMOVED lines=8> */
[----:B------:R-:W-:Y:S05]  /*11c0*/  CALL.REL.NOINC `($__internal_38_$__cuda_sm20_div_u64) ;  /* 0x0000002400987944 */ /* 0x000fea0003c00000 */
[----:B------:R-:W-:Y:S01]  /*11d0*/  MOV R0, R6 ;  /* 0x0000000600007202 */ /* 0x000fe20000000f00 */
[----:B------:R-:W-:Y:S06]  /*11e0*/  BRA `(.L_x_1065) ;  /* 0x0000000000487947 */ /* 0x000fec0003800000 */
.L_x_1064:
        /* <DEDUP_REMOVED lines=17> */
[----:B------:R-:W-:-:S07]  /*1300*/  @!P2 LOP3.LUT R0, RZ, UR8, RZ, 0x33, !PT ;  /* 0x00000008ff00ac12 */ /* 0x000fce000f8e33ff */
.L_x_1065:
[----:B------:R-:W-:Y:S05]  /*1310*/  BSYNC B0 ;  /* 0x0000000000007941 */ /* 0x000fea0003800000 */
.L_x_1063:
[----:B------:R-:W-:Y:S01]  /*1320*/  LOP3.LUT R0, R0, 0x1, RZ, 0xc0, !PT ;  /* 0x0000000100007812 */ /* 0x000fe200078ec0ff */
[----:B------:R-:W-:Y:S03]  /*1330*/  BSSY B0, `(.L_x_1066) ;  /* 0x00000af000007945 */ /* 0x000fe60003800000 */
[----:B------:R-:W-:-:S04]  /*1340*/  ISETP.NE.U32.AND P0, PT, R0, 0x1, PT ;  /* 0x000000010000780c */ /* 0x000fc80003f05070 */
[----:B------:R-:W-:-:S13]  /*1350*/  ISETP.NE.U32.AND.EX P0, PT, RZ, RZ, PT, P0 ;  /* 0x000000ffff00720c */ /* 0x000fda0003f05100 */
[----:B------:R-:W-:Y:S05]  /*1360*/  @!P0 BRA `(.L_x_1067) ;  /* 0x0000000800ac8947 */ /* 0x000fea0003800000 */
[----:B------:R-:W-:Y:S02]  /*1370*/  ULDC UR4, c[0x0][0xf14] ;  /* 0x0003c50000047ab9 */ /* 0x000fe40000000800 */
[----:B------:R-:W-:-:S05]  /*1380*/  IMAD.U32 R0, RZ, RZ, UR4 ;  /* 0x00000004ff007e24 */ /* 0x000fca000f8e00ff */
[----:B------:R-:W-:-:S13]  /*1390*/  ISETP.NE.U32.AND P0, PT, R0, RZ, PT ;  /* 0x000000ff0000720c */ /* 0x000fda0003f05070 */
[----:B------:R-:W-:Y:S05]  /*13a0*/  @!P0 BRA `(.L_x_1068) ;  /* 0x0000000000408947 */ /* 0x000fea0003800000 */
[----:B------:R-:W-:Y:S01]  /*13b0*/  HFMA2.MMA R5, -RZ, RZ, 0, 0 ;  /* 0x00000000ff057435 */ /* 0x000fe200000001ff */
[----:B------:R-:W-:Y:S02]  /*13c0*/  MOV R9, R12 ;  /* 0x0000000c00097202 */ /* 0x000fe40000000f00 */
[----:B------:R-:W-:-:S08]  /*13d0*/  MOV R0, 0x13f0 ;  /* 0x000013f000007802 */ /* 0x000fd00000000f00 */
[----:B------:R-:W-:Y:S05]  /*13e0*/  CALL.REL.NOINC `($__internal_37_$__cuda_sm20_div_s64) ;  /* 0x0000001c00c07944 */ /* 0x000fea0003c00000 */
[----:B------:R-:W-:Y:S01]  /*13f0*/  IADD3 R9, P0, RZ, -R6, RZ ;  /* 0x80000006ff097210 */ /* 0x000fe20007f1e0ff */
[----:B------:R-:W-:Y:S01]  /*1400*/  ULDC.64 UR4, c[0x0][0xf10] ;  /* 0x0003c40000047ab9 */ /* 0x000fe20000000a00 */
[----:B------:R-:W-:Y:S01]  /*1410*/  IMAD.MOV.U32 R13, RZ, RZ, RZ ;  /* 0x000000ffff0d7224 */ /* 0x000fe200078e00ff */
[----:B------:R-:W-:Y:S02]  /*1420*/  MOV R3, UR4 ;  /* 0x0000000400037c02 */ /* 0x000fe40008000f00 */
[----:B------:R-:W-:Y:S01]  /*1430*/  IMAD.X R2, RZ, RZ, ~R7, P0 ;  /* 0x000000ffff027224 */ /* 0x000fe200000e0e07 */
[----:B------:R-:W-:Y:S02]  /*1440*/  MOV R0, UR5 ;  /* 0x0000000500007c02 */ /* 0x000fe40008000f00 */
[----:B------:R-:W-:-:S04]  /*1450*/  IMAD.WIDE.U32 R4, R9, R3, R12 ;  /* 0x0000000309047225 */ /* 0x000fc800078e000c */
[----:B------:R-:W-:Y:S01]  /*1460*/  IMAD R2, R2, R3, RZ ;  /* 0x0000000302027224 */ /* 0x000fe200078e02ff */
[----:B------:R-:W-:-:S03]  /*1470*/  MOV R16, R4 ;  /* 0x0000000400107202 */ /* 0x000fc60000000f00 */
[----:B------:R-:W-:-:S05]  /*1480*/  IMAD R9, R9, R0, R2 ;  /* 0x0000000009097224 */ /* 0x000fca00078e0202 */
[----:B------:R-:W-:Y:S01]  /*1490*/  IADD3 R17, R9, R5, RZ ;  /* 0x0000000509117210 */ /* 0x000fe20007ffe0ff */
[----:B------:R-:W-:Y:S06]  /*14a0*/  BRA `(.L_x_1069) ;  /* 0x0000000000607947 */ /* 0x000fec0003800000 */
.L_x_1068:
[----:B------:R-:W-:Y:S01]  /*14b0*/  ULDC UR4, c[0x0][0xf10] ;  /* 0x0003c40000047ab9 */ /* 0x000fe20000000800 */
[----:B------:R-:W-:Y:S02]  /*14c0*/  IMAD.MOV.U32 R17, RZ, RZ, RZ ;  /* 0x000000ffff117224 */ /* 0x000fe400078e00ff */
[----:B------:R-:W-:-:S04]  /*14d0*/  IMAD.U32 R3, RZ, RZ, UR4 ;  /* 0x00000004ff037e24 */ /* 0x000fc8000f8e00ff */
[----:B------:R-:W0:Y:S01]  /*14e0*/  I2F.U32.RP R7, R3 ;  /* 0x0000000300077306 */ /* 0x000e220000209000 */
[----:B------:R-:W-:-:S07]  /*14f0*/  ISETP.NE.U32.AND P2, PT, R3, RZ, PT ;  /* 0x000000ff0300720c */ /* 0x000fce0003f45070 */
[----:B0-----:R-:W0:Y:S02]  /*1500*/  MUFU.RCP R7, R7 ;  /* 0x0000000700077308 */ /* 0x001e240000001000 */
[----:B0-----:R-:W-:Y:S01]  /*1510*/  IADD3 R4, R7, 0xffffffe, RZ ;  /* 0x0ffffffe07047810 */ /* 0x001fe20007ffe0ff */
[----:B------:R-:W-:-:S05]  /*1520*/  HFMA2.MMA R7, -RZ, RZ, 0, 0 ;  /* 0x00000000ff077435 */ /* 0x000fca00000001ff */
        /* <DEDUP_REMOVED lines=16> */
.L_x_1069:
[C---:B------:R-:W-:Y:S01]  /*1630*/  IMAD R5, R6.reuse, UR6, RZ ;  /* 0x0000000606057c24 */ /* 0x040fe2000f8e02ff */
[----:B------:R-:W-:Y:S01]  /*1640*/  ULDC.64 UR4, c[0x0][0x2e0] ;  /* 0x0000b80000047ab9 */ /* 0x000fe20000000a00 */
[----:B------:R-:W-:Y:S01]  /*1650*/  IMAD.WIDE.U32 R16, R6, UR7, R16 ;  /* 0x0000000706107c25 */ /* 0x000fe2000f8e0010 */
[----:B------:R-:W-:Y:S01]  /*1660*/  ULDC.64 UR10, c[0x0][0x480] ;  /* 0x00012000000a7ab9 */ /* 0x000fe20000000a00 */
[----:B------:R-:W-:Y:S02]  /*1670*/  ULDC.64 UR12, c[0x0][0xbd0] ;  /* 0x0002f400000c7ab9 */ /* 0x000fe40000000a00 */
[----:B------:R-:W-:Y:S02]  /*1680*/  IMAD R9, R3, UR5, RZ ;  /* 0x0000000503097c24 */ /* 0x000fe4000f8e02ff */
[----:B------:R-:W-:Y:S02]  /*1690*/  IMAD R7, R7, UR7, R5 ;  /* 0x0000000707077c24 */ /* 0x000fe4000f8e0205 */
[----:B------:R-:W-:-:S03]  /*16a0*/  IMAD.WIDE.U32 R4, R3, UR4, RZ ;  /* 0x0000000403047c25 */ /* 0x000fc6000f8e00ff */
[----:B------:R-:W-:Y:S01]  /*16b0*/  IADD3 R2, R17, R7, RZ ;  /* 0x0000000711027210 */ /* 0x000fe20007ffe0ff */
[----:B------:R-:W-:Y:S01]  /*16c0*/  IMAD R9, R0, UR4, R9 ;  /* 0x0000000400097c24 */ /* 0x000fe2000f8e0209 */
[----:B------:R-:W-:Y:S01]  /*16d0*/  SHF.L.U32 R29, R4, 0x2, RZ ;  /* 0x00000002041d7819 */ /* 0x000fe200000006ff */
[----:B------:R-:W-:Y:S02]  /*16e0*/  IMAD R7, R3, UR11, RZ ;  /* 0x0000000b03077c24 */ /* 0x000fe4000f8e02ff */
[----:B------:R-:W-:Y:S02]  /*16f0*/  IMAD.IADD R9, R5, 0x1, R9 ;  /* 0x0000000105097824 */ /* 0x000fe400078e0209 */
[C---:B------:R-:W-:Y:S02]  /*1700*/  IMAD R5, R2.reuse, UR4, RZ ;  /* 0x0000000402057c24 */ /* 0x040fe4000f8e02ff */
[----:B------:R-:W-:Y:S01]  /*1710*/  IMAD R13, R2, UR10, RZ ;  /* 0x0000000a020d7c24 */ /* 0x000fe2000f8e02ff */
[----:B------:R-:W-:Y:S01]  /*1720*/  SHF.L.U64.HI R4, R4, 0x2, R9 ;  /* 0x0000000204047819 */ /* 0x000fe20000010209 */
[----:B------:R-:W-:-:S04]  /*1730*/  IMAD.WIDE.U32 R8, R16, UR4, RZ ;  /* 0x0000000410087c25 */ /* 0x000fc8000f8e00ff */
[----:B------:R-:W-:Y:S01]  /*1740*/  IMAD R5, R16, UR5, R5 ;  /* 0x0000000510057c24 */ /* 0x000fe2000f8e0205 */
[----:B------:R-:W-:Y:S01]  /*1750*/  ULDC.64 UR4, c[0x0][0x210] ;  /* 0x0000840000047ab9 */ /* 0x000fe20000000a00 */
[----:B------:R-:W-:Y:S01]  /*1760*/  IMAD.WIDE.U32 R20, R3, UR10, RZ ;  /* 0x0000000a03147c25 */ /* 0x000fe2000f8e00ff */
[----:B------:R-:W-:-:S03]  /*1770*/  LEA R22, P0, R8, UR4, 0x2 ;  /* 0x0000000408167c11 */ /* 0x000fc6000f8010ff */
[----:B------:R-:W-:Y:S02]  /*1780*/  IMAD R15, R0, UR10, R7 ;  /* 0x0000000a000f7c24 */ /* 0x000fe4000f8e0207 */
[----:B------:R-:W-:-:S03]  /*1790*/  IMAD.WIDE.U32 R6, R16, UR10, RZ ;  /* 0x0000000a10067c25 */ /* 0x000fc6000f8e00ff */
[----:B------:R-:W-:Y:S01]  /*17a0*/  IADD3 R15, R21, R15, RZ ;  /* 0x0000000f150f7210 */ /* 0x000fe20007ffe0ff */
[----:B------:R-:W-:Y:S01]  /*17b0*/  IMAD R13, R16, UR11, R13 ;  /* 0x0000000b100d7c24 */ /* 0x000fe2000f8e020d */
[----:B------:R-:W-:Y:S01]  /*17c0*/  ULDC.64 UR10, c[0x0][0x3b0] ;  /* 0x0000ec00000a7ab9 */ /* 0x000fe20000000a00 */
[----:B------:R-:W-:Y:S01]  /*17d0*/  IMAD.IADD R9, R9, 0x1, R5 ;  /* 0x0000000109097824 */ /* 0x000fe200078e0205 */
[----:B------:R-:W-:Y:S02]  /*17e0*/  LEA R18, P1, R6, UR10, 0x2 ;  /* 0x0000000a06127c11 */ /* 0x000fe4000f8210ff */
[----:B------:R-:W-:Y:S02]  /*17f0*/  IADD3 R7, R7, R13, RZ ;  /* 0x0000000d07077210 */ /* 0x000fe40007ffe0ff */
[C---:B------:R-:W-:Y:S02]  /*1800*/  SHF.L.U32 R13, R20.reuse, 0x2, RZ ;  /* 0x00000002140d7819 */ /* 0x040fe400000006ff */
[----:B------:R-:W-:-:S02]  /*1810*/  SHF.L.U64.HI R5, R20, 0x2, R15 ;  /* 0x0000000214057819 */ /* 0x000fc4000001020f */
[----:B------:R-:W-:Y:S01]  /*1820*/  LEA.HI.X R23, R8, UR5, R9, 0x2, P0 ;  /* 0x0000000508177c11 */ /* 0x000fe200080f1409 */
[----:B------:R-:W-:Y:S01]  /*1830*/  ULDC.64 UR4, c[0x0][0x960] ;  /* 0x0002580000047ab9 */ /* 0x000fe20000000a00 */
[----:B------:R-:W-:Y:S01]  /*1840*/  LEA.HI.X R19, R6, UR11, R7, 0x2, P1 ;  /* 0x0000000b06137c11 */ /* 0x000fe200088f1407 */
[----:B------:R-:W-:Y:S01]  /*1850*/  ULDC.64 UR10, c[0x0][0x890] ;  /* 0x00022400000a7ab9 */ /* 0x000fe20000000a00 */
[----:B------:R-:W-:Y:S02]  /*1860*/  IADD3 R20, P0, R22, R29, RZ ;  /* 0x0000001d16147210 */ /* 0x000fe40007f1e0ff */
[----:B------:R-:W-:Y:S01]  /*1870*/  IADD3 R8, P1, R18, R13, RZ ;  /* 0x0000000d12087210 */ /* 0x000fe20007f3e0ff */
[----:B------:R-:W2:Y:S02]  /*1880*/  LDG.E R22, desc[UR14][R22.64] ;  /* 0x0000000e16167981 */ /* 0x000ea4000c1e1900 */
[----:B------:R-:W-:Y:S01]  /*1890*/  IMAD.X R21, R23, 0x1, R4, P0 ;  /* 0x0000000117157824 */ /* 0x000fe200000e0604 */
[----:B------:R-:W-:-:S02]  /*18a0*/  IADD3.X R9, R19, R5, RZ, P1, !PT ;  /* 0x0000000513097210 */ /* 0x000fc40000ffe4ff */
[----:B------:R-:W2:Y:S04]  /*18b0*/  LDG.E R19, desc[UR14][R18.64] ;  /* 0x0000000e12137981 */ /* 0x000ea8000c1e1900 */
[----:B------:R-:W3:Y:S04]  /*18c0*/  LDG.E R6, desc[UR14][R20.64] ;  /* 0x0000000e14067981 */ /* 0x000ee8000c1e1900 */
[----:B------:R0:W3:Y:S01]  /*18d0*/  LDG.E R7, desc[UR14][R8.64] ;  /* 0x0000000e08077981 */ /* 0x0000e2000c1e1900 */
[----:B------:R-:W-:Y:S02]  /*18e0*/  IADD3 R24, P0, R20, R29, RZ ;  /* 0x0000001d14187210 */ /* 0x000fe40007f1e0ff */
[----:B------:R-:W-:-:S02]  /*18f0*/  IADD3 R26, P1, R8, R13, RZ ;  /* 0x0000000d081a7210 */ /* 0x000fc40007f3e0ff */
[-C--:B------:R-:W-:Y:S02]  /*1900*/  IADD3.X R25, R21, R4.reuse, RZ, P0, !PT ;  /* 0x0000000415197210 */ /* 0x080fe400007fe4ff */
[----:B------:R-:W-:Y:S01]  /*1910*/  IADD3 R28, P0, R24, R29, RZ ;  /* 0x0000001d181c7210 */ /* 0x000fe20007f1e0ff */
[----:B------:R-:W-:Y:S01]  /*1920*/  IMAD.X R27, R9, 0x1, R5, P1 ;  /* 0x00000001091b7824 */ /* 0x000fe200008e0605 */
[----:B0-----:R-:W-:Y:S01]  /*1930*/  IADD3 R8, P1, R26, R13, RZ ;  /* 0x0000000d1a087210 */ /* 0x001fe20007f3e0ff */
[----:B------:R-:W4:Y:S01]  /*1940*/  LDG.E R10, desc[UR14][R24.64] ;  /* 0x0000000e180a7981 */ /* 0x000f22000c1e1900 */
[----:B------:R-:W-:Y:S02]  /*1950*/  IADD3.X R29, R25, R4, RZ, P0, !PT ;  /* 0x00000004191d7210 */ /* 0x000fe400007fe4ff */
[----:B------:R-:W-:Y:S01]  /*1960*/  IADD3.X R9, R27, R5, RZ, P1, !PT ;  /* 0x000000051b097210 */ /* 0x000fe20000ffe4ff */
[----:B------:R-:W4:Y:S04]  /*1970*/  LDG.E R13, desc[UR14][R26.64] ;  /* 0x0000000e1a0d7981 */ /* 0x000f28000c1e1900 */
[----:B------:R-:W5:Y:S04]  /*1980*/  LDG.E R8, desc[UR14][R8.64] ;  /* 0x0000000e08087981 */ /* 0x000f68000c1e1900 */
[----:B------:R-:W5:Y:S01]  /*1990*/  LDG.E R29, desc[UR14][R28.64] ;  /* 0x0000000e1c1d7981 */ /* 0x000f62000c1e1900 */
[----:B------:R-:W-:-:S04]  /*19a0*/  IMAD.WIDE.U32 R4, R12, UR4, RZ ;  /* 0x000000040c047c25 */ /* 0x000fc8000f8e00ff */
[----:B------:R-:W-:Y:S01]  /*19b0*/  IMAD R5, R12, UR5, R5 ;  /* 0x000000050c057c24 */ /* 0x000fe2000f8e0205 */
[----:B------:R-:W-:Y:S01]  /*19c0*/  LEA R20, P0, R4, UR10, 0x2 ;  /* 0x0000000a04147c11 */ /* 0x000fe2000f8010ff */
[----:B------:R-:W-:-:S03]  /*19d0*/  ULDC.64 UR4, c[0x0][0xe40] ;  /* 0x0003900000047ab9 */ /* 0x000fc60000000a00 */
[----:B------:R-:W-:Y:S01]  /*19e0*/  LEA.HI.X R21, R4, UR11, R5, 0x2, P0 ;  /* 0x0000000b04157c11 */ /* 0x000fe200080f1405 */
[----:B------:R-:W-:-:S05]  /*19f0*/  ULDC.64 UR10, c[0x0][0xb00] ;  /* 0x0002c000000a7ab9 */ /* 0x000fca0000000a00 */
[----:B------:R-:W4:Y:S01]  /*1a00*/  LDG.E R21, desc[UR14][R20.64] ;  /* 0x0000000e14157981 */ /* 0x000f22000c1e1900 */
[----:B------:R-:W-:-:S04]  /*1a10*/  IMAD.WIDE.U32 R4, R12, UR10, RZ ;  /* 0x0000000a0c047c25 */ /* 0x000fc8000f8e00ff */
[----:B--2---:R-:W-:Y:S01]  /*1a20*/  FADD.FTZ R19, R19, R22 ;  /* 0x0000001613137221 */ /* 0x004fe20000010000 */
[----:B---3--:R-:W-:-:S04]  /*1a30*/  FADD.FTZ R6, R7, R6 ;  /* 0x0000000607067221 */ /* 0x008fc80000010000 */
[----:B------:R-:W-:Y:S01]  /*1a40*/  FADD.FTZ R6, RZ, R6 ;  /* 0x00000006ff067221 */ /* 0x000fe20000010000 */
[----:B------:R-:W-:-:S03]  /*1a50*/  FADD.FTZ R19, RZ, R19 ;  /* 0x00000013ff137221 */ /* 0x000fc60000010000 */
[----:B------:R-:W-:Y:S01]  /*1a60*/  FMUL.FTZ R6, R6, -1.4426950216293334961 ;  /* 0xbfb8aa3b06067820 */ /* 0x000fe20000410000 */
[----:B------:R-:W-:-:S05]  /*1a70*/  FMUL.FTZ R19, R19, -1.4426950216293334961 ;  /* 0xbfb8aa3b13137820 */ /* 0x000fca0000410000 */
[----:B------:R-:W0:Y:S08]  /*1a80*/  MUFU.EX2 R6, R6 ;  /* 0x0000000600067308 */ /* 0x000e300000000800 */
[----:B------:R-:W1:Y:S01]  /*1a90*/  MUFU.EX2 R19, R19 ;  /* 0x0000001300137308 */ /* 0x000e620000000800 */
[----:B-----5:R-:W-:Y:S01]  /*1aa0*/  FADD.FTZ R8, R8, R29 ;  /* 0x0000001d08087221 */ /* 0x020fe20000010000 */
[----:B----4-:R-:W-:-:S03]  /*1ab0*/  FADD.FTZ R10, R13, R10 ;  /* 0x0000000a0d0a7221 */ /* 0x010fc60000010000 */
[----:B------:R-:W-:Y:S01]  /*1ac0*/  FADD.FTZ R8, RZ, R8 ;  /* 0x00000008ff087221 */ /* 0x000fe20000010000 */
[----:B------:R-:W-:Y:S01]  /*1ad0*/  FADD.FTZ R9, RZ, R10 ;  /* 0x0000000aff097221 */ /* 0x000fe20000010000 */
[----:B0-----:R-:W-:Y:S02]  /*1ae0*/  FADD.FTZ R10, R6, 1 ;  /* 0x3f800000060a7421 */ /* 0x001fe40000010000 */
[----:B------:R-:W-:-:S04]  /*1af0*/  FMUL.FTZ R7, R8, -1.4426950216293334961 ;  /* 0xbfb8aa3b08077820 */ /* 0x000fc80000410000 */
[----:B------:R-:W0:Y:S01]  /*1b00*/  MUFU.RCP R10, R10 ;  /* 0x0000000a000a7308 */ /* 0x000e220000001000 */
[----:B-1----:R-:W-:-:S07]  /*1b10*/  FADD.FTZ R8, R19, 1 ;  /* 0x3f80000013087421 */ /* 0x002fce0000010000 */
[----:B------:R-:W1:Y:S08]  /*1b20*/  MUFU.EX2 R7, R7 ;  /* 0x0000000700077308 */ /* 0x000e700000000800 */
[----:B------:R-:W-:Y:S08]  /*1b30*/  MUFU.TANH R9, R9 ;  /* 0x0000000900097308 */ /* 0x000ff00000002400 */
[----:B------:R-:W2:Y:S01]  /*1b40*/  MUFU.RCP R8, R8 ;  /* 0x0000000800087308 */ /* 0x000ea20000001000 */
[----:B------:R-:W-:-:S02]  /*1b50*/  IMAD R13, R3, UR5, RZ ;  /* 0x00000005030d7c24 */ /* 0x000fc4000f8e02ff */
[----:B0-----:R-:W-:Y:S01]  /*1b60*/  FMUL.FTZ R6, R21, R10 ;  /* 0x0000000a15067220 */ /* 0x001fe20000410000 */
[----:B-1----:R-:W-:Y:S01]  /*1b70*/  FADD.FTZ R15, R7, 1 ;  /* 0x3f800000070f7421 */ /* 0x002fe20000010000 */
[----:B------:R-:W-:Y:S01]  /*1b80*/  IMAD R7, R12, UR11, R5 ;  /* 0x0000000b0c077c24 */ /* 0x000fe2000f8e0205 */
[----:B------:R-:W-:Y:S01]  /*1b90*/  ULDC.64 UR10, c[0x0][0xa30] ;  /* 0x00028c00000a7ab9 */ /* 0x000fe20000000a00 */
[----:B------:R-:W-:Y:S02]  /*1ba0*/  IMAD R17, R0, UR4, R13 ;  /* 0x0000000400117c24 */ /* 0x000fe4000f8e020d */
[----:B------:R-:W-:Y:S01]  /*1bb0*/  IMAD.WIDE.U32 R18, R3, UR4, RZ ;  /* 0x0000000403127c25 */ /* 0x000fe2000f8e00ff */
[----:B------:R0:W-:Y:S03]  /*1bc0*/  MUFU.RCP R0, R15 ;  /* 0x0000000f00007308 */ /* 0x0001e60000001000 */
[----:B------:R-:W-:-:S02]  /*1bd0*/  IMAD R5, R2, UR4, RZ ;  /* 0x0000000402057c24 */ /* 0x000fc4000f8e02ff */
[----:B--2---:R-:W-:Y:S01]  /*1be0*/  FFMA.FTZ R13, R9, R8, R6 ;  /* 0x00000008090d7223 */ /* 0x004fe20000010006 */
[C---:B------:R-:W-:Y:S01]  /*1bf0*/  LEA R6, P0, R4.reuse, UR10, 0x2 ;  /* 0x0000000a04067c11 */ /* 0x040fe2000f8010ff */
[----:B------:R-:W-:Y:S02]  /*1c00*/  IMAD.IADD R19, R19, 0x1, R17 ;  /* 0x0000000113137824 */ /* 0x000fe400078e0211 */
[----:B------:R-:W1:Y:S01]  /*1c10*/  MUFU.TANH R3, R13 ;  /* 0x0000000d00037308 */ /* 0x000e620000002400 */
[----:B------:R-:W-:Y:S01]  /*1c20*/  LEA.HI.X R7, R4, UR11, R7, 0x2, P0 ;  /* 0x0000000b04077c11 */ /* 0x000fe200080f1407 */
[C---:B------:R-:W-:Y:S01]  /*1c30*/  IMAD R17, R16.reuse, UR5, R5 ;  /* 0x0000000510117c24 */ /* 0x040fe2000f8e0205 */
[----:B------:R-:W-:Y:S01]  /*1c40*/  ULDC.64 UR10, c[0x0][0xca0] ;  /* 0x00032800000a7ab9 */ /* 0x000fe20000000a00 */
[----:B------:R-:W-:Y:S01]  /*1c50*/  IMAD.WIDE.U32 R4, R16, UR4, RZ ;  /* 0x0000000410047c25 */ /* 0x000fe2000f8e00ff */
[----:B------:R-:W-:Y:S01]  /*1c60*/  ULDC.64 UR4, c[0x0][0xd70] ;  /* 0x00035c0000047ab9 */ /* 0x000fe20000000a00 */
[----:B------:R-:W-:-:S02]  /*1c70*/  SHF.L.U32 R23, R18, 0x2, RZ ;  /* 0x0000000212177819 */ /* 0x000fc400000006ff */
[----:B0-----:R-:W-:Y:S01]  /*1c80*/  SHF.L.U64.HI R15, R18, 0x2, R19 ;  /* 0x00000002120f7819 */ /* 0x001fe20000010213 */
[----:B------:R-:W-:Y:S01]  /*1c90*/  IMAD.WIDE.U32 R18, R12, UR10, RZ ;  /* 0x0000000a0c127c25 */ /* 0x000fe2000f8e00ff */
[----:B------:R-:W-:Y:S02]  /*1ca0*/  LEA R16, P0, R4, UR4, 0x2 ;  /* 0x0000000404107c11 */ /* 0x000fe4000f8010ff */
[----:B------:R-:W-:Y:S01]  /*1cb0*/  IADD3 R5, R5, R17, RZ ;  /* 0x0000001105057210 */ /* 0x000fe20007ffe0ff */
[----:B------:R-:W-:Y:S01]  /*1cc0*/  IMAD R19, R12, UR11, R19 ;  /* 0x0000000b0c137c24 */ /* 0x000fe2000f8e0213 */
[----:B------:R-:W-:Y:S02]  /*1cd0*/  LEA R2, P1, R18, UR12, 0x2 ;  /* 0x0000000c12027c11 */ /* 0x000fe4000f8210ff */
[----:B------:R-:W-:Y:S02]  /*1ce0*/  LEA.HI.X R17, R4, UR5, R5, 0x2, P0 ;  /* 0x0000000504117c11 */ /* 0x000fe400080f1405 */
[----:B------:R-:W-:Y:S01]  /*1cf0*/  IADD3 R20, P0, R16, R23, RZ ;  /* 0x0000001710147210 */ /* 0x000fe20007f1e0ff */
[----:B-1----:R-:W-:Y:S01]  /*1d00*/  FMUL.FTZ R5, R3, R0 ;  /* 0x0000000003057220 */ /* 0x002fe20000410000 */
[----:B------:R-:W-:-:S02]  /*1d10*/  LEA.HI.X R3, R18, UR13, R19, 0x2, P1 ;  /* 0x0000000d12037c11 */ /* 0x000fc400088f1413 */
[-C--:B------:R-:W-:Y:S01]  /*1d20*/  IADD3 R18, P1, R20, R23.reuse, RZ ;  /* 0x0000001714127210 */ /* 0x080fe20007f3e0ff */
[----:B------:R-:W-:Y:S02]  /*1d30*/  IMAD.X R21, R17, 0x1, R15, P0 ;  /* 0x0000000111157824 */ /* 0x000fe400000e060f */
[----:B------:R-:W-:Y:S01]  /*1d40*/  FADD.FTZ R25, R8, -RZ ;  /* 0x800000ff08197221 */ /* 0x000fe20000010000 */
[----:B------:R-:W-:Y:S02]  /*1d50*/  IADD3 R22, P0, R18, R23, RZ ;  /* 0x0000001712167210 */ /* 0x000fe40007f1e0ff */
[-C--:B------:R-:W-:Y:S01]  /*1d60*/  IADD3.X R19, R21, R15.reuse, RZ, P1, !PT ;  /* 0x0000000f15137210 */ /* 0x080fe20000ffe4ff */
[----:B------:R-:W-:Y:S01]  /*1d70*/  FADD.FTZ R27, R10, -RZ ;  /* 0x800000ff0a1b7221 */ /* 0x000fe20000010000 */
[----:B------:R0:W-:Y:S02]  /*1d80*/  STG.E desc[UR14][R6.64], R5 ;  /* 0x0000000506007986 */ /* 0x0001e4000c10190e */
[----:B------:R-:W-:Y:S01]  /*1d90*/  IADD3.X R23, R19, R15, RZ, P0, !PT ;  /* 0x0000000f13177210 */ /* 0x000fe200007fe4ff */
[----:B------:R-:W-:Y:S01]  /*1da0*/  FADD.FTZ R15, R0, -RZ ;  /* 0x800000ff000f7221 */ /* 0x000fe20000010000 */
[----:B------:R1:W-:Y:S04]  /*1db0*/  STG.E desc[UR14][R2.64], R13 ;  /* 0x0000000d02007986 */ /* 0x0003e8000c10190e */
[----:B------:R1:W-:Y:S04]  /*1dc0*/  STG.E desc[UR14][R16.64], R25 ;  /* 0x0000001910007986 */ /* 0x0003e8000c10190e */
[----:B------:R1:W-:Y:S04]  /*1dd0*/  STG.E desc[UR14][R20.64], R27 ;  /* 0x0000001b14007986 */ /* 0x0003e8000c10190e */
[----:B------:R1:W-:Y:S04]  /*1de0*/  STG.E desc[UR14][R18.64], R9 ;  /* 0x0000000912007986 */ /* 0x0003e8000c10190e */
[----:B------:R1:W-:Y:S01]  /*1df0*/  STG.E desc[UR14][R22.64], R15 ;  /* 0x0000000f16007986 */ /* 0x0003e2000c10190e */
[----:B------:R-:W-:-:S05]  /*1e00*/  IADD3 R4, P0, R12, UR8, RZ ;  /* 0x000000080c047c10 */ /* 0x000fca000ff1e0ff */
[----:B0-----:R-:W-:-:S08]  /*1e10*/  IMAD.X R5, RZ, RZ, RZ, P0 ;  /* 0x000000ffff057224 */ /* 0x001fd000000e06ff */
.L_x_1067:
[----:B------:R-:W-:Y:S05]  /*1e20*/  BSYNC B0 ;  /* 0x0000000000007941 */ /* 0x000fea0003800000 */
.L_x_1066:
        /* <DEDUP_REMOVED lines=15> */
[----:B------:R-:W-:-:S02]  /*1f20*/  ULDC.64 UR40, c[0x0][0xf18] ;  /* 0x0003c60000287ab9 */ /* 0x000fc40000000a00 */
[----:B------:R-:W-:Y:S05]  /*1f30*/  @!P0 EXIT ;  /* 0x000000000000894d */ /* 0x000fea0003800000 */
[----:B------:R-:W-:Y:S01]  /*1f40*/  BSSY B0, `(.L_x_1070) ;  /* 0x0000139000007945 */ /* 0x000fe20003800000 */
.L_x_1077:
[----:B------:R-:W-:Y:S01]  /*1f50*/  MOV R0, UR27 ;  /* 0x0000001b00007c02 */ /* 0x000fe20008000f00 */
[----:B------:R-:W-:Y:S01]  /*1f60*/  BSSY B1, `(.L_x_1071) ;  /* 0x000003c000017945 */ /* 0x000fe20003800000 */
[----:B-1----:R-:W-:Y:S02]  /*1f70*/  MOV R3, UR26 ;  /* 0x0000001a00037c02 */ /* 0x002fe40008000f00 */
[----:B------:R-:W-:-:S03]  /*1f80*/  LOP3.LUT R2, R5, R0, RZ, 0xfc, !PT ;  /* 0x0000000005027212 */ /* 0x000fc600078efcff */
[C---:B------:R-:W-:Y:S01]  /*1f90*/  IMAD R7, R3.reuse, UR5, RZ ;  /* 0x0000000503077c24 */ /* 0x040fe2000f8e02ff */
[----:B------:R-:W-:Y:S01]  /*1fa0*/  ISETP.NE.U32.AND P0, PT, R2, RZ, PT ;  /* 0x000000ff0200720c */ /* 0x000fe20003f05070 */
[C---:B------:R-:W-:Y:S02]  /*1fb0*/  IMAD R9, R3.reuse, UR13, RZ ;  /* 0x0000000d03097c24 */ /* 0x040fe4000f8e02ff */
[C---:B------:R-:W-:Y:S02]  /*1fc0*/  IMAD R11, R3.reuse, UR19, RZ ;  /* 0x00000013030b7c24 */ /* 0x040fe4000f8e02ff */
[----:B------:R-:W-:-:S04]  /*1fd0*/  IMAD.WIDE.U32 R12, R3, UR4, RZ ;  /* 0x00000004030c7c25 */ /* 0x000fc8000f8e00ff */
[----:B------:R-:W-:Y:S02]  /*1fe0*/  IMAD R7, R0, UR4, R7 ;  /* 0x0000000400077c24 */ /* 0x000fe4000f8e0207 */
[----:B------:R-:W-:-:S04]  /*1ff0*/  IMAD.WIDE.U32 R16, R3, UR12, RZ ;  /* 0x0000000c03107c25 */ /* 0x000fc8000f8e00ff */
[----:B------:R-:W-:-:S04]  /*2000*/  IMAD.WIDE.U32 R18, R3, UR18, RZ ;  /* 0x0000001203127c25 */ /* 0x000fc8000f8e00ff */
[C---:B------:R-:W-:Y:S02]  /*2010*/  IMAD R9, R0.reuse, UR12, R9 ;  /* 0x0000000c00097c24 */ /* 0x040fe4000f8e0209 */
[----:B------:R-:W-:Y:S01]  /*2020*/  IMAD R15, R0, UR18, R11 ;  /* 0x00000012000f7c24 */ /* 0x000fe2000f8e020b */
[----:B------:R-:W-:Y:S01]  /*2030*/  SHF.L.U32 R11, R12, 0x2, RZ ;  /* 0x000000020c0b7819 */ /* 0x000fe200000006ff */
[----:B------:R-:W-:Y:S01]  /*2040*/  IMAD.IADD R7, R13, 0x1, R7 ;  /* 0x000000010d077824 */ /* 0x000fe200078e0207 */
[----:B------:R-:W-:Y:S01]  /*2050*/  IADD3 R9, R17, R9, RZ ;  /* 0x0000000911097210 */ /* 0x000fe20007ffe0ff */
[----:B------:R-:W-:Y:S01]  /*2060*/  IMAD.IADD R15, R19, 0x1, R15 ;  /* 0x00000001130f7824 */ /* 0x000fe200078e020f */
[----:B------:R-:W-:Y:S02]  /*2070*/  SHF.L.U32 R13, R16, 0x2, RZ ;  /* 0x00000002100d7819 */ /* 0x000fe400000006ff */
[----:B------:R-:W-:Y:S02]  /*2080*/  SHF.L.U32 R17, R18, 0x2, RZ ;  /* 0x0000000212117819 */ /* 0x000fe400000006ff */
[----:B------:R-:W-:-:S02]  /*2090*/  SHF.L.U64.HI R12, R12, 0x2, R7 ;  /* 0x000000020c0c7819 */ /* 0x000fc40000010207 */
[----:B------:R-:W-:Y:S02]  /*20a0*/  SHF.L.U64.HI R16, R16, 0x2, R9 ;  /* 0x0000000210107819 */ /* 0x000fe40000010209 */
[----:B------:R-:W-:Y:S01]  /*20b0*/  SHF.L.U64.HI R18, R18, 0x2, R15 ;  /* 0x0000000212127819 */ /* 0x000fe2000001020f */
[----:B------:R-:W-:Y:S06]  /*20c0*/  @!P0 BRA `(.L_x_1072) ;  /* 0x00000000003c8947 */ /* 0x000fec0003800000 */
[----:B------:R-:W-:Y:S01]  /*20d0*/  IMAD.MOV.U32 R9, RZ, RZ, R4 ;  /* 0x000000ffff097224 */ /* 0x000fe200078e0004 */
[----:B------:R-:W-:-:S07]  /*20e0*/  MOV R0, 0x2100 ;  /* 0x0000210000007802 */ /* 0x000fce0000000f00 */
[----:B------:R-:W-:Y:S05]  /*20f0*/  CALL.REL.NOINC `($__internal_37_$__cuda_sm20_div_s64) ;  /* 0x00000010007c7944 */ /* 0x000fea0003c00000 */
[----:B------:R-:W-:Y:S01]  /*2100*/  IADD3 R15, P0, RZ, -R6, RZ ;  /* 0x80000006ff0f7210 */ /* 0x000fe20007f1e0ff */
[----:B------:R-:W-:Y:S01]  /*2110*/  IMAD.U32 R0, RZ, RZ, UR27 ;  /* 0x0000001bff007e24 */ /* 0x000fe2000f8e00ff */
[----:B------:R-:W-:Y:S02]  /*2120*/  MOV R3, UR26 ;  /* 0x0000001a00037c02 */ /* 0x000fe40008000f00 */
[----:B------:R-:W-:-:S03]  /*2130*/  IADD3.X R2, RZ, ~R7, RZ, P0, !PT ;  /* 0x80000007ff027210 */ /* 0x000fc600007fe4ff */
[----:B------:R-:W-:-:S04]  /*2140*/  IMAD.WIDE.U32 R8, R15, R3, R4 ;  /* 0x000000030f087225 */ /* 0x000fc800078e0004 */
[----:B------:R-:W-:-:S04]  /*2150*/  IMAD R2, R2, R3, RZ ;  /* 0x0000000302027224 */ /* 0x000fc800078e02ff */
[----:B------:R-:W-:Y:S01]  /*2160*/  IMAD R15, R15, R0, R2 ;  /* 0x000000000f0f7224 */ /* 0x000fe200078e0202 */
[----:B------:R-:W-:Y:S01]  /*2170*/  MOV R2, R8 ;  /* 0x0000000800027202 */ /* 0x000fe20000000f00 */
[----:B------:R-:W-:-:S03]  /*2180*/  IMAD.MOV.U32 R8, RZ, RZ, R6 ;  /* 0x000000ffff087224 */ /* 0x000fc600078e0006 */
[----:B------:R-:W-:Y:S02]  /*2190*/  IADD3 R15, R15, R9, RZ ;  /* 0x000000090f0f7210 */ /* 0x000fe40007ffe0ff */
[----:B------:R-:W-:Y:S01]  /*21a0*/  MOV R9, R7 ;  /* 0x0000000700097202 */ /* 0x000fe20000000f00 */
[----:B------:R-:W-:Y:S06]  /*21b0*/  BRA `(.L_x_1073) ;  /* 0x0000000000587947 */ /* 0x000fec0003800000 */
.L_x_1072:
[----:B------:R-:W0:Y:S01]  /*21c0*/  I2F.U32.RP R9, R3 ;  /* 0x0000000300097306 */ /* 0x000e220000209000 */
[----:B------:R-:W-:-:S07]  /*21d0*/  ISETP.NE.U32.AND P2, PT, R3, RZ, PT ;  /* 0x000000ff0300720c */ /* 0x000fce0003f45070 */
[----:B0-----:R-:W0:Y:S02]  /*21e0*/  MUFU.RCP R9, R9 ;  /* 0x0000000900097308 */ /* 0x001e240000001000 */
[----:B0-----:R-:W-:Y:S01]  /*21f0*/  IADD3 R6, R9, 0xffffffe, RZ ;  /* 0x0ffffffe09067810 */ /* 0x001fe20007ffe0ff */
[----:B------:R-:W-:-:S05]  /*2200*/  HFMA2.MMA R9, -RZ, RZ, 0, 0 ;  /* 0x00000000ff097435 */ /* 0x000fca00000001ff */
[----:B------:R0:W1:Y:S02]  /*2210*/  F2I.FTZ.U32.TRUNC.NTZ R7, R6 ;  /* 0x0000000600077305 */ /* 0x000064000021f000 */
[----:B0-----:R-:W-:Y:S01]  /*2220*/  HFMA2.MMA R6, -RZ, RZ, 0, 0 ;  /* 0x00000000ff067435 */ /* 0x001fe200000001ff */
[----:B-1----:R-:W-:-:S04]  /*2230*/  IMAD.MOV R2, RZ, RZ, -R7 ;  /* 0x000000ffff027224 */ /* 0x002fc800078e0a07 */
[----:B------:R-:W-:-:S05]  /*2240*/  IMAD R15, R2, R3, RZ ;  /* 0x00000003020f7224 */ /* 0x000fca00078e02ff */
        /* <DEDUP_REMOVED lines=13> */
.L_x_1073:
[----:B------:R-:W-:Y:S05]  /*2320*/  BSYNC B1 ;  /* 0x0000000000017941 */ /* 0x000fea0003800000 */
.L_x_1071:
[----:B------:R-:W-:Y:S01]  /*2330*/  MOV R7, R15 ;  /* 0x0000000f00077202 */ /* 0x000fe20000000f00 */
[C---:B------:R-:W-:Y:S02]  /*2340*/  IMAD R19, R8.reuse, UR6, RZ ;  /* 0x0000000608137c24 */ /* 0x040fe4000f8e02ff */
[----:B------:R-:W-:Y:S02]  /*2350*/  IMAD.MOV.U32 R6, RZ, RZ, R2 ;  /* 0x000000ffff067224 */ /* 0x000fe400078e0002 */
[----:B------:R-:W-:Y:S02]  /*2360*/  IMAD R19, R9, UR7, R19 ;  /* 0x0000000709137c24 */ /* 0x000fe4000f8e0213 */
[----:B------:R-:W-:-:S05]  /*2370*/  IMAD.WIDE.U32 R6, R8, UR7, R6 ;  /* 0x0000000708067c25 */ /* 0x000fca000f8e0006 */
[----:B------:R-:W-:Y:S01]  /*2380*/  IADD3 R10, R7, R19, RZ ;  /* 0x00000013070a7210 */ /* 0x000fe20007ffe0ff */
[----:B------:R-:W-:-:S04]  /*2390*/  IMAD.WIDE.U32 R22, R6, UR4, RZ ;  /* 0x0000000406167c25 */ /* 0x000fc8000f8e00ff */
[----:B------:R-:W-:Y:S01]  /*23a0*/  IMAD R7, R10, UR4, RZ ;  /* 0x000000040a077c24 */ /* 0x000fe2000f8e02ff */
[----:B------:R-:W-:Y:S01]  /*23b0*/  LEA R20, P0, R22, UR20, 0x2 ;  /* 0x0000001416147c11 */ /* 0x000fe2000f8010ff */
[----:B------:R-:W-:Y:S02]  /*23c0*/  IMAD R15, R10, UR12, RZ ;  /* 0x0000000c0a0f7c24 */ /* 0x000fe4000f8e02ff */
[C---:B------:R-:W-:Y:S02]  /*23d0*/  IMAD R7, R6.reuse, UR5, R7 ;  /* 0x0000000506077c24 */ /* 0x040fe4000f8e0207 */
[----:B------:R-:W-:-:S04]  /*23e0*/  IMAD.WIDE.U32 R8, R6, UR12, RZ ;  /* 0x0000000c06087c25 */ /* 0x000fc8000f8e00ff */
[----:B------:R-:W-:Y:S01]  /*23f0*/  IMAD R19, R6, UR13, R15 ;  /* 0x0000000d06137c24 */ /* 0x000fe2000f8e020f */
[----:B------:R-:W-:Y:S01]  /*2400*/  LEA R14, P1, R8, UR22, 0x2 ;  /* 0x00000016080e7c11 */ /* 0x000fe2000f8210ff */
[----:B------:R-:W-:-:S03]  /*2410*/  IMAD.IADD R15, R23, 0x1, R7 ;  /* 0x00000001170f7824 */ /* 0x000fc600078e0207 */
[----:B------:R-:W-:Y:S02]  /*2420*/  IADD3 R7, R9, R19, RZ ;  /* 0x0000001309077210 */ /* 0x000fe40007ffe0ff */
[----:B------:R-:W-:Y:S02]  /*2430*/  LEA.HI.X R21, R22, UR21, R15, 0x2, P0 ;  /* 0x0000001516157c11 */ /* 0x000fe400080f140f */
[----:B------:R-:W-:Y:S02]  /*2440*/  LEA.HI.X R15, R8, UR23, R7, 0x2, P1 ;  /* 0x00000017080f7c11 */ /* 0x000fe400088f1407 */
[----:B------:R-:W-:Y:S01]  /*2450*/  IADD3 R28, P1, R14, R13, RZ ;  /* 0x0000000d0e1c7210 */ /* 0x000fe20007f3e0ff */
[----:B------:R-:W2:Y:S01]  /*2460*/  LDG.E R2, desc[UR14][R20.64] ;  /* 0x0000000e14027981 */ /* 0x000ea2000c1e1900 */
[----:B------:R-:W-:-:S03]  /*2470*/  IADD3 R26, P0, R20, R11, RZ ;  /* 0x0000000b141a7210 */ /* 0x000fc60007f1e0ff */
[----:B------:R-:W-:Y:S01]  /*2480*/  IMAD.X R29, R15, 0x1, R16, P1 ;  /* 0x000000010f1d7824 */ /* 0x000fe200008e0610 */
[----:B------:R-:W-:Y:S01]  /*2490*/  IADD3.X R27, R21, R12, RZ, P0, !PT ;  /* 0x0000000c151b7210 */ /* 0x000fe200007fe4ff */
[----:B------:R0:W2:Y:S04]  /*24a0*/  LDG.E R25, desc[UR14][R14.64] ;  /* 0x0000000e0e197981 */ /* 0x0000a8000c1e1900 */
[----:B------:R-:W3:Y:S04]  /*24b0*/  LDG.E R7, desc[UR14][R26.64] ;  /* 0x0000000e1a077981 */ /* 0x000ee8000c1e1900 */
[----:B------:R1:W3:Y:S01]  /*24c0*/  LDG.E R24, desc[UR14][R28.64] ;  /* 0x0000000e1c187981 */ /* 0x0002e2000c1e1900 */
[----:B------:R-:W-:-:S02]  /*24d0*/  IADD3 R22, P1, R28, R13, RZ ;  /* 0x0000000d1c167210 */ /* 0x000fc40007f3e0ff */
[----:B------:R-:W-:Y:S02]  /*24e0*/  IADD3 R8, P0, R26, R11, RZ ;  /* 0x0000000b1a087210 */ /* 0x000fe40007f1e0ff */
[----:B------:R-:W-:Y:S02]  /*24f0*/  IADD3.X R23, R29, R16, RZ, P1, !PT ;  /* 0x000000101d177210 */ /* 0x000fe40000ffe4ff */
[----:B------:R-:W-:Y:S02]  /*2500*/  IADD3.X R9, R27, R12, RZ, P0, !PT ;  /* 0x0000000c1b097210 */ /* 0x000fe400007fe4ff */
[----:B0-----:R-:W-:Y:S01]  /*2510*/  IADD3 R14, P1, R22, R13, RZ ;  /* 0x0000000d160e7210 */ /* 0x001fe20007f3e0ff */
[----:B------:R0:W4:Y:S01]  /*2520*/  LDG.E R19, desc[UR14][R22.64] ;  /* 0x0000000e16137981 */ /* 0x000122000c1e1900 */
[----:B------:R-:W-:-:S03]  /*2530*/  IADD3 R20, P0, R8, R11, RZ ;  /* 0x0000000b08147210 */ /* 0x000fc60007f1e0ff */
[----:B------:R-:W-:Y:S01]  /*2540*/  IMAD.X R15, R23, 0x1, R16, P1 ;  /* 0x00000001170f7824 */ /* 0x000fe200008e0610 */
[----:B------:R-:W-:Y:S01]  /*2550*/  IADD3.X R21, R9, R12, RZ, P0, !PT ;  /* 0x0000000c09157210 */ /* 0x000fe200007fe4ff */
[----:B------:R-:W4:Y:S04]  /*2560*/  LDG.E R8, desc[UR14][R8.64] ;  /* 0x0000000e08087981 */ /* 0x000f28000c1e1900 */
[----:B------:R5:W4:Y:S04]  /*2570*/  LDG.E R28, desc[UR14][R14.64] ;  /* 0x0000000e0e1c7981 */ /* 0x000b28000c1e1900 */
[----:B------:R-:W4:Y:S01]  /*2580*/  LDG.E R21, desc[UR14][R20.64] ;  /* 0x0000000e14157981 */ /* 0x000f22000c1e1900 */
[----:B-1----:R-:W-:-:S02]  /*2590*/  IMAD R29, R5, UR28, RZ ;  /* 0x0000001c051d7c24 */ /* 0x002fc4000f8e02ff */
[----:B------:R-:W-:-:S04]  /*25a0*/  IMAD.WIDE.U32 R26, R4, UR28, RZ ;  /* 0x0000001c041a7c25 */ /* 0x000fc8000f8e00ff */
[----:B------:R-:W-:Y:S01]  /*25b0*/  IMAD R29, R4, UR29, R29 ;  /* 0x0000001d041d7c24 */ /* 0x000fe2000f8e021d */
[----:B0-----:R-:W-:-:S04]  /*25c0*/  LEA R22, P0, R26, UR30, 0x2 ;  /* 0x0000001e1a167c11 */ /* 0x001fc8000f8010ff */
[----:B------:R-:W-:-:S04]  /*25d0*/  IADD3 R23, R27, R29, RZ ;  /* 0x0000001d1b177210 */ /* 0x000fc80007ffe0ff */
[----:B------:R-:W-:-:S06]  /*25e0*/  LEA.HI.X R23, R26, UR31, R23, 0x2, P0 ;  /* 0x0000001f1a177c11 */ /* 0x000fcc00080f1417 */
[----:B------:R-:W4:Y:S01]  /*25f0*/  LDG.E R23, desc[UR14][R22.64] ;  /* 0x0000000e16177981 */ /* 0x000f22000c1e1900 */
[----:B-----5:R-:W-:-:S04]  /*2600*/  IMAD.WIDE.U32 R14, R4, UR32, RZ ;  /* 0x00000020040e7c25 */ /* 0x020fc8000f8e00ff */
[----:B------:R-:W-:-:S04]  /*2610*/  IMAD R27, R10, UR18, RZ ;  /* 0x000000120a1b7c24 */ /* 0x000fc8000f8e02ff */
[----:B------:R-:W-:Y:S01]  /*2620*/  IMAD R27, R6, UR19, R27 ;  /* 0x00000013061b7c24 */ /* 0x000fe2000f8e021b */
[----:B------:R-:W-:Y:S01]  /*2630*/  BSSY B1, `(.L_x_1074) ;  /* 0x000005e000017945 */ /* 0x000fe20003800000 */
        /* <DEDUP_REMOVED lines=8> */
[----:B----4-:R-:W-:-:S04]  /*26c0*/  FADD.FTZ R21, R28, R21 ;  /* 0x000000151c157221 */ /* 0x010fc80000010000 */
[----:B------:R-:W-:Y:S01]  /*26d0*/  FADD.FTZ R21, RZ, R21 ;  /* 0x00000015ff157221 */ /* 0x000fe20000010000 */
[----:B------:R-:W-:Y:S01]  /*26e0*/  FADD.FTZ R8, R19, R8 ;  /* 0x0000000813087221 */ /* 0x000fe20000010000 */
[----:B0-----:R-:W-:Y:S02]  /*26f0*/  FADD.FTZ R2, R9, 1 ;  /* 0x3f80000009027421 */ /* 0x001fe40000010000 */
[----:B------:R-:W-:Y:S01]  /*2700*/  FMUL.FTZ R21, R21, -1.4426950216293334961 ;  /* 0xbfb8aa3b15157820 */ /* 0x000fe20000410000 */
[----:B------:R-:W-:-:S03]  /*2710*/  FADD.FTZ R8, RZ, R8 ;  /* 0x00000008ff087221 */ /* 0x000fc60000010000 */
[----:B------:R-:W0:Y:S01]  /*2720*/  MUFU.RCP R2, R2 ;  /* 0x0000000200027308 */ /* 0x000e220000001000 */
[----:B-1----:R-:W-:-:S07]  /*2730*/  FADD.FTZ R26, R7, 1 ;  /* 0x3f800000071a7421 */ /* 0x002fce0000010000 */
[----:B------:R-:W1:Y:S01]  /*2740*/  MUFU.EX2 R21, R21 ;  /* 0x0000001500157308 */ /* 0x000e620000000800 */
[----:B------:R-:W-:-:S07]  /*2750*/  IMAD R7, R5, UR32, RZ ;  /* 0x0000002005077c24 */ /* 0x000fce000f8e02ff */
[----:B------:R2:W-:Y:S08]  /*2760*/  MUFU.TANH R19, R8 ;  /* 0x0000000800137308 */ /* 0x0005f00000002400 */
[----:B------:R-:W3:Y:S01]  /*2770*/  MUFU.RCP R26, R26 ;  /* 0x0000001a001a7308 */ /* 0x000ee20000001000 */
[----:B------:R-:W-:Y:S02]  /*2780*/  IMAD R7, R4, UR33, R7 ;  /* 0x0000002104077c24 */ /* 0x000fe4000f8e0207 */
[----:B0-----:R-:W-:Y:S01]  /*2790*/  FMUL.FTZ R20, R23, R2 ;  /* 0x0000000217147220 */ /* 0x001fe20000410000 */
[----:B-1----:R-:W-:Y:S01]  /*27a0*/  FADD.FTZ R24, R21, 1 ;  /* 0x3f80000015187421 */ /* 0x002fe20000010000 */
[----:B--2---:R-:W-:Y:S01]  /*27b0*/  LEA R8, P0, R14, UR34, 0x2 ;  /* 0x000000220e087c11 */ /* 0x004fe2000f8010ff */
[----:B------:R-:W-:-:S04]  /*27c0*/  IMAD.IADD R7, R15, 0x1, R7 ;  /* 0x000000010f077824 */ /* 0x000fc800078e0207 */
[----:B------:R-:W-:Y:S01]  /*27d0*/  MUFU.RCP R24, R24 ;  /* 0x0000001800187308 */ /* 0x000fe20000001000 */
[----:B------:R-:W-:Y:S01]  /*27e0*/  LEA.HI.X R9, R14, UR35, R7, 0x2, P0 ;  /* 0x000000230e097c11 */ /* 0x000fe200080f1407 */
[----:B------:R-:W-:Y:S02]  /*27f0*/  IMAD R7, R5, UR36, RZ ;  /* 0x0000002405077c24 */ /* 0x000fe4000f8e02ff */
[----:B---3--:R-:W-:-:S04]  /*2800*/  FFMA.FTZ R25, R19, R26, R20 ;  /* 0x0000001a13197223 */ /* 0x008fc80000010014 */
[----:B------:R-:W0:Y:S01]  /*2810*/  MUFU.TANH R23, R25 ;  /* 0x0000001900177308 */ /* 0x000e220000002400 */
[----:B------:R-:W-:-:S04]  /*2820*/  IMAD.WIDE.U32 R14, R4, UR36, RZ ;  /* 0x00000024040e7c25 */ /* 0x000fc8000f8e00ff */
[----:B------:R-:W-:Y:S02]  /*2830*/  IMAD R7, R4, UR37, R7 ;  /* 0x0000002504077c24 */ /* 0x000fe4000f8e0207 */
[----:B------:R-:W-:Y:S01]  /*2840*/  IMAD.WIDE.U32 R20, R6, UR18, RZ ;  /* 0x0000001206147c25 */ /* 0x000fe2000f8e00ff */
[C---:B------:R-:W-:Y:S02]  /*2850*/  LEA R6, P0, R14.reuse, UR38, 0x2 ;  /* 0x000000260e067c11 */ /* 0x040fe4000f8010ff */
[----:B------:R-:W-:Y:S02]  /*2860*/  IADD3 R7, R15, R7, RZ ;  /* 0x000000070f077210 */ /* 0x000fe40007ffe0ff */
[----:B------:R-:W-:Y:S02]  /*2870*/  IADD3 R27, R21, R27, RZ ;  /* 0x0000001b151b7210 */ /* 0x000fe40007ffe0ff */
[----:B------:R-:W-:Y:S02]  /*2880*/  LEA.HI.X R7, R14, UR39, R7, 0x2, P0 ;  /* 0x000000270e077c11 */ /* 0x000fe400080f1407 */
[----:B------:R-:W-:Y:S01]  /*2890*/  LEA R22, P0, R20, UR24, 0x2 ;  /* 0x0000001814167c11 */ /* 0x000fe2000f8010ff */
[----:B0-----:R-:W-:-:S03]  /*28a0*/  FMUL.FTZ R15, R23, R24 ;  /* 0x00000018170f7220 */ /* 0x001fc60000410000 */
[----:B------:R-:W-:Y:S02]  /*28b0*/  LEA.HI.X R23, R20, UR25, R27, 0x2, P0 ;  /* 0x0000001914177c11 */ /* 0x000fe400080f141b */
[----:B------:R-:W-:Y:S01]  /*28c0*/  IADD3 R20, P0, R22, R17, RZ ;  /* 0x0000001116147210 */ /* 0x000fe20007f1e0ff */
[----:B------:R-:W-:-:S03]  /*28d0*/  FADD.FTZ R10, R26, -RZ ;  /* 0x800000ff1a0a7221 */ /* 0x000fc60000010000 */
[----:B------:R-:W-:Y:S01]  /*28e0*/  IADD3 R28, P1, R20, R17, RZ ;  /* 0x00000011141c7210 */ /* 0x000fe20007f3e0ff */
[----:B------:R-:W-:-:S03]  /*28f0*/  IMAD.X R21, R23, 0x1, R18, P0 ;  /* 0x0000000117157824 */ /* 0x000fc600000e0612 */
[----:B------:R-:W-:Y:S02]  /*2900*/  IADD3 R26, P0, R28, R17, RZ ;  /* 0x000000111c1a7210 */ /* 0x000fe40007f1e0ff */
[----:B------:R-:W-:Y:S01]  /*2910*/  IADD3.X R29, R21, R18, RZ, P1, !PT ;  /* 0x00000012151d7210 */ /* 0x000fe20000ffe4ff */
[----:B------:R-:W-:-:S03]  /*2920*/  FADD.FTZ R2, R2, -RZ ;  /* 0x800000ff02027221 */ /* 0x000fc60000010000 */
[----:B------:R-:W-:Y:S02]  /*2930*/  IADD3.X R27, R29, R18, RZ, P0, !PT ;  /* 0x000000121d1b7210 */ /* 0x000fe400007fe4ff */
[----:B------:R-:W-:Y:S01]  /*2940*/  IADD3 R14, P0, R4, UR8, RZ ;  /* 0x00000008040e7c10 */ /* 0x000fe2000ff1e0ff */
[----:B------:R0:W-:Y:S01]  /*2950*/  STG.E desc[UR14][R8.64], R15 ;  /* 0x0000000f08007986 */ /* 0x0001e2000c10190e */
[----:B------:R-:W-:-:S03]  /*2960*/  FADD.FTZ R24, R24, -RZ ;  /* 0x800000ff18187221 */ /* 0x000fc60000010000 */
[----:B------:R1:W-:Y:S04]  /*2970*/  STG.E desc[UR14][R6.64], R25 ;  /* 0x0000001906007986 */ /* 0x0003e8000c10190e */
[----:B------:R1:W-:Y:S01]  /*2980*/  STG.E desc[UR14][R22.64], R10 ;  /* 0x0000000a16007986 */ /* 0x0003e2000c10190e */
[----:B0-----:R-:W-:-:S03]  /*2990*/  IMAD.X R15, RZ, RZ, R5, P0 ;  /* 0x000000ffff0f7224 */ /* 0x001fc600000e0605 */
[----:B------:R1:W-:Y:S04]  /*29a0*/  STG.E desc[UR14][R20.64], R2 ;  /* 0x0000000214007986 */ /* 0x0003e8000c10190e */
[----:B------:R1:W-:Y:S01]  /*29b0*/  STG.E desc[UR14][R28.64], R19 ;  /* 0x000000131c007986 */ /* 0x0003e2000c10190e */
[----:B------:R-:W-:-:S03]  /*29c0*/  LOP3.LUT R0, R15, R0, RZ, 0xfc, !PT ;  /* 0x000000000f007212 */ /* 0x000fc600078efcff */
[----:B------:R1:W-:Y:S01]  /*29d0*/  STG.E desc[UR14][R26.64], R24 ;  /* 0x000000181a007986 */ /* 0x0003e2000c10190e */
[----:B------:R-:W-:-:S13]  /*29e0*/  ISETP.NE.U32.AND P0, PT, R0, RZ, PT ;  /* 0x000000ff0000720c */ /* 0x000fda0003f05070 */
[----:B-1----:R-:W-:Y:S05]  /*29f0*/  @!P0 BRA `(.L_x_1075) ;  /* 0x00000000002c8947 */ /* 0x002fea0003800000 */
[----:B------:R-:W-:Y:S02]  /*2a00*/  MOV R9, R14 ;  /* 0x0000000e00097202 */ /* 0x000fe40000000f00 */
[----:B------:R-:W-:Y:S02]  /*2a10*/  MOV R5, R15 ;  /* 0x0000000f00057202 */ /* 0x000fe40000000f00 */
[----:B------:R-:W-:-:S07]  /*2a20*/  MOV R0, 0x2a40 ;  /* 0x00002a4000007802 */ /* 0x000fce0000000f00 */
[----:B------:R-:W-:Y:S05]  /*2a30*/  CALL.REL.NOINC `($__internal_37_$__cuda_sm20_div_s64) ;  /* 0x00000008002c7944 */ /* 0x000fea0003c00000 */
[----:B------:R-:W-:-:S05]  /*2a40*/  IADD3 R5, P0, RZ, -R6, RZ ;  /* 0x80000006ff057210 */ /* 0x000fca0007f1e0ff */
[----:B------:R-:W-:Y:S02]  /*2a50*/  IMAD.X R0, RZ, RZ, ~R7, P0 ;  /* 0x000000ffff007224 */ /* 0x000fe400000e0e07 */
[----:B------:R-:W-:-:S04]  /*2a60*/  IMAD.WIDE.U32 R2, R5, UR26, R14 ;  /* 0x0000001a05027c25 */ /* 0x000fc8000f8e000e */
[----:B------:R-:W-:-:S04]  /*2a70*/  IMAD R0, R0, UR26, RZ ;  /* 0x0000001a00007c24 */ /* 0x000fc8000f8e02ff */
[----:B------:R-:W-:-:S05]  /*2a80*/  IMAD R5, R5, UR27, R0 ;  /* 0x0000001b05057c24 */ /* 0x000fca000f8e0200 */
[----:B------:R-:W-:Y:S01]  /*2a90*/  IADD3 R5, R5, R3, RZ ;  /* 0x0000000305057210 */ /* 0x000fe20007ffe0ff */
[----:B------:R-:W-:Y:S06]  /*2aa0*/  BRA `(.L_x_1076) ;  /* 0x0000000000587947 */ /* 0x000fec0003800000 */
.L_x_1075:
        /* <DEDUP_REMOVED lines=8> */
[----:B------:R-:W-:Y:S01]  /*2b30*/  IMAD.HI.U32 R7, R5, R7, R4 ;  /* 0x0000000705077227 */ /* 0x000fe200078e0004 */
[----:B------:R-:W-:-:S05]  /*2b40*/  MOV R5, RZ ;  /* 0x000000ff00057202 */ /* 0x000fca0000000f00 */
        /* <DEDUP_REMOVED lines=12> */
.L_x_1076:
[----:B------:R-:W-:Y:S05]  /*2c10*/  BSYNC B1 ;  /* 0x0000000000017941 */ /* 0x000fea0003800000 */
.L_x_1074:
        /* <DEDUP_REMOVED lines=12> */
[----:B------:R-:W-:Y:S02]  /*2ce0*/  IADD3 R7, R23, R3, RZ ;  /* 0x0000000317077210 */ /* 0x000fe40007ffe0ff */
[----:B------:R-:W-:Y:S01]  /*2cf0*/  LEA R8, P1, R4, UR22, 0x2 ;  /* 0x0000001604087c11 */ /* 0x000fe2000f8210ff */
[----:B------:R-:W-:Y:S01]  /*2d00*/  IMAD.IADD R3, R5, 0x1, R9 ;  /* 0x0000000105037824 */ /* 0x000fe200078e0209 */
[----:B------:R-:W-:Y:S02]  /*2d10*/  LEA.HI.X R7, R22, UR21, R7, 0x2, P0 ;  /* 0x0000001516077c11 */ /* 0x000fe400080f1407 */
[----:B------:R-:W-:Y:S02]  /*2d20*/  IADD3 R20, P2, R8, R13, RZ ;  /* 0x0000000d08147210 */ /* 0x000fe40007f5e0ff */
[----:B------:R-:W-:Y:S02]  /*2d30*/  LEA.HI.X R9, R4, UR23, R3, 0x2, P1 ;  /* 0x0000001704097c11 */ /* 0x000fe400088f1403 */
[----:B------:R-:W-:-:S02]  /*2d40*/  IADD3 R4, P0, R6, R11, RZ ;  /* 0x0000000b06047210 */ /* 0x000fc40007f1e0ff */
[----:B------:R-:W-:Y:S01]  /*2d50*/  IADD3.X R21, R9, R16, RZ, P2, !PT ;  /* 0x0000001009157210 */ /* 0x000fe200017fe4ff */
[----:B------:R0:W2:Y:S01]  /*2d60*/  LDG.E R8, desc[UR14][R8.64] ;  /* 0x0000000e08087981 */ /* 0x0000a2000c1e1900 */
[----:B------:R-:W-:-:S03]  /*2d70*/  IADD3.X R5, R7, R12, RZ, P0, !PT ;  /* 0x0000000c07057210 */ /* 0x000fc600007fe4ff */
[----:B------:R-:W3:Y:S04]  /*2d80*/  LDG.E R0, desc[UR14][R20.64] ;  /* 0x0000000e14007981 */ /* 0x000ee8000c1e1900 */
[----:B------:R1:W3:Y:S04]  /*2d90*/  LDG.E R3, desc[UR14][R4.64] ;  /* 0x0000000e04037981 */ /* 0x0002e8000c1e1900 */
[----:B------:R-:W2:Y:S01]  /*2da0*/  LDG.E R7, desc[UR14][R6.64] ;  /* 0x0000000e06077981 */ /* 0x000ea2000c1e1900 */
[----:B------:R-:W-:Y:S02]  /*2db0*/  IADD3 R24, P0, R4, R11, RZ ;  /* 0x0000000b04187210 */ /* 0x000fe40007f1e0ff */
[----:B------:R-:W-:-:S02]  /*2dc0*/  IADD3 R22, P1, R20, R13, RZ ;  /* 0x0000000d14167210 */ /* 0x000fc40007f3e0ff */
[----:B------:R-:W-:Y:S02]  /*2dd0*/  IADD3.X R25, R5, R12, RZ, P0, !PT ;  /* 0x0000000c05197210 */ /* 0x000fe400007fe4ff */
[----:B------:R-:W-:Y:S01]  /*2de0*/  IADD3 R28, P0, R24, R11, RZ ;  /* 0x0000000b181c7210 */ /* 0x000fe20007f1e0ff */
[----:B------:R-:W-:Y:S01]  /*2df0*/  IMAD.X R23, R21, 0x1, R16, P1 ;  /* 0x0000000115177824 */ /* 0x000fe200008e0610 */
[----:B------:R-:W-:Y:S01]  /*2e00*/  IADD3 R26, P1, R22, R13, RZ ;  /* 0x0000000d161a7210 */ /* 0x000fe20007f3e0ff */
[----:B------:R4:W5:Y:S02]  /*2e10*/  LDG.E R24, desc[UR14][R24.64] ;  /* 0x0000000e18187981 */ /* 0x000964000c1e1900 */
[----:B------:R-:W-:Y:S01]  /*2e20*/  IMAD.X R29, R25, 0x1, R12, P0 ;  /* 0x00000001191d7824 */ /* 0x000fe200000e060c */
[----:B------:R-:W-:Y:S01]  /*2e30*/  IADD3.X R27, R23, R16, RZ, P1, !PT ;  /* 0x00000010171b7210 */ /* 0x000fe20000ffe4ff */
[----:B------:R-:W5:Y:S04]  /*2e40*/  LDG.E R13, desc[UR14][R22.64] ;  /* 0x0000000e160d7981 */ /* 0x000f68000c1e1900 */
[----:B------:R-:W5:Y:S04]  /*2e50*/  LDG.E R26, desc[UR14][R26.64] ;  /* 0x0000000e1a1a7981 */ /* 0x000f68000c1e1900 */
[----:B------:R-:W5:Y:S01]  /*2e60*/  LDG.E R29, desc[UR14][R28.64] ;  /* 0x0000000e1c1d7981 */ /* 0x000f62000c1e1900 */
[----:B0-----:R-:W-:-:S02]  /*2e70*/  IMAD R9, R15, UR28, RZ ;  /* 0x0000001c0f097c24 */ /* 0x001fc4000f8e02ff */
[----:B-1----:R-:W-:-:S04]  /*2e80*/  IMAD.WIDE.U32 R4, R14, UR28, RZ ;  /* 0x0000001c0e047c25 */ /* 0x002fc8000f8e00ff */
[----:B------:R-:W-:Y:S01]  /*2e90*/  IMAD R9, R14, UR29, R9 ;  /* 0x0000001d0e097c24 */ /* 0x000fe2000f8e0209 */
[----:B------:R-:W-:-:S04]  /*2ea0*/  LEA R20, P0, R4, UR30, 0x2 ;  /* 0x0000001e04147c11 */ /* 0x000fc8000f8010ff */
[----:B------:R-:W-:-:S04]  /*2eb0*/  IADD3 R5, R5, R9, RZ ;  /* 0x0000000905057210 */ /* 0x000fc80007ffe0ff */
[----:B------:R-:W-:-:S05]  /*2ec0*/  LEA.HI.X R21, R4, UR31, R5, 0x2, P0 ;  /* 0x0000001f04157c11 */ /* 0x000fca00080f1405 */
[----:B------:R0:W5:Y:S01]  /*2ed0*/  LDG.E R20, desc[UR14][R20.64] ;  /* 0x0000000e14147981 */ /* 0x000162000c1e1900 */
[C---:B------:R-:W-:Y:S02]  /*2ee0*/  IMAD R5, R15.reuse, UR32, RZ ;  /* 0x000000200f057c24 */ /* 0x040fe4000f8e02ff */
[----:B----4-:R-:W-:Y:S02]  /*2ef0*/  IMAD R25, R15, UR36, RZ ;  /* 0x000000240f197c24 */ /* 0x010fe4000f8e02ff */
[C---:B------:R-:W-:Y:S02]  /*2f00*/  IMAD R5, R14.reuse, UR33, R5 ;  /* 0x000000210e057c24 */ /* 0x040fe4000f8e0205 */
[----:B------:R-:W-:Y:S02]  /*2f10*/  IMAD R25, R14, UR37, R25 ;  /* 0x000000250e197c24 */ /* 0x000fe4000f8e0219 */
[----:B---3--:R-:W-:-:S04]  /*2f20*/  FADD.FTZ R0, R0, R3 ;  /* 0x0000000300007221 */ /* 0x008fc80000010000 */
[----:B------:R-:W-:Y:S01]  /*2f30*/  FADD.FTZ R0, RZ, R0 ;  /* 0x00000000ff007221 */ /* 0x000fe20000010000 */
[----:B--2---:R-:W-:-:S03]  /*2f40*/  FADD.FTZ R7, R8, R7 ;  /* 0x0000000708077221 */ /* 0x004fc60000010000 */
[----:B------:R-:W-:Y:S01]  /*2f50*/  FMUL.FTZ R3, R0, -1.4426950216293334961 ;  /* 0xbfb8aa3b00037820 */ /* 0x000fe20000410000 */
[----:B------:R-:W-:-:S04]  /*2f60*/  FADD.FTZ R7, RZ, R7 ;  /* 0x00000007ff077221 */ /* 0x000fc80000010000 */
[----:B------:R-:W-:Y:S01]  /*2f70*/  FMUL.FTZ R7, R7, -1.4426950216293334961 ;  /* 0xbfb8aa3b07077820 */ /* 0x000fe20000410000 */
[----:B------:R-:W1:Y:S08]  /*2f80*/  MUFU.EX2 R3, R3 ;  /* 0x0000000300037308 */ /* 0x000e700000000800 */
[----:B------:R-:W0:Y:S01]  /*2f90*/  MUFU.EX2 R7, R7 ;  /* 0x0000000700077308 */ /* 0x000e220000000800 */
[----:B-----5:R-:W-:Y:S01]  /*2fa0*/  FADD.FTZ R13, R13, R24 ;  /* 0x000000180d0d7221 */ /* 0x020fe20000010000 */
[----:B------:R-:W-:-:S03]  /*2fb0*/  FADD.FTZ R26, R26, R29 ;  /* 0x0000001d1a1a7221 */ /* 0x000fc60000010000 */
[----:B------:R-:W-:Y:S01]  /*2fc0*/  FADD.FTZ R0, RZ, R13 ;  /* 0x0000000dff007221 */ /* 0x000fe20000010000 */
[----:B------:R-:W-:Y:S01]  /*2fd0*/  FADD.FTZ R26, RZ, R26 ;  /* 0x0000001aff1a7221 */ /* 0x000fe20000010000 */
[----:B-1----:R-:W-:-:S03]  /*2fe0*/  FADD.FTZ R13, R3, 1 ;  /* 0x3f800000030d7421 */ /* 0x002fc60000010000 */
[----:B------:R-:W-:-:S03]  /*2ff0*/  FMUL.FTZ R26, R26, -1.4426950216293334961 ;  /* 0xbfb8aa3b1a1a7820 */ /* 0x000fc60000410000 */
[----:B------:R-:W1:Y:S01]  /*3000*/  MUFU.RCP R13, R13 ;  /* 0x0000000d000d7308 */ /* 0x000e620000001000 */
[----:B0-----:R-:W-:-:S07]  /*3010*/  FADD.FTZ R21, R7, 1 ;  /* 0x3f80000007157421 */ /* 0x001fce0000010000 */
[----:B------:R-:W0:Y:S08]  /*3020*/  MUFU.EX2 R26, R26 ;  /* 0x0000001a001a7308 */ /* 0x000e300000000800 */
[----:B------:R-:W-:Y:S08]  /*3030*/  MUFU.TANH R0, R0 ;  /* 0x0000000000007308 */ /* 0x000ff00000002400 */
[----:B------:R-:W2:Y:S01]  /*3040*/  MUFU.RCP R21, R21 ;  /* 0x0000001500157308 */ /* 0x000ea20000001000 */
[----:B-1----:R-:W-:Y:S01]  /*3050*/  FMUL.FTZ R19, R20, R13 ;  /* 0x0000000d14137220 */ /* 0x002fe20000410000 */
[----:B0-----:R-:W-:Y:S01]  /*3060*/  FADD.FTZ R12, R26, 1 ;  /* 0x3f8000001a0c7421 */ /* 0x001fe20000010000 */
[----:B------:R-:W-:-:S02]  /*3070*/  IMAD R3, R10, UR18, RZ ;  /* 0x000000120a037c24 */ /* 0x000fc4000f8e02ff */
[----:B------:R-:W-:-:S04]  /*3080*/  IMAD.WIDE.U32 R8, R14, UR32, RZ ;  /* 0x000000200e087c25 */ /* 0x000fc8000f8e00ff */
[C---:B------:R-:W-:Y:S02]  /*3090*/  IMAD R7, R2.reuse, UR19, R3 ;  /* 0x0000001302077c24 */ /* 0x040fe4000f8e0203 */
[----:B------:R-:W-:Y:S01]  /*30a0*/  IMAD.WIDE.U32 R10, R2, UR18, RZ ;  /* 0x00000012020a7c25 */ /* 0x000fe2000f8e00ff */
[----:B------:R-:W-:Y:S03]  /*30b0*/  MUFU.RCP R12, R12 ;  /* 0x0000000c000c7308 */ /* 0x000fe60000001000 */
[----:B--2---:R-:W-:Y:S01]  /*30c0*/  FFMA.FTZ R19, R0, R21, R19 ;  /* 0x0000001500137223 */ /* 0x004fe20000010013 */
[----:B------:R-:W-:Y:S01]  /*30d0*/  IMAD.WIDE.U32 R2, R14, UR36, RZ ;  /* 0x000000240e027c25 */ /* 0x000fe2000f8e00ff */
[----:B------:R-:W-:-:S03]  /*30e0*/  LEA R4, P1, R8, UR34, 0x2 ;  /* 0x0000002208047c11 */ /* 0x000fc6000f8210ff */
[----:B------:R-:W0:Y:S01]  /*30f0*/  MUFU.TANH R23, R19 ;  /* 0x0000001300177308 */ /* 0x000e220000002400 */
[----:B------:R-:W-:Y:S01]  /*3100*/  IADD3 R5, R9, R5, RZ ;  /* 0x0000000509057210 */ /* 0x000fe20007ffe0ff */
[----:B------:R-:W-:Y:S01]  /*3110*/  IMAD.IADD R7, R11, 0x1, R7 ;  /* 0x000000010b077824 */ /* 0x000fe200078e0207 */
[----:B------:R-:W-:Y:S02]  /*3120*/  LEA R6, P0, R10, UR24, 0x2 ;  /* 0x000000180a067c11 */ /* 0x000fe4000f8010ff */
[----:B------:R-:W-:Y:S02]  /*3130*/  LEA.HI.X R5, R8, UR35, R5, 0x2, P1 ;  /* 0x0000002308057c11 */ /* 0x000fe400088f1405 */
[----:B------:R-:W-:Y:S02]  /*3140*/  LEA R8, P1, R2, UR38, 0x2 ;  /* 0x0000002602087c11 */ /* 0x000fe4000f8210ff */
[----:B------:R-:W-:Y:S02]  /*3150*/  IADD3 R3, R3, R25, RZ ;  /* 0x0000001903037210 */ /* 0x000fe40007ffe0ff */
[----:B------:R-:W-:-:S02]  /*3160*/  LEA.HI.X R7, R10, UR25, R7, 0x2, P0 ;  /* 0x000000190a077c11 */ /* 0x000fc400080f1407 */
[-C--:B------:R-:W-:Y:S02]  /*3170*/  IADD3 R10, P0, R6, R17.reuse, RZ ;  /* 0x00000011060a7210 */ /* 0x080fe40007f1e0ff */
[----:B------:R-:W-:Y:S02]  /*3180*/  LEA.HI.X R9, R2, UR39, R3, 0x2, P1 ;  /* 0x0000002702097c11 */ /* 0x000fe400088f1403 */
[-C--:B------:R-:W-:Y:S02]  /*3190*/  IADD3 R2, P1, R10, R17.reuse, RZ ;  /* 0x000000110a027210 */ /* 0x080fe40007f3e0ff */
[----:B------:R-:W-:Y:S01]  /*31a0*/  IADD3.X R11, R7, R18, RZ, P0, !PT ;  /* 0x00000012070b7210 */ /* 0x000fe200007fe4ff */
[----:B0-----:R-:W-:Y:S01]  /*31b0*/  FMUL.FTZ R25, R23, R12 ;  /* 0x0000000c17197220 */ /* 0x001fe20000410000 */
[----:B------:R-:W-:Y:S01]  /*31c0*/  IADD3 R16, P0, R2, R17, RZ ;  /* 0x0000001102107210 */ /* 0x000fe20007f1e0ff */
[----:B------:R-:W-:Y:S02]  /*31d0*/  FADD.FTZ R21, R21, -RZ ;  /* 0x800000ff15157221 */ /* 0x000fe40000010000 */
[----:B------:R-:W-:-:S02]  /*31e0*/  IMAD.X R3, R11, 0x1, R18, P1 ;  /* 0x000000010b037824 */ /* 0x000fc400008e0612 */
[----:B------:R-:W-:Y:S01]  /*31f0*/  FADD.FTZ R13, R13, -RZ ;  /* 0x800000ff0d0d7221 */ /* 0x000fe20000010000 */
[----:B------:R0:W-:Y:S01]  /*3200*/  STG.E desc[UR14][R4.64], R25 ;  /* 0x0000001904007986 */ /* 0x0001e2000c10190e */
[----:B------:R-:W-:Y:S01]  /*3210*/  FADD.FTZ R23, R12, -RZ ;  /* 0x800000ff0c177221 */ /* 0x000fe20000010000 */
[----:B------:R-:W-:Y:S02]  /*3220*/  IADD3.X R17, R3, R18, RZ, P0, !PT ;  /* 0x0000001203117210 */ /* 0x000fe400007fe4ff */
[----:B------:R2:W-:Y:S04]  /*3230*/  STG.E desc[UR14][R8.64], R19 ;  /* 0x0000001308007986 */ /* 0x0005e8000c10190e */
[----:B------:R2:W-:Y:S01]  /*3240*/  STG.E desc[UR14][R6.64], R21 ;  /* 0x0000001506007986 */ /* 0x0005e2000c10190e */
[----:B0-----:R-:W-:-:S03]  /*3250*/  IADD3 R4, P0, R14, UR8, RZ ;  /* 0x000000080e047c10 */ /* 0x001fc6000ff1e0ff */
[----:B------:R2:W-:Y:S01]  /*3260*/  STG.E desc[UR14][R10.64], R13 ;  /* 0x0000000d0a007986 */ /* 0x0005e2000c10190e */
[----:B------:R-:W-:-:S03]  /*3270*/  IADD3.X R5, RZ, R15, RZ, P0, !PT ;  /* 0x0000000fff057210 */ /* 0x000fc600007fe4ff */
[----:B------:R2:W-:Y:S01]  /*3280*/  STG.E desc[UR14][R2.64], R0 ;  /* 0x0000000002007986 */ /* 0x0005e2000c10190e */
[----:B------:R-:W-:-:S03]  /*3290*/  ISETP.GE.U32.AND P0, PT, R4, UR40, PT ;  /* 0x0000002804007c0c */ /* 0x000fc6000bf06070 */
[----:B------:R2:W-:Y:S01]  /*32a0*/  STG.E desc[UR14][R16.64], R23 ;  /* 0x0000001710007986 */ /* 0x0005e2000c10190e */
[----:B------:R-:W-:-:S13]  /*32b0*/  ISETP.GE.AND.EX P0, PT, R5, UR41, PT, P0 ;  /* 0x0000002905007c0c */ /* 0x000fda000bf06300 */
[----:B--2---:R-:W-:Y:S05]  /*32c0*/  @!P0 BRA `(.L_x_1077) ;  /* 0xffffffec00208947 */ /* 0x004fea000383ffff */
[----:B------:R-:W-:Y:S05]  /*32d0*/  BSYNC B0 ;  /* 0x0000000000007941 */ /* 0x000fea0003800000 */
.L_x_1070:
[----:B------:R-:W-:Y:S05]  /*32e0*/  EXIT ;  /* 0x000000000000794d */ /* 0x000fea0003800000 */
        .weak           $__internal_37_$__cuda_sm20_div_s64
        .type           $__internal_37_$__cuda_sm20_div_s64,@function
        .size           $__internal_37_$__cuda_sm20_div_s64,($__internal_38_$__cuda_sm20_div_u64 - $__internal_37_$__cuda_sm20_div_s64)
$__internal_37_$__cuda_sm20_div_s64:
        /* <DEDUP_REMOVED lines=9> */
[----:B------:R-:W-:-:S04]  /*3380*/  IADD3 R8, P4, RZ, -R9, RZ ;  /* 0x80000009ff087210 */ /* 0x000fc80007f9e0ff */
[----:B------:R-:W-:Y:S01]  /*3390*/  SEL R8, R8, R9, !P3 ;  /* 0x0000000908087207 */ /* 0x000fe20005800000 */
[----:B------:R-:W0:Y:S02]  /*33a0*/  F2I.U64.TRUNC R6, R6 ;  /* 0x0000000600067311 */ /* 0x000e24000020d800 */
[----:B0-----:R-:W-:Y:S01]  /*33b0*/  IMAD.WIDE.U32 R2, R6, UR10, RZ ;  /* 0x0000000a06027c25 */ /* 0x001fe2000f8e00ff */
[----:B------:R-:W-:-:S03]  /*33c0*/  MOV R23, R6 ;  /* 0x0000000600177202 */ /* 0x000fc60000000f00 */
[----:B------:R-:W-:Y:S01]  /*33d0*/  IMAD R3, R6, UR11, R3 ;  /* 0x0000000b06037c24 */ /* 0x000fe2000f8e0203 */
[----:B------:R-:W-:-:S03]  /*33e0*/  IADD3 R21, P0, RZ, -R2, RZ ;  /* 0x80000002ff157210 */ /* 0x000fc60007f1e0ff */
[----:B------:R-:W-:Y:S02]  /*33f0*/  IMAD R2, R7, UR10, R3 ;  /* 0x0000000a07027c24 */ /* 0x000fe4000f8e0203 */
        /* <DEDUP_REMOVED lines=14> */
[----:B------:R-:W-:-:S05]  /*34e0*/  IADD3.X R3, RZ, ~R3, RZ, P0, !PT ;  /* 0x80000003ff037210 */ /* 0x000fca00007fe4ff */
[----:B------:R-:W-:-:S04]  /*34f0*/  IMAD.WIDE.U32 R20, P0, R21, R3, R20 ;  /* 0x0000000315147225 */ /* 0x000fc80007800014 */
[C---:B------:R-:W-:Y:S02]  /*3500*/  IMAD R6, R2.reuse, R3, RZ ;  /* 0x0000000302067224 */ /* 0x040fe400078e02ff */
[----:B------:R-:W-:Y:S01]  /*3510*/  IMAD.HI.U32 R7, P1, R2, R7, R20 ;  /* 0x0000000702077227 */ /* 0x000fe20007820014 */
[----:B------:R-:W-:-:S03]  /*3520*/  HFMA2.MMA R21, -RZ, RZ, 0, 0 ;  /* 0x00000000ff157435 */ /* 0x000fc600000001ff */
[----:B------:R-:W-:Y:S01]  /*3530*/  IMAD.HI.U32 R3, R2, R3, RZ ;  /* 0x0000000302037227 */ /* 0x000fe200078e00ff */
[----:B------:R-:W-:Y:S02]  /*3540*/  IADD3 R7, P2, R6, R7, RZ ;  /* 0x0000000706077210 */ /* 0x000fe40007f5e0ff */
[-C--:B------:R-:W-:Y:S01]  /*3550*/  IADD3.X R6, RZ, ~R5.reuse, RZ, P4, !PT ;  /* 0x80000005ff067210 */ /* 0x080fe200027fe4ff */
[----:B------:R-:W-:Y:S02]  /*3560*/  IMAD.X R3, R3, 0x1, R2, P0 ;  /* 0x0000000103037824 */ /* 0x000fe400000e0602 */
        /* <DEDUP_REMOVED lines=17> */
[----:B------:R-:W-:Y:S02]  /*3680*/  ISETP.GE.U32.AND.EX P0, PT, R6, UR11, PT, P0 ;  /* 0x0000000b06007c0c */ /* 0x000fe4000bf06100 */
[----:B------:R-:W-:Y:S02]  /*3690*/  IADD3 R7, P2, R2, 0x1, RZ ;  /* 0x0000000102077810 */ /* 0x000fe40007f5e0ff */
[----:B------:R-:W-:Y:S02]  /*36a0*/  IADD3.X R9, R6, ~UR11, RZ, P1, !PT ;  /* 0x8000000b06097c10 */ /* 0x000fe40008ffe4ff */
[----:B------:R-:W-:-:S02]  /*36b0*/  SEL R8, R19, R8, P0 ;  /* 0x0000000813087207 */ /* 0x000fc40000000000 */
[-C--:B------:R-:W-:Y:S02]  /*36c0*/  IADD3.X R10, RZ, R3.reuse, RZ, P2, !PT ;  /* 0x00000003ff0a7210 */ /* 0x080fe400017fe4ff */
[----:B------:R-:W-:Y:S02]  /*36d0*/  SEL R7, R7, R2, P0 ;  /* 0x0000000207077207 */ /* 0x000fe40000000000 */
[----:B------:R-:W-:Y:S02]  /*36e0*/  SEL R9, R9, R6, P0 ;  /* 0x0000000609097207 */ /* 0x000fe40000000000 */
[----:B------:R-:W-:Y:S02]  /*36f0*/  ISETP.GE.U32.AND P1, PT, R8, UR10, PT ;  /* 0x0000000a08007c0c */ /* 0x000fe4000bf26070 */
[----:B------:R-:W-:Y:S02]  /*3700*/  SEL R10, R10, R3, P0 ;  /* 0x000000030a0a7207 */ /* 0x000fe40000000000 */
[----:B------:R-:W-:-:S02]  /*3710*/  IADD3 R2, P2, R7, 0x1, RZ ;  /* 0x0000000107027810 */ /* 0x000fc40007f5e0ff */
[----:B------:R-:W-:-:S03]  /*3720*/  ISETP.GE.U32.AND.EX P0, PT, R9, UR11, PT, P1 ;  /* 0x0000000b09007c0c */ /* 0x000fc6000bf06110 */
[----:B------:R-:W-:Y:S01]  /*3730*/  IMAD.X R3, RZ, RZ, R10, P2 ;  /* 0x000000ffff037224 */ /* 0x000fe200010e060a */
[----:B------:R-:W-:Y:S02]  /*3740*/  SEL R7, R2, R7, P0 ;  /* 0x0000000702077207 */ /* 0x000fe40000000000 */
[----:B------:R-:W-:Y:S02]  /*3750*/  LOP3.LUT R2, R5, UR17, RZ, 0x3c, !PT ;  /* 0x0000001105027c12 */ /* 0x000fe4000f8e3cff */
[----:B------:R-:W-:Y:S02]  /*3760*/  SEL R3, R3, R10, P0 ;  /* 0x0000000a03037207 */ /* 0x000fe40000000000 */
[----:B------:R-:W-:Y:S02]  /*3770*/  IADD3 R6, P2, RZ, -R7, RZ ;  /* 0x80000007ff067210 */ /* 0x000fe40007f5e0ff */
[----:B------:R-:W-:Y:S02]  /*3780*/  ISETP.GE.AND P1, PT, R2, RZ, PT ;  /* 0x000000ff0200720c */ /* 0x000fe40003f26270 */
[----:B------:R-:W-:-:S02]  /*3790*/  IADD3.X R2, RZ, ~R3, RZ, P2, !PT ;  /* 0x80000003ff027210 */ /* 0x000fc400017fe4ff */
[----:B------:R-:W-:Y:S02]  /*37a0*/  ISETP.NE.U32.AND P0, PT, RZ, UR16, PT ;  /* 0x00000010ff007c0c */ /* 0x000fe4000bf05070 */
[----:B------:R-:W-:Y:S02]  /*37b0*/  SEL R6, R6, R7, !P1 ;  /* 0x0000000706067207 */ /* 0x000fe40004800000 */
[----:B------:R-:W-:Y:S01]  /*37c0*/  SEL R7, R2, R3, !P1 ;  /* 0x0000000302077207 */ /* 0x000fe20004800000 */
[----:B------:R-:W-:Y:S01]  /*37d0*/  IMAD.MOV.U32 R3, RZ, RZ, 0x0 ;  /* 0x00000000ff037424 */ /* 0x000fe200078e00ff */
[----:B------:R-:W-:Y:S02]  /*37e0*/  MOV R2, R0 ;  /* 0x0000000000027202 */ /* 0x000fe40000000f00 */
[----:B------:R-:W-:-:S04]  /*37f0*/  ISETP.NE.AND.EX P0, PT, RZ, UR17, PT, P0 ;  /* 0x00000011ff007c0c */ /* 0x000fc8000bf05300 */
[----:B------:R-:W-:Y:S02]  /*3800*/  SEL R6, R6, 0xffffffff, P0 ;  /* 0xffffffff06067807 */ /* 0x000fe40000000000 */
[----:B------:R-:W-:Y:S01]  /*3810*/  SEL R7, R7, 0xffffffff, P0 ;  /* 0xffffffff07077807 */ /* 0x000fe20000000000 */
[----:B------:R-:W-:Y:S06]  /*3820*/  RET.REL.NODEC R2 `(_ZN2at6native38_GLOBAL__N__9a469cfd_6_RNN_cu_eca79a6d6kernel17lstm_cell_forwardIfflLi1EEEvNS_4cuda6detail10TensorInfoIT_T1_EES9_S9_S9_S9_S9_S9_S9_S8_S8_) ;  /* 0xffffffc402f47950 */ /* 0x000fec0003c3ffff */
        .weak           $__internal_38_$__cuda_sm20_div_u64
        .type           $__internal_38_$__cuda_sm20_div_u64,@function
        .size           $__internal_38_$__cuda_sm20_div_u64,(.L_x_1338 - $__internal_38_$__cuda_sm20_div_u64)
$__internal_38_$__cuda_sm20_div_u64:
[----:B------:R-:W-:Y:S01]  /*3830*/  UMOV UR4, UR8 ;  /* 0x0000000800047c82 */ /* 0x000fe20008000000 */
        /* <DEDUP_REMOVED lines=60> */
[----:B------:R-:W-:Y:S08]  /*3c00*/  RET.REL.NODEC R2 `(_ZN2at6native38_GLOBAL__N__9a469cfd_6_RNN_cu_eca79a6d6kernel17lstm_cell_forwardIfflLi1EEEvNS_4cuda6detail10TensorInfoIT_T1_EES9_S9_S9_S9_S9_S9_S9_S8_S8_) ;  /* 0xffffffc002fc7950 */ /* 0x000ff00003c3ffff */
.L_x_1078:
        /* <DEDUP_REMOVED lines=15> */
.L_x_1338:


//--------------------- .text._ZN2at6native38_GLOBAL__N__9a469cfd_6_RNN_cu_eca79a6d6kernel17lstm_cell_forwardIffiLi2EEEvNS_4cuda6detail10TensorInfoIT_T1_EES9_S9_S9_S9_S9_S9_S9_S8_S8_ --------------------------
	.section	.text._ZN2at6native38_GLOBAL__N__9a469cfd_6_RNN_cu_eca79a6d6kernel17lstm_cell_forwardIffiLi2EEEvNS_4cuda6detail10TensorInfoIT_T1_EES9_S9_S9_S9_S9_S9_S9_S8_S8_,"ax",@progbits
	.align	128
.text._ZN2at6native38_GLOBAL__N__9a469cfd_6_RNN_cu_eca79a6d6kernel17lstm_cell_forwardIffiLi2EEEvNS_4cuda6detail10TensorInfoIT_T1_EES9_S9_S9_S9_S9_S9_S9_S8_S8_:
        .type           _ZN2at6native38_GLOBAL__N__9a469cfd_6_RNN_cu_eca79a6d6kernel17lstm_cell_forwardIffiLi2EEEvNS_4cuda6detail10TensorInfoIT_T1_EES9_S9_S9_S9_S9_S9_S9_S8_S8_,@function
        .size           _ZN2at6native38_GLOBAL__N__9a469cfd_6_RNN_cu_eca79a6d6kernel17lstm_cell_forwardIffiLi2EEEvNS_4cuda6detail10TensorInfoIT_T1_EES9_S9_S9_S9_S9_S9_S9_S8_S8_,(.L_x_1341 - _ZN2at6native38_GLOBAL__N__9a469cfd_6_RNN_cu_eca79a6d6kernel17lstm_cell_forwardIffiLi2EEEvNS_4cuda6detail10TensorInfoIT_T1_EES9_S9_S9_S9_S9_S9_S9_S8_S8_)
        .other          _ZN2at6native38_GLOBAL__N__9a469cfd_6_RNN_cu_eca79a6d6kernel17lstm_cell_forwardIffiLi2EEEvNS_4cuda6detail10TensorInfoIT_T1_EES9_S9_S9_S9_S9_S9_S9_S8_S8_,@"STO_CUDA_ENTRY STV_DEFAULT"
_ZN2at6native38_GLOBAL__N__9a469cfd_6_RNN_cu_eca79a6d6kernel17lstm_cell_forwardIffiLi2EEEvNS_4cuda6detail10TensorInfoIT_T1_EES9_S9_S9_S9_S9_S9_S9_S8_S8_:
[----:B------:R-:W0:Y:S01]  /*0000*/  LDC R1, c[0x0][0x28] ;  /* 0x00000a00ff017b82 */ /* 0x000e220000000800 */
[----:B------:R-:W1:Y:S01]  /*0010*/  S2R R22, SR_CTAID.X ;  /* 0x0000000000167919 */ /* 0x000e620000002500 */
[----:B------:R-:W-:Y:S01]  /*0020*/  ULDC UR4, c[0x0][0x0] ;  /* 0x0000000000047ab9 */ /* 0x000fe20000000800 */
[----:B0-----:R-:W-:Y:S01]  /*0030*/  IADD3 R1, R1, -0x20, RZ ;  /* 0xffffffe001017810 */ /* 0x001fe20007ffe0ff */
[----:B------:R-:W1:Y:S02]  /*0040*/  S2R R3, SR_TID.X ;  /* 0x0000000000037919 */ /* 0x000e640000002100 */
[----:B-1----:R-:W-:Y:S01]  /*0050*/  IMAD R22, R22, UR4, R3 ;  /* 0x0000000416167c24 */ /* 0x002fe2000f8e0203 */
[----:B------:R-:W-:-:S04]  /*0060*/  ULDC UR4, c[0x0][0x8d4] ;  /* 0x0002350000047ab9 */ /* 0x000fc80000000800 */
[----:B------:R-:W-:-:S13]  /*0070*/  ISETP.GE.AND P0, PT, R22, UR4, PT ;  /* 0x0000000416007c0c */ /* 0x000fda000bf06270 */
[----:B------:R-:W-:Y:S05]  /*0080*/  @P0 EXIT ;  /* 0x000000000000094d */ /* 0x000fea0003800000 */
[----:B------:R-:W-:Y:S01]  /*0090*/  ULDC UR6, c[0x0][0x8d0] ;  /* 0x0002340000067ab9 */ /* 0x000fe20000000800 */
[----:B------:R-:W-:Y:S01]  /*00a0*/  BSSY B0, `(.L_x_1079) ;  /* 0x00001f7000007945 */ /* 0x000fe20003800000 */
[----:B------:R-:W-:Y:S01]  /*00b0*/  IMAD.U32 R0, RZ, RZ, UR6 ;  /* 0x00000006ff007e24 */ /* 0x000fe2000f8e00ff */
[----:B------:R-:W-:Y:S01]  /*00c0*/  UMOV UR4, URZ ;  /* 0x0000003f00047c82 */ /* 0x000fe20008000000 */
[----:B------:R-:W-:Y:S01]  /*00d0*/  ULDC.64 UR8, c[0x0][0x208] ;  /* 0x0000820000087ab9 */ /* 0x000fe20000000a00 */
[----:B------:R-:W-:Y:S01]  /*00e0*/  ULDC UR30, c[0x0][0x8d0] ;  /* 0x00023400001e7ab9 */ /* 0x000fe20000000800 */
[----:B------:R-:W-:Y:S01]  /*00f0*/  ULDC UR31, c[0x0][0x8d4] ;  /* 0x00023500001f7ab9 */ /* 0x000fe20000000800 */
[----:B------:R-:W-:Y:S01]  /*0100*/  IABS R0, R0 ;  /* 0x0000000000007213 */ /* 0x000fe20000000000 */
[----:B------:R-:W-:Y:S01]  /*0110*/  ULDC UR11, c[0x0][0x21c] ;  /* 0x00008700000b7ab9 */ /* 0x000fe20000000800 */
[----:B------:R-:W-:Y:S01]  /*0120*/  ULDC UR12, c[0x0][0x280] ;  /* 0x0000a000000c7ab9 */ /* 0x000fe20000000800 */
[----:B------:R-:W-:Y:S01]  /*0130*/  ULDC UR13, c[0x0][0x27c] ;  /* 0x00009f00000d7ab9 */ /* 0x000fe20000000800 */
[----:B------:R-:W-:Y:S01]  /*0140*/  R2UR UR10, R0 ;  /* 0x00000000000a72ca */ /* 0x000fe200000e0000 */
        /* <DEDUP_REMOVED lines=8> */
[----:B------:R-:W-:Y:S01]  /*01d0*/  USHF.L.U32 UR6, UR6, 0x2, URZ ;  /* 0x0000000206067899 */ /* 0x000fe2000800063f */
[----:B------:R-:W-:Y:S01]  /*01e0*/  ULDC UR22, c[0x0][0x6b8] ;  /* 0x0001ae0000167ab9 */ /* 0x000fe20000000800 */
[----:B------:R-:W-:-:S02]  /*01f0*/  ULDC UR23, c[0x0][0x6b4] ;  /* 0x0001ad0000177ab9 */ /* 0x000fc40000000800 */
[----:B------:R-:W0:Y:S01]  /*0200*/  I2F.RP R0, UR10 ;  /* 0x0000000a00007d06 */ /* 0x000e220008209400 */
[----:B------:R-:W-:Y:S01]  /*0210*/  ULDC UR24, c[0x0][0x790] ;  /* 0x0001e40000187ab9 */ /* 0x000fe20000000800 */
[----:B------:R-:W-:Y:S01]  /*0220*/  ULDC UR25, c[0x0][0x78c] ;  /* 0x0001e30000197ab9 */ /* 0x000fe20000000800 */
[----:B------:R-:W-:Y:S01]  /*0230*/  ULDC UR28, c[0x0][0x42c] ;  /* 0x00010b00001c7ab9 */ /* 0x000fe20000000800 */
[----:B------:R-:W-:Y:S01]  /*0240*/  ULDC UR29, c[0x0][0x504] ;  /* 0x00014100001d7ab9 */ /* 0x000fe20000000800 */
[----:B------:R-:W-:-:S03]  /*0250*/  ULDC.64 UR26, c[0x0][0x3c0] ;  /* 0x0000f000001a7ab9 */ /* 0x000fc60000000a00 */
[----:B0-----:R-:W0:Y:S02]  /*0260*/  MUFU.RCP R0, R0 ;  /* 0x0000000000007308 */ /* 0x001e240000001000 */
[----:B0-----:R-:W-:-:S06]  /*0270*/  IADD3 R2, R0, 0xffffffe, RZ ;  /* 0x0ffffffe00027810 */ /* 0x001fcc0007ffe0ff */
[----:B------:R-:W0:Y:S02]  /*0280*/  F2I.FTZ.U32.TRUNC.NTZ R2, R2 ;  /* 0x0000000200027305 */ /* 0x000e24000021f000 */
[----:B0-----:R-:W-:-:S13]  /*0290*/  R2UR UR5, R2 ;  /* 0x00000000020572ca */ /* 0x001fda00000e0000 */
[----:B------:R-:W-:-:S04]  /*02a0*/  UIADD3 UR7, URZ, -UR5, URZ ;  /* 0x800000053f077290 */ /* 0x000fc8000fffe03f */
[----:B------:R-:W-:-:S04]  /*02b0*/  UIMAD UR7, UR7, UR10, URZ ;  /* 0x0000000a070772a4 */ /* 0x000fc8000f8e023f */
[----:B------:R-:W-:-:S12]  /*02c0*/  UIMAD.WIDE.U32 UR4, UR5, UR7, UR4 ;  /* 0x00000007050472a5 */ /* 0x000fd8000f8e0004 */
.L_x_1081:
[----:B0-----:R-:W-:Y:S01]  /*02d0*/  IABS R0, R22 ;  /* 0x0000001600007213 */ /* 0x001fe20000000000 */
[----:B------:R-:W0:Y:S01]  /*02e0*/  LDC R26, c[0x0][0x57c] ;  /* 0x00015f00ff1a7b82 */ /* 0x000e220000000800 */
[----:B------:R-:W-:Y:S02]  /*02f0*/  IABS R7, UR30 ;  /* 0x0000001e00077c13 */ /* 0x000fe40008000000 */
[----:B------:R-:W-:Y:S01]  /*0300*/  IABS R2, UR11 ;  /* 0x0000000b00027c13 */ /* 0x000fe20008000000 */
[----:B------:R-:W-:Y:S01]  /*0310*/  IMAD.HI.U32 R3, R0, UR5, RZ ;  /* 0x0000000500037c27 */ /* 0x000fe2000f8e00ff */
[----:B------:R-:W-:Y:S02]  /*0320*/  IABS R6, UR14 ;  /* 0x0000000e00067c13 */ /* 0x000fe40008000000 */
[----:B------:R-:W-:Y:S01]  /*0330*/  LOP3.LUT R4, R22, UR30, RZ, 0x3c, !PT ;  /* 0x0000001e16047c12 */ /* 0x000fe2000f8e3cff */
[----:B------:R-:W-:-:S03]  /*0340*/  IMAD.MOV R5, RZ, RZ, -R3 ;  /* 0x000000ffff057224 */ /* 0x000fc600078e0a03 */
[----:B------:R-:W-:Y:S01]  /*0350*/  ISETP.GE.AND P2, PT, R4, RZ, PT ;  /* 0x000000ff0400720c */ /* 0x000fe20003f46270 */
[----:B------:R-:W-:Y:S02]  /*0360*/  IMAD R0, R7, R5, R0 ;  /* 0x0000000507007224 */ /* 0x000fe400078e0200 */
[----:B------:R-:W1:Y:S03]  /*0370*/  I2F.RP R5, R2 ;  /* 0x0000000200057306 */ /* 0x000e660000209400 */
[----:B------:R-:W-:Y:S02]  /*0380*/  ISETP.LT.U32.AND P1, PT, R0, UR10, PT ;  /* 0x0000000a00007c0c */ /* 0x000fe4000bf21070 */
[----:B0-----:R-:W-:-:S03]  /*0390*/  IABS R11, R26 ;  /* 0x0000001a000b7213 */ /* 0x001fc60000000000 */
[----:B-1----:R-:W0:Y:S08]  /*03a0*/  MUFU.RCP R5, R5 ;  /* 0x0000000500057308 */ /* 0x002e300000001000 */
[----:B------:R-:W-:Y:S02]  /*03b0*/  @!P1 IADD3 R0, R0, -R7, RZ ;  /* 0x8000000700009210 */ /* 0x000fe40007ffe0ff */
[----:B------:R-:W-:-:S02]  /*03c0*/  @!P1 IADD3 R3, R3, 0x1, RZ ;  /* 0x0000000103039810 */ /* 0x000fc40007ffe0ff */
[----:B------:R-:W-:Y:S01]  /*03d0*/  ISETP.GE.U32.AND P0, PT, R0, UR10, PT ;  /* 0x0000000a00007c0c */ /* 0x000fe2000bf06070 */
[----:B------:R-:W-:Y:S01]  /*03e0*/  IMAD.MOV.U32 R0, RZ, RZ, R6 ;  /* 0x000000ffff007224 */ /* 0x000fe200078e0006 */
[----:B------:R-:W-:-:S03]  /*03f0*/  ISETP.NE.AND P1, PT, RZ, UR30, PT ;  /* 0x0000001eff007c0c */ /* 0x000fc6000bf25270 */
[----:B------:R-:W1:Y:S01]  /*0400*/  I2F.RP R4, R0 ;  /* 0x0000000000047306 */ /* 0x000e620000209400 */
[----:B0-----:R-:W-:-:S07]  /*0410*/  VIADD R5, R5, 0xffffffe ;  /* 0x0ffffffe05057836 */ /* 0x001fce0000000000 */
[----:B------:R-:W-:Y:S01]  /*0420*/  @P0 IADD3 R3, R3, 0x1, RZ ;  /* 0x0000000103030810 */ /* 0x000fe20007ffe0ff */
[----:B------:R-:W0:Y:S04]  /*0430*/  F2I.FTZ.U32.TRUNC.NTZ R5, R5 ;  /* 0x0000000500057305 */ /* 0x000e28000021f000 */
[----:B------:R-:W-:Y:S01]  /*0440*/  @!P2 IMAD.MOV R3, RZ, RZ, -R3 ;  /* 0x000000ffff03a224 */ /* 0x000fe200078e0a03 */
[----:B------:R-:W-:-:S04]  /*0450*/  @!P1 LOP3.LUT R3, RZ, UR30, RZ, 0x33, !PT ;  /* 0x0000001eff039c12 */ /* 0x000fc8000f8e33ff */
[----:B------:R-:W-:Y:S01]  /*0460*/  IADD3 R7, -R3, RZ, RZ ;  /* 0x000000ff03077210 */ /* 0x000fe20007ffe1ff */
[----:B-1----:R1:W2:Y:S04]  /*0470*/  MUFU.RCP R6, R4 ;  /* 0x0000000400067308 */ /* 0x0022a80000001000 */
[----:B------:R-:W-:Y:S02]  /*0480*/  IMAD R10, R7, UR30, R22 ;  /* 0x0000001e070a7c24 */ /* 0x000fe4000f8e0216 */
[----:B0-----:R-:W-:Y:S02]  /*0490*/  IMAD.MOV R27, RZ, RZ, -R5 ;  /* 0x000000ffff1b7224 */ /* 0x001fe400078e0a05 */
[----:B------:R-:W0:Y:S01]  /*04a0*/  I2F.RP R7, R11 ;  /* 0x0000000b00077306 */ /* 0x000e220000209400 */
[----:B-1----:R-:W-:Y:S01]  /*04b0*/  HFMA2.MMA R4, -RZ, RZ, 0, 0 ;  /* 0x00000000ff047435 */ /* 0x002fe200000001ff */
[----:B------:R-:W-:-:S02]  /*04c0*/  IMAD R3, R3, UR6, R10 ;  /* 0x0000000603037c24 */ /* 0x000fc4000f8e020a */
[----:B------:R-:W-:-:S03]  /*04d0*/  IMAD R27, R27, R2, RZ ;  /* 0x000000021b1b7224 */ /* 0x000fc600078e02ff */
[----:B------:R-:W-:Y:S02]  /*04e0*/  IABS R8, R3 ;  /* 0x0000000300087213 */ /* 0x000fe40000000000 */
[----:B------:R-:W-:Y:S02]  /*04f0*/  IADD3 R21, R3, UR30, RZ ;  /* 0x0000001e03157c10 */ /* 0x000fe4000fffe0ff */
[----:B------:R-:W-:Y:S01]  /*0500*/  IMAD.HI.U32 R27, R5, R27, R4 ;  /* 0x0000001b051b7227 */ /* 0x000fe200078e0004 */
[----:B------:R-:W-:Y:S02]  /*0510*/  LOP3.LUT R12, R3, UR11, RZ, 0x3c, !PT ;  /* 0x0000000b030c7c12 */ /* 0x000fe4000f8e3cff */
[----:B------:R-:W-:Y:S01]  /*0520*/  IABS R18, R21 ;  /* 0x0000001500127213 */ /* 0x000fe20000000000 */
[----:B--2---:R-:W-:Y:S01]  /*0530*/  VIADD R4, R6, 0xffffffe ;  /* 0x0ffffffe06047836 */ /* 0x004fe20000000000 */
[----:B------:R-:W-:Y:S01]  /*0540*/  ISETP.GE.AND P5, PT, R12, RZ, PT ;  /* 0x000000ff0c00720c */ /* 0x000fe20003fa6270 */
[----:B------:R-:W-:Y:S01]  /*0550*/  IMAD.HI.U32 R28, R27, R8, RZ ;  /* 0x000000081b1c7227 */ /* 0x000fe200078e00ff */
[----:B0-----:R-:W-:Y:S03]  /*0560*/  MUFU.RCP R6, R7 ;  /* 0x0000000700067308 */ /* 0x001fe60000001000 */
[----:B------:R-:W-:Y:S01]  /*0570*/  VIADD R20, R21, UR30 ;  /* 0x0000001e15147c36 */ /* 0x000fe20008000000 */
[----:B------:R-:W-:Y:S01]  /*0580*/  IADD3 R13, -R28, RZ, RZ ;  /* 0x000000ff1c0d7210 */ /* 0x000fe20007ffe1ff */
[----:B------:R-:W-:-:S03]  /*0590*/  IMAD.HI.U32 R14, R27, R18, RZ ;  /* 0x000000121b0e7227 */ /* 0x000fc600078e00ff */
[----:B------:R0:W1:Y:S01]  /*05a0*/  F2I.FTZ.U32.TRUNC.NTZ R5, R4 ;  /* 0x0000000400057305 */ /* 0x000062000021f000 */
[----:B------:R-:W-:Y:S01]  /*05b0*/  IMAD R13, R2, R13, R8 ;  /* 0x0000000d020d7224 */ /* 0x000fe200078e0208 */
[----:B------:R-:W-:Y:S01]  /*05c0*/  IABS R19, R20 ;  /* 0x0000001400137213 */ /* 0x000fe20000000000 */
[----:B------:R-:W-:Y:S02]  /*05d0*/  IMAD.MOV R17, RZ, RZ, -R14 ;  /* 0x000000ffff117224 */ /* 0x000fe400078e0a0e */
[----:B------:R-:W-:Y:S01]  /*05e0*/  VIADD R9, R20, UR30 ;  /* 0x0000001e14097c36 */ /* 0x000fe20008000000 */
[C---:B------:R-:W-:Y:S01]  /*05f0*/  ISETP.GT.U32.AND P3, PT, R2.reuse, R13, PT ;  /* 0x0000000d0200720c */ /* 0x040fe20003f64070 */
[----:B------:R-:W-:Y:S01]  /*0600*/  IMAD.HI.U32 R24, R27, R19, RZ ;  /* 0x000000131b187227 */ /* 0x000fe200078e00ff */
[----:B------:R2:W-:Y:S01]  /*0610*/  STL.64 [R1+0x18], R18 ;  /* 0x0000181201007387 */ /* 0x0005e20000100a00 */
[----:B0-----:R-:W-:Y:S02]  /*0620*/  MOV R4, RZ ;  /* 0x000000ff00047202 */ /* 0x001fe40000000f00 */
[----:B------:R-:W-:Y:S01]  /*0630*/  IMAD R17, R2, R17, R18 ;  /* 0x0000001102117224 */ /* 0x000fe200078e0212 */
[----:B------:R-:W-:Y:S01]  /*0640*/  IABS R23, R9 ;  /* 0x0000000900177213 */ /* 0x000fe20000000000 */
[----:B------:R-:W-:Y:S01]  /*0650*/  IMAD.MOV R7, RZ, RZ, -R24 ;  /* 0x000000ffff077224 */ /* 0x000fe200078e0a18 */
[----:B-1----:R-:W-:Y:S01]  /*0660*/  IADD3 R15, RZ, -R5, RZ ;  /* 0x80000005ff0f7210 */ /* 0x002fe20007ffe0ff */
[----:B------:R-:W-:Y:S01]  /*0670*/  VIADD R6, R6, 0xffffffe ;  /* 0x0ffffffe06067836 */ /* 0x000fe20000000000 */
[C---:B------:R-:W-:Y:S01]  /*0680*/  ISETP.GT.U32.AND P0, PT, R2.reuse, R17, PT ;  /* 0x000000110200720c */ /* 0x040fe20003f04070 */
[----:B------:R-:W-:-:S02]  /*0690*/  IMAD R7, R2, R7, R19 ;  /* 0x0000000702077224 */ /* 0x000fc400078e0213 */
[----:B------:R-:W-:Y:S01]  /*06a0*/  @!P3 IADD3 R13, R13, -R2, RZ ;  /* 0x800000020d0db210 */ /* 0x000fe20007ffe0ff */
[----:B------:R-:W-:Y:S02]  /*06b0*/  IMAD R15, R15, R0, RZ ;  /* 0x000000000f0f7224 */ /* 0x000fe400078e02ff */
[----:B------:R-:W-:Y:S01]  /*06c0*/  IMAD.HI.U32 R27, R27, R23, RZ ;  /* 0x000000171b1b7227 */ /* 0x000fe200078e00ff */
[----:B------:R-:W-:Y:S02]  /*06d0*/  ISETP.GT.U32.AND P2, PT, R2, R7, PT ;  /* 0x000000070200720c */ /* 0x000fe40003f44070 */
[----:B------:R-:W-:Y:S01]  /*06e0*/  ISETP.GE.U32.AND P4, PT, R13, R2, PT ;  /* 0x000000020d00720c */ /* 0x000fe20003f86070 */
[----:B------:R-:W-:Y:S01]  /*06f0*/  IMAD.HI.U32 R15, R5, R15, R4 ;  /* 0x0000000f050f7227 */ /* 0x000fe200078e0004 */
[----:B------:R-:W-:Y:S01]  /*0700*/  IADD3 R25, -R27, RZ, RZ ;  /* 0x000000ff1b197210 */ /* 0x000fe20007ffe1ff */
[----:B------:R0:W1:Y:S01]  /*0710*/  F2I.FTZ.U32.TRUNC.NTZ R5, R6 ;  /* 0x0000000600057305 */ /* 0x000062000021f000 */
[----:B------:R-:W-:Y:S01]  /*0720*/  LOP3.LUT R4, R21, UR11, RZ, 0x3c, !PT ;  /* 0x0000000b15047c12 */ /* 0x000fe2000f8e3cff */
[----:B------:R-:W-:Y:S01]  /*0730*/  @!P0 IMAD.IADD R17, R17, 0x1, -R2 ;  /* 0x0000000111118824 */ /* 0x000fe200078e0a02 */
[----:B------:R-:W-:Y:S01]  /*0740*/  @!P0 IADD3 R14, R14, 0x1, RZ ;  /* 0x000000010e0e8810 */ /* 0x000fe20007ffe0ff */
[----:B------:R-:W-:Y:S01]  /*0750*/  IMAD.HI.U32 R13, R15, R8, RZ ;  /* 0x000000080f0d7227 */ /* 0x000fe200078e00ff */
[----:B------:R-:W-:-:S02]  /*0760*/  ISETP.GE.AND P6, PT, R4, RZ, PT ;  /* 0x000000ff0400720c */ /* 0x000fc40003fc6270 */
[-C--:B------:R-:W-:Y:S01]  /*0770*/  ISETP.GE.U32.AND P1, PT, R17, R2.reuse, PT ;  /* 0x000000021100720c */ /* 0x080fe20003f26070 */
[----:B------:R-:W-:Y:S01]  /*0780*/  IMAD R25, R2, R25, R23 ;  /* 0x0000001902197224 */ /* 0x000fe200078e0217 */
[----:B------:R-:W-:Y:S01]  /*0790*/  IADD3 R17, -R13, RZ, RZ ;  /* 0x000000ff0d117210 */ /* 0x000fe20007ffe1ff */
[----:B------:R-:W-:Y:S01]  /*07a0*/  @!P3 VIADD R28, R28, 0x1 ;  /* 0x000000011c1cb836 */ /* 0x000fe20000000000 */
[-C--:B------:R-:W-:Y:S01]  /*07b0*/  @!P2 IADD3 R7, R7, -R2.reuse, RZ ;  /* 0x800000020707a210 */ /* 0x080fe20007ffe0ff */
[----:B------:R-:W-:Y:S01]  /*07c0*/  @!P2 VIADD R24, R24, 0x1 ;  /* 0x000000011818a836 */ /* 0x000fe20000000000 */
[----:B------:R-:W-:Y:S01]  /*07d0*/  ISETP.GT.U32.AND P3, PT, R2, R25, PT ;  /* 0x000000190200720c */ /* 0x000fe20003f64070 */
[----:B------:R-:W-:Y:S01]  /*07e0*/  @P4 VIADD R28, R28, 0x1 ;  /* 0x000000011c1c4836 */ /* 0x000fe20000000000 */
[----:B------:R-:W-:Y:S01]  /*07f0*/  ISETP.GE.U32.AND P4, PT, R7, R2, PT ;  /* 0x000000020700720c */ /* 0x000fe20003f86070 */
[----:B------:R-:W-:Y:S01]  /*0800*/  IMAD R17, R0, R17, R8 ;  /* 0x0000001100117224 */ /* 0x000fe200078e0208 */
[----:B0-----:R-:W-:Y:S01]  /*0810*/  LOP3.LUT R6, R20, UR11, RZ, 0x3c, !PT ;  /* 0x0000000b14067c12 */ /* 0x001fe2000f8e3cff */
[----:B-1----:R-:W-:Y:S01]  /*0820*/  IMAD.MOV R4, RZ, RZ, -R5 ;  /* 0x000000ffff047224 */ /* 0x002fe200078e0a05 */
[----:B------:R-:W-:Y:S01]  /*0830*/  @!P5 IADD3 R28, -R28, RZ, RZ ;  /* 0x000000ff1c1cd210 */ /* 0x000fe20007ffe1ff */
[----:B------:R-:W-:Y:S01]  /*0840*/  IMAD.HI.U32 R12, R15, R18, RZ ;  /* 0x000000120f0c7227 */ /* 0x000fe200078e00ff */
[----:B------:R-:W-:-:S02]  /*0850*/  ISETP.GT.U32.AND P0, PT, R0, R17, PT ;  /* 0x000000110000720c */ /* 0x000fc40003f04070 */
[----:B------:R-:W-:Y:S01]  /*0860*/  @P1 IADD3 R14, R14, 0x1, RZ ;  /* 0x000000010e0e1810 */ /* 0x000fe20007ffe0ff */
[----:B------:R-:W-:Y:S01]  /*0870*/  IMAD R7, R4, R11, RZ ;  /* 0x0000000b04077224 */ /* 0x000fe200078e02ff */
[----:B------:R-:W-:Y:S01]  /*0880*/  ISETP.GE.AND P1, PT, R6, RZ, PT ;  /* 0x000000ff0600720c */ /* 0x000fe20003f26270 */
[----:B------:R-:W-:Y:S01]  /*0890*/  IMAD.MOV.U32 R4, RZ, RZ, RZ ;  /* 0x000000ffff047224 */ /* 0x000fe200078e00ff */
[-C--:B------:R-:W-:Y:S01]  /*08a0*/  @!P3 IADD3 R25, R25, -R2.reuse, RZ ;  /* 0x800000021919b210 */ /* 0x080fe20007ffe0ff */
[----:B------:R-:W-:Y:S01]  /*08b0*/  @P4 VIADD R24, R24, 0x1 ;  /* 0x0000000118184836 */ /* 0x000fe20000000000 */
[----:B------:R-:W-:Y:S01]  /*08c0*/  LOP3.LUT R6, R9, UR11, RZ, 0x3c, !PT ;  /* 0x0000000b09067c12 */ /* 0x000fe2000f8e3cff */
[----:B------:R-:W-:Y:S01]  /*08d0*/  IMAD.HI.U32 R7, R5, R7, R4 ;  /* 0x0000000705077227 */ /* 0x000fe200078e0004 */
[----:B------:R-:W-:Y:S02]  /*08e0*/  ISETP.GE.U32.AND P4, PT, R25, R2, PT ;  /* 0x000000021900720c */ /* 0x000fe40003f86070 */
[----:B------:R-:W-:Y:S01]  /*08f0*/  ISETP.GE.AND P2, PT, R6, RZ, PT ;  /* 0x000000ff0600720c */ /* 0x000fe20003f46270 */
[----:B------:R-:W-:Y:S01]  /*0900*/  IMAD.HI.U32 R6, R15, R19, RZ ;  /* 0x000000130f067227 */ /* 0x000fe200078e00ff */
[----:B------:R-:W-:-:S02]  /*0910*/  @!P0 IADD3 R17, R17, -R0, RZ ;  /* 0x8000000011118210 */ /* 0x000fc40007ffe0ff */
[----:B------:R-:W-:Y:S01]  /*0920*/  @!P3 IADD3 R27, R27, 0x1, RZ ;  /* 0x000000011b1bb810 */ /* 0x000fe20007ffe0ff */
[----:B------:R-:W-:Y:S01]  /*0930*/  IMAD.MOV R25, RZ, RZ, -R12 ;  /* 0x000000ffff197224 */ /* 0x000fe200078e0a0c */
[----:B------:R-:W-:Y:S01]  /*0940*/  ISETP.GE.U32.AND P3, PT, R17, R0, PT ;  /* 0x000000001100720c */ /* 0x000fe20003f66070 */
[----:B------:R-:W-:Y:S01]  /*0950*/  IMAD.HI.U32 R4, R15, R23, RZ ;  /* 0x000000170f047227 */ /* 0x000fe200078e00ff */
[----:B------:R-:W-:Y:S02]  /*0960*/  IADD3 R5, -R6, RZ, RZ ;  /* 0x000000ff06057210 */ /* 0x000fe40007ffe1ff */
[----:B------:R-:W-:Y:S01]  /*0970*/  @!P6 IADD3 R14, -R14, RZ, RZ ;  /* 0x000000ff0e0ee210 */ /* 0x000fe20007ffe1ff */
[----:B------:R-:W-:Y:S01]  /*0980*/  IMAD R17, R0, R25, R18 ;  /* 0x0000001900117224 */ /* 0x000fe200078e0212 */
[----:B------:R-:W-:Y:S01]  /*0990*/  @!P1 IADD3 R24, -R24, RZ, RZ ;  /* 0x000000ff18189210 */ /* 0x000fe20007ffe1ff */
[----:B------:R-:W-:Y:S01]  /*09a0*/  IMAD.MOV R25, RZ, RZ, -R4 ;  /* 0x000000ffff197224 */ /* 0x000fe200078e0a04 */
[----:B------:R-:W-:Y:S01]  /*09b0*/  IABS R2, R22 ;  /* 0x0000001600027213 */ /* 0x000fe20000000000 */
[----:B------:R-:W-:Y:S01]  /*09c0*/  @P4 VIADD R27, R27, 0x1 ;  /* 0x000000011b1b4836 */ /* 0x000fe20000000000 */
[C---:B------:R-:W-:Y:S01]  /*09d0*/  ISETP.GT.U32.AND P4, PT, R0.reuse, R17, PT ;  /* 0x000000110000720c */ /* 0x040fe20003f84070 */
[C---:B------:R-:W-:Y:S01]  /*09e0*/  IMAD R5, R0.reuse, R5, R19 ;  /* 0x0000000500057224 */ /* 0x040fe200078e0213 */
[----:B------:R-:W-:Y:S01]  /*09f0*/  ISETP.NE.AND P5, PT, RZ, UR11, PT ;  /* 0x0000000bff007c0c */ /* 0x000fe2000bfa5270 */
[C---:B------:R-:W-:Y:S01]  /*0a00*/  IMAD R25, R0.reuse, R25, R23 ;  /* 0x0000001900197224 */ /* 0x040fe200078e0217 */
[----:B------:R-:W-:Y:S01]  /*0a10*/  LOP3.LUT R15, RZ, UR11, RZ, 0x33, !PT ;  /* 0x0000000bff0f7c12 */ /* 0x000fe2000f8e33ff */
[----:B------:R-:W-:Y:S01]  /*0a20*/  @!P2 IMAD.MOV R27, RZ, RZ, -R27 ;  /* 0x000000ffff1ba224 */ /* 0x000fe200078e0a1b */
[C---:B------:R-:W-:Y:S01]  /*0a30*/  ISETP.GT.U32.AND P6, PT, R0.reuse, R5, PT ;  /* 0x000000050000720c */ /* 0x040fe20003fc4070 */
[----:B------:R-:W-:Y:S01]  /*0a40*/  IMAD.HI.U32 R16, R7, R2, RZ ;  /* 0x0000000207107227 */ /* 0x000fe200078e00ff */
[----:B------:R-:W-:Y:S01]  /*0a50*/  ISETP.GT.U32.AND P1, PT, R0, R25, PT ;  /* 0x000000190000720c */ /* 0x000fe20003f24070 */
[----:B--2---:R-:W0:Y:S01]  /*0a60*/  LDC.64 R18, c[0x0][0x2e8] ;  /* 0x0000ba00ff127b82 */ /* 0x004e220000000a00 */
[----:B------:R-:W-:-:S02]  /*0a70*/  SEL R28, R15, R28, !P5 ;  /* 0x0000001c0f1c7207 */ /* 0x000fc40006800000 */
[----:B------:R-:W-:Y:S01]  /*0a80*/  SEL R7, R15, R14, !P5 ;  /* 0x0000000e0f077207 */ /* 0x000fe20006800000 */
[--C-:B------:R-:W-:Y:S01]  /*0a90*/  @!P4 IMAD.IADD R17, R17, 0x1, -R0.reuse ;  /* 0x000000011111c824 */ /* 0x100fe200078e0a00 */
[----:B------:R-:W-:Y:S01]  /*0aa0*/  @!P0 IADD3 R13, R13, 0x1, RZ ;  /* 0x000000010d0d8810 */ /* 0x000fe20007ffe0ff */
[----:B------:R-:W-:Y:S01]  /*0ab0*/  @!P4 VIADD R12, R12, 0x1 ;  /* 0x000000010c0cc836 */ /* 0x000fe20000000000 */
[----:B------:R-:W-:Y:S02]  /*0ac0*/  LOP3.LUT R14, R9, UR14, RZ, 0x3c, !PT ;  /* 0x0000000e090e7c12 */ /* 0x000fe4000f8e3cff */
[-C--:B------:R-:W-:Y:S02]  /*0ad0*/  ISETP.GE.U32.AND P2, PT, R17, R0.reuse, PT ;  /* 0x000000001100720c */ /* 0x080fe40003f46070 */
[----:B------:R-:W-:Y:S01]  /*0ae0*/  @!P6 IADD3 R5, R5, -R0, RZ ;  /* 0x800000000505e210 */ /* 0x000fe20007ffe0ff */
[----:B------:R-:W-:Y:S01]  /*0af0*/  @!P1 IMAD.IADD R25, R25, 0x1, -R0 ;  /* 0x0000000119199824 */ /* 0x000fe200078e0a00 */
[C---:B------:R-:W-:Y:S01]  /*0b00*/  SEL R17, R15.reuse, R24, !P5 ;  /* 0x000000180f117207 */ /* 0x040fe20006800000 */
[----:B------:R-:W-:Y:S01]  /*0b10*/  IMAD.MOV R24, RZ, RZ, -R16 ;  /* 0x000000ffff187224 */ /* 0x000fe200078e0a10 */
[----:B------:R-:W-:-:S02]  /*0b20*/  SEL R15, R15, R27, !P5 ;  /* 0x0000001b0f0f7207 */ /* 0x000fc40006800000 */
[----:B------:R-:W-:Y:S01]  /*0b30*/  ISETP.GE.U32.AND P5, PT, R5, R0, PT ;  /* 0x000000000500720c */ /* 0x000fe20003fa6070 */
[----:B------:R-:W-:Y:S01]  /*0b40*/  IMAD R24, R11, R24, R2 ;  /* 0x000000180b187224 */ /* 0x000fe200078e0202 */
[----:B------:R-:W-:Y:S01]  /*0b50*/  LOP3.LUT R5, R3, UR14, RZ, 0x3c, !PT ;  /* 0x0000000e03057c12 */ /* 0x000fe2000f8e3cff */
[----:B------:R-:W-:Y:S01]  /*0b60*/  IMAD.MOV R27, RZ, RZ, -R17 ;  /* 0x000000ffff1b7224 */ /* 0x000fe200078e0a11 */
[----:B------:R-:W-:Y:S02]  /*0b70*/  @P3 IADD3 R13, R13, 0x1, RZ ;  /* 0x000000010d0d3810 */ /* 0x000fe40007ffe0ff */
[----:B------:R-:W-:Y:S02]  /*0b80*/  ISETP.GE.U32.AND P3, PT, R25, R0, PT ;  /* 0x000000001900720c */ /* 0x000fe40003f66070 */
[----:B------:R-:W-:Y:S02]  /*0b90*/  ISETP.GE.AND P0, PT, R5, RZ, PT ;  /* 0x000000ff0500720c */ /* 0x000fe40003f06270 */
[----:B------:R-:W-:-:S02]  /*0ba0*/  LOP3.LUT R0, R21, UR14, RZ, 0x3c, !PT ;  /* 0x0000000e15007c12 */ /* 0x000fc4000f8e3cff */
[----:B------:R-:W-:Y:S02]  /*0bb0*/  @!P6 IADD3 R6, R6, 0x1, RZ ;  /* 0x000000010606e810 */ /* 0x000fe40007ffe0ff */
[----:B------:R-:W-:Y:S02]  /*0bc0*/  LOP3.LUT R5, R20, UR14, RZ, 0x3c, !PT ;  /* 0x0000000e14057c12 */ /* 0x000fe4000f8e3cff */
[----:B------:R-:W-:Y:S01]  /*0bd0*/  @P2 IADD3 R12, R12, 0x1, RZ ;  /* 0x000000010c0c2810 */ /* 0x000fe20007ffe0ff */
[----:B------:R-:W-:Y:S01]  /*0be0*/  @P5 VIADD R6, R6, 0x1 ;  /* 0x0000000106065836 */ /* 0x000fe20000000000 */
[----:B------:R-:W-:Y:S02]  /*0bf0*/  ISETP.GE.AND P6, PT, R0, RZ, PT ;  /* 0x000000ff0000720c */ /* 0x000fe40003fc6270 */
[----:B------:R-:W-:Y:S01]  /*0c00*/  ISETP.GE.AND P2, PT, R5, RZ, PT ;  /* 0x000000ff0500720c */ /* 0x000fe20003f46270 */
[----:B------:R-:W-:Y:S01]  /*0c10*/  @!P0 IMAD.MOV R13, RZ, RZ, -R13 ;  /* 0x000000ffff0d8224 */ /* 0x000fe200078e0a0d */
[----:B------:R-:W-:-:S02]  /*0c20*/  @!P1 IADD3 R4, R4, 0x1, RZ ;  /* 0x0000000104049810 */ /* 0x000fc40007ffe0ff */
[----:B------:R-:W-:Y:S02]  /*0c30*/  ISETP.GE.AND P5, PT, R14, RZ, PT ;  /* 0x000000ff0e00720c */ /* 0x000fe40003fa6270 */
[----:B------:R-:W-:Y:S02]  /*0c40*/  @P3 IADD3 R4, R4, 0x1, RZ ;  /* 0x0000000104043810 */ /* 0x000fe40007ffe0ff */
[----:B------:R-:W-:Y:S02]  /*0c50*/  ISETP.GT.U32.AND P4, PT, R11, R24, PT ;  /* 0x000000180b00720c */ /* 0x000fe40003f84070 */
[----:B------:R-:W-:Y:S01]  /*0c60*/  ISETP.NE.AND P1, PT, RZ, UR14, PT ;  /* 0x0000000eff007c0c */ /* 0x000fe2000bf25270 */
[----:B------:R-:W-:Y:S01]  /*0c70*/  IMAD.MOV.U32 R5, RZ, RZ, R4 ;  /* 0x000000ffff057224 */ /* 0x000fe200078e0004 */
[----:B------:R-:W-:Y:S02]  /*0c80*/  LOP3.LUT R14, RZ, UR14, RZ, 0x33, !PT ;  /* 0x0000000eff0e7c12 */ /* 0x000fe4000f8e33ff */
[----:B------:R-:W-:-:S02]  /*0c90*/  IADD3 R0, -R28, RZ, RZ ;  /* 0x000000ff1c007210 */ /* 0x000fc40007ffe1ff */
[----:B------:R-:W-:Y:S02]  /*0ca0*/  SEL R13, R14, R13, !P1 ;  /* 0x0000000d0e0d7207 */ /* 0x000fe40004800000 */
[----:B------:R-:W-:Y:S01]  /*0cb0*/  @!P6 IADD3 R12, -R12, RZ, RZ ;  /* 0x000000ff0c0ce210 */ /* 0x000fe20007ffe1ff */
[----:B------:R-:W-:Y:S01]  /*0cc0*/  IMAD R0, R0, UR11, R3 ;  /* 0x0000000b00007c24 */ /* 0x000fe2000f8e0203 */
[----:B------:R-:W-:Y:S01]  /*0cd0*/  @!P2 IADD3 R6, -R6, RZ, RZ ;  /* 0x000000ff0606a210 */ /* 0x000fe20007ffe1ff */
[----:B------:R-:W-:Y:S01]  /*0ce0*/  IMAD.MOV R25, RZ, RZ, -R13 ;  /* 0x000000ffff197224 */ /* 0x000fe200078e0a0d */
[----:B------:R-:W-:Y:S01]  /*0cf0*/  @!P5 IADD3 R5, -R5, RZ, RZ ;  /* 0x000000ff0505d210 */ /* 0x000fe20007ffe1ff */
[----:B------:R-:W-:Y:S01]  /*0d00*/  @!P4 VIADD R16, R16, 0x1 ;  /* 0x000000011010c836 */ /* 0x000fe20000000000 */
[C---:B------:R-:W-:Y:S02]  /*0d10*/  SEL R4, R14.reuse, R12, !P1 ;  /* 0x0000000c0e047207 */ /* 0x040fe40004800000 */
[C---:B------:R-:W-:Y:S01]  /*0d20*/  SEL R12, R14.reuse, R6, !P1 ;  /* 0x000000060e0c7207 */ /* 0x040fe20004800000 */
[----:B------:R-:W-:Y:S01]  /*0d30*/  IMAD R6, R25, UR14, R3 ;  /* 0x0000000e19067c24 */ /* 0x000fe2000f8e0203 */
[----:B------:R-:W-:Y:S01]  /*0d40*/  SEL R14, R14, R5, !P1 ;  /* 0x000000050e0e7207 */ /* 0x000fe20004800000 */
[----:B------:R-:W-:Y:S01]  /*0d50*/  IMAD R5, R0, UR12, RZ ;  /* 0x0000000c00057c24 */ /* 0x000fe2000f8e02ff */
[-C--:B------:R-:W-:Y:S01]  /*0d60*/  @!P4 IADD3 R24, R24, -R11.reuse, RZ ;  /* 0x8000000b1818c210 */ /* 0x080fe20007ffe0ff */
[----:B------:R-:W-:Y:S01]  /*0d70*/  IMAD R6, R6, UR15, RZ ;  /* 0x0000000f06067c24 */ /* 0x000fe2000f8e02ff */
[----:B------:R-:W-:Y:S01]  /*0d80*/  IADD3 R0, -R7, RZ, RZ ;  /* 0x000000ff07007210 */ /* 0x000fe20007ffe1ff */
[----:B------:R-:W-:Y:S01]  /*0d90*/  IMAD R28, R28, UR13, R5 ;  /* 0x0000000d1c1c7c24 */ /* 0x000fe2000f8e0205 */
[----:B------:R-:W-:Y:S01]  /*0da0*/  ISETP.GE.U32.AND P0, PT, R24, R11, PT ;  /* 0x0000000b1800720c */ /* 0x000fe20003f06070 */
[----:B------:R-:W-:Y:S01]  /*0db0*/  IMAD R13, R13, UR16, R6 ;  /* 0x000000100d0d7c24 */ /* 0x000fe2000f8e0206 */
[----:B------:R-:W1:Y:S01]  /*0dc0*/  LDC.64 R24, c[0x0][0x210] ;  /* 0x00008400ff187b82 */ /* 0x000e620000000a00 */
[----:B------:R-:W-:Y:S01]  /*0dd0*/  IMAD R5, R0, UR11, R21 ;  /* 0x0000000b00057c24 */ /* 0x000fe2000f8e0215 */
[----:B------:R-:W-:-:S02]  /*0de0*/  LOP3.LUT R11, R22, R26, RZ, 0x3c, !PT ;  /* 0x0000001a160b7212 */ /* 0x000fc400078e3cff */
[----:B------:R-:W-:Y:S01]  /*0df0*/  IADD3 R0, -R4, RZ, RZ ;  /* 0x000000ff04007210 */ /* 0x000fe20007ffe1ff */
[----:B------:R-:W-:Y:S01]  /*0e00*/  IMAD R6, R5, UR12, RZ ;  /* 0x0000000c05067c24 */ /* 0x000fe2000f8e02ff */
[----:B------:R-:W-:Y:S02]  /*0e10*/  IADD3 R5, -R12, RZ, RZ ;  /* 0x000000ff0c057210 */ /* 0x000fe40007ffe1ff */
[----:B------:R-:W-:Y:S01]  /*0e20*/  ISETP.GE.AND P2, PT, R11, RZ, PT ;  /* 0x000000ff0b00720c */ /* 0x000fe20003f46270 */
[----:B------:R-:W-:Y:S01]  /*0e30*/  IMAD R11, R0, UR14, R21 ;  /* 0x0000000e000b7c24 */ /* 0x000fe2000f8e0215 */
[----:B------:R-:W-:Y:S01]  /*0e40*/  IADD3 R29, -R15, RZ, RZ ;  /* 0x000000ff0f1d7210 */ /* 0x000fe20007ffe1ff */
[----:B------:R-:W-:Y:S01]  /*0e50*/  IMAD R5, R5, UR14, R20 ;  /* 0x0000000e05057c24 */ /* 0x000fe2000f8e0214 */
[----:B------:R-:W-:Y:S01]  /*0e60*/  ISETP.NE.AND P1, PT, R26, RZ, PT ;  /* 0x000000ff1a00720c */ /* 0x000fe20003f25270 */
[----:B------:R-:W-:Y:S01]  /*0e70*/  IMAD R11, R11, UR15, RZ ;  /* 0x0000000f0b0b7c24 */ /* 0x000fe2000f8e02ff */
[----:B------:R-:W-:Y:S01]  /*0e80*/  @P0 IADD3 R16, R16, 0x1, RZ ;  /* 0x0000000110100810 */ /* 0x000fe20007ffe0ff */
[----:B------:R-:W-:-:S02]  /*0e90*/  IMAD R5, R5, UR15, RZ ;  /* 0x0000000f05057c24 */ /* 0x000fc4000f8e02ff */
[----:B------:R-:W-:Y:S02]  /*0ea0*/  IMAD R4, R4, UR16, R11 ;  /* 0x0000001004047c24 */ /* 0x000fe4000f8e020b */
[----:B------:R-:W-:Y:S02]  /*0eb0*/  IMAD R12, R12, UR16, R5 ;  /* 0x000000100c0c7c24 */ /* 0x000fe4000f8e0205 */
[----:B0-----:R-:W-:Y:S01]  /*0ec0*/  IMAD.WIDE R4, R4, 0x4, R18 ;  /* 0x0000000404047825 */ /* 0x001fe200078e0212 */
[----:B------:R-:W-:Y:S01]  /*0ed0*/  @!P2 IADD3 R16, -R16, RZ, RZ ;  /* 0x000000ff1010a210 */ /* 0x000fe20007ffe1ff */
[----:B------:R-:W2:Y:S02]  /*0ee0*/  LDL.LU.64 R18, [R1+0x18] ;  /* 0x0000180001127983 */ /* 0x000ea40000300a00 */
[----:B------:R-:W-:Y:S01]  /*0ef0*/  IMAD R29, R29, UR11, R9 ;  /* 0x0000000b1d1d7c24 */ /* 0x000fe2000f8e0209 */
[----:B------:R-:W-:Y:S01]  /*0f00*/  @!P1 LOP3.LUT R16, RZ, R26, RZ, 0x33, !PT ;  /* 0x0000001aff109212 */ /* 0x000fe200078e33ff */
[----:B------:R1:W3:Y:S01]  /*0f10*/  LDG.E R11, desc[UR8][R4.64] ;  /* 0x00000008040b7981 */ /* 0x0002e2000c1e1900 */
[----:B------:R-:W-:Y:S01]  /*0f20*/  IMAD R0, R27, UR11, R20 ;  /* 0x0000000b1b007c24 */ /* 0x000fe2000f8e0214 */
[----:B------:R-:W-:Y:S01]  /*0f30*/  IADD3 R27, -R14, RZ, RZ ;  /* 0x000000ff0e1b7210 */ /* 0x000fe20007ffe1ff */
[----:B------:R-:W-:-:S02]  /*0f40*/  IMAD R29, R29, UR12, RZ ;  /* 0x0000000c1d1d7c24 */ /* 0x000fc4000f8e02ff */
[----:B------:R-:W-:Y:S02]  /*0f50*/  IMAD R0, R0, UR12, RZ ;  /* 0x0000000c00007c24 */ /* 0x000fe4000f8e02ff */
[----:B------:R-:W-:Y:S02]  /*0f60*/  IMAD R7, R7, UR13, R6 ;  /* 0x0000000d07077c24 */ /* 0x000fe4000f8e0206 */
[----:B-1----:R-:W-:-:S04]  /*0f70*/  IMAD.WIDE R4, R28, 0x4, R24 ;  /* 0x000000041c047825 */ /* 0x002fc800078e0218 */
[----:B------:R-:W-:Y:S02]  /*0f80*/  IMAD R15, R15, UR13, R29 ;  /* 0x0000000d0f0f7c24 */ /* 0x000fe4000f8e021d */
[----:B------:R-:W4:Y:S01]  /*0f90*/  LDG.E R29, desc[UR8][R4.64] ;  /* 0x00000008041d7981 */ /* 0x000f22000c1e1900 */
[----:B------:R-:W-:Y:S02]  /*0fa0*/  IMAD R17, R17, UR13, R0 ;  /* 0x0000000d11117c24 */ /* 0x000fe4000f8e0200 */
[----:B------:R-:W-:Y:S02]  /*0fb0*/  IMAD.MOV R0, RZ, RZ, -R16 ;  /* 0x000000ffff007224 */ /* 0x000fe400078e0a10 */
[----:B------:R-:W-:-:S04]  /*0fc0*/  IMAD.WIDE R6, R7, 0x4, R24 ;  /* 0x0000000407067825 */ /* 0x000fc800078e0218 */
[----:B------:R-:W-:Y:S02]  /*0fd0*/  IMAD R26, R26, R0, R22 ;  /* 0x000000001a1a7224 */ /* 0x000fe400078e0216 */
[----:B------:R0:W3:Y:S02]  /*0fe0*/  LDG.E R0, desc[UR8][R6.64] ;  /* 0x0000000806007981 */ /* 0x0000e4000c1e1900 */
[----:B0-----:R-:W-:-:S05]  /*0ff0*/  IMAD.WIDE R6, R17, 0x4, R24 ;  /* 0x0000000411067825 */ /* 0x001fca00078e0218 */
[----:B------:R0:W2:Y:S01]  /*1000*/  LDG.E R17, desc[UR8][R6.64] ;  /* 0x0000000806117981 */ /* 0x0000a2000c1e1900 */
[----:B------:R-:W-:Y:S02]  /*1010*/  IMAD R27, R27, UR14, R9 ;  /* 0x0000000e1b1b7c24 */ /* 0x000fe4000f8e0209 */
[----:B------:R-:W-:-:S04]  /*1020*/  IMAD.WIDE R4, R15, 0x4, R24 ;  /* 0x000000040f047825 */ /* 0x000fc800078e0218 */
[----:B------:R-:W-:Y:S02]  /*1030*/  IMAD R26, R26, UR20, RZ ;  /* 0x000000141a1a7c24 */ /* 0x000fe4000f8e02ff */
[----:B------:R-:W-:Y:S01]  /*1040*/  IMAD R27, R27, UR15, RZ ;  /* 0x0000000f1b1b7c24 */ /* 0x000fe2000f8e02ff */
[----:B------:R-:W3:Y:S01]  /*1050*/  LDG.E R5, desc[UR8][R4.64] ;  /* 0x0000000804057981 */ /* 0x000ee2000c1e1900 */
[----:B------:R-:W-:Y:S02]  /*1060*/  IMAD R16, R16, UR21, R26 ;  /* 0x0000001510107c24 */ /* 0x000fe4000f8e021a */
[----:B------:R-:W-:Y:S02]  /*1070*/  IMAD R14, R14, UR16, R27 ;  /* 0x000000100e0e7c24 */ /* 0x000fe4000f8e021b */
[----:B------:R-:W0:Y:S02]  /*1080*/  LDC.64 R26, c[0x0][0x2e8] ;  /* 0x0000ba00ff1a7b82 */ /* 0x000e240000000a00 */
[----:B0-----:R-:W-:-:S04]  /*1090*/  IMAD.WIDE R6, R13, 0x4, R26 ;  /* 0x000000040d067825 */ /* 0x001fc800078e021a */
[----:B------:R-:W-:-:S04]  /*10a0*/  IMAD.WIDE R12, R12, 0x4, R26 ;  /* 0x000000040c0c7825 */ /* 0x000fc800078e021a */
[----:B------:R-:W-:Y:S02]  /*10b0*/  IMAD.WIDE R14, R14, 0x4, R26 ;  /* 0x000000040e0e7825 */ /* 0x000fe400078e021a */
[----:B------:R0:W3:Y:S01]  /*10c0*/  LDG.E R27, desc[UR8][R6.64] ;  /* 0x00000008061b7981 */ /* 0x0000e2000c1e1900 */
[----:B------:R-:W1:Y:S01]  /*10d0*/  LDC R26, c[0x0][0x654] ;  /* 0x00019500ff1a7b82 */ /* 0x000e620000000800 */
[----:B0-----:R-:W-:-:S07]  /*10e0*/  IABS R6, UR17 ;  /* 0x0000001100067c13 */ /* 0x001fce0008000000 */
[----:B------:R-:W0:Y:S01]  /*10f0*/  LDC R7, c[0x0][0x72c] ;  /* 0x0001cb00ff077b82 */ /* 0x000e220000000800 */
[----:B------:R-:W1:Y:S01]  /*1100*/  I2F.RP R24, R6 ;  /* 0x0000000600187306 */ /* 0x000e620000209400 */
[----:B----4-:R4:W-:Y:S06]  /*1110*/  STL [R1+0x10], R29 ;  /* 0x0000101d01007387 */ /* 0x0109ec0000100800 */
[----:B----4-:R-:W4:Y:S01]  /*1120*/  LDC.64 R28, c[0x0][0x570] ;  /* 0x00015c00ff1c7b82 */ /* 0x010f220000000a00 */
[----:B--2---:R4:W-:Y:S02]  /*1130*/  STL [R1+0xc], R17 ;  /* 0x00000c1101007387 */ /* 0x0049e40000100800 */
[----:B----4-:R-:W-:-:S02]  /*1140*/  IMAD.WIDE R16, R16, 0x4, R28 ;  /* 0x0000000410107825 */ /* 0x010fc400078e021c */
[----:B------:R-:W2:Y:S01]  /*1150*/  LDG.E R29, desc[UR8][R12.64] ;  /* 0x000000080c1d7981 */ /* 0x000ea2000c1e1900 */
[----:B-1----:R-:W1:Y:S03]  /*1160*/  MUFU.RCP R24, R24 ;  /* 0x0000001800187308 */ /* 0x002e660000001000 */
[----:B---3--:R1:W-:Y:S04]  /*1170*/  STL [R1+0x8], R5 ;  /* 0x0000080501007387 */ /* 0x0083e80000100800 */
[----:B------:R3:W5:Y:S01]  /*1180*/  LDG.E R25, desc[UR8][R16.64] ;  /* 0x0000000810197981 */ /* 0x000762000c1e1900 */
[----:B0-----:R-:W-:-:S03]  /*1190*/  IABS R7, R7 ;  /* 0x0000000700077213 */ /* 0x001fc60000000000 */
[----:B------:R0:W5:Y:S01]  /*11a0*/  LDG.E R28, desc[UR8][R14.64] ;  /* 0x000000080e1c7981 */ /* 0x000162000c1e1900 */
[----:B-1----:R-:W-:-:S06]  /*11b0*/  VIADD R5, R24, 0xffffffe ;  /* 0x0ffffffe18057836 */ /* 0x002fcc0000000000 */
[----:B------:R-:W1:Y:S01]  /*11c0*/  F2I.FTZ.U32.TRUNC.NTZ R5, R5 ;  /* 0x0000000500057305 */ /* 0x000e62000021f000 */
[----:B---3--:R-:W-:-:S07]  /*11d0*/  IABS R17, R26 ;  /* 0x0000001a00117213 */ /* 0x008fce0000000000 */
[----:B------:R-:W3:Y:S01]  /*11e0*/  I2F.RP R12, R17 ;  /* 0x00000011000c7306 */ /* 0x000ee20000209400 */
[----:B-1----:R-:W-:Y:S01]  /*11f0*/  IADD3 R4, RZ, -R5, RZ ;  /* 0x80000005ff047210 */ /* 0x002fe20007ffe0ff */
[----:B------:R1:W-:Y:S04]  /*1200*/  STL [R1+0x4], R27 ;  /* 0x0000041b01007387 */ /* 0x0003e80000100800 */
[----:B0-----:R-:W-:Y:S02]  /*1210*/  IMAD R14, R4, R6, RZ ;  /* 0x00000006040e7224 */ /* 0x001fe400078e02ff */
[----:B------:R-:W-:Y:S01]  /*1220*/  IMAD.MOV.U32 R4, RZ, RZ, RZ ;  /* 0x000000ffff047224 */ /* 0x000fe200078e00ff */
[----:B-1----:R-:W-:-:S03]  /*1230*/  MOV R27, R7 ;  /* 0x00000007001b7202 */ /* 0x002fc60000000f00 */
[----:B------:R-:W-:Y:S02]  /*1240*/  IMAD.HI.U32 R14, R5, R14, R4 ;  /* 0x0000000e050e7227 */ /* 0x000fe400078e0004 */
[----:B---3--:R0:W1:Y:S08]  /*1250*/  MUFU.RCP R5, R12 ;  /* 0x0000000c00057308 */ /* 0x0080700000001000 */
[----:B------:R-:W3:Y:S01]  /*1260*/  I2F.RP R7, R27 ;  /* 0x0000001b00077306 */ /* 0x000ee20000209400 */
[----:B------:R-:W-:-:S04]  /*1270*/  IMAD.HI.U32 R13, R14, R8, RZ ;  /* 0x000000080e0d7227 */ /* 0x000fc800078e00ff */
[----:B0-----:R-:W-:Y:S01]  /*1280*/  IMAD.HI.U32 R12, R14, R18, RZ ;  /* 0x000000120e0c7227 */ /* 0x001fe200078e00ff */
[----:B------:R-:W-:Y:S02]  /*1290*/  IADD3 R15, -R13, RZ, RZ ;  /* 0x000000ff0d0f7210 */ /* 0x000fe40007ffe1ff */
[----:B-1----:R-:W-:Y:S01]  /*12a0*/  IADD3 R5, R5, 0xffffffe, RZ ;  /* 0x0ffffffe05057810 */ /* 0x002fe20007ffe0ff */
[----:B---3--:R0:W1:Y:S02]  /*12b0*/  MUFU.RCP R4, R7 ;  /* 0x0000000700047308 */ /* 0x0080640000001000 */
[----:B------:R-:W-:Y:S02]  /*12c0*/  IMAD R8, R6, R15, R8 ;  /* 0x0000000f06087224 */ /* 0x000fe400078e0208 */
[----:B0-----:R-:W-:-:S04]  /*12d0*/  IMAD.MOV R7, RZ, RZ, -R12 ;  /* 0x000000ffff077224 */ /* 0x001fc800078e0a0c */
[----:B------:R-:W0:Y:S01]  /*12e0*/  F2I.FTZ.U32.TRUNC.NTZ R5, R5 ;  /* 0x0000000500057305 */ /* 0x000e22000021f000 */
[----:B------:R-:W-:Y:S02]  /*12f0*/  IMAD R18, R6, R7, R18 ;  /* 0x0000000706127224 */ /* 0x000fe400078e0212 */
[----:B------:R-:W-:Y:S01]  /*1300*/  IMAD.HI.U32 R15, R14, R19, RZ ;  /* 0x000000130e0f7227 */ /* 0x000fe200078e00ff */
[C---:B------:R-:W-:Y:S02]  /*1310*/  ISETP.GT.U32.AND P2, PT, R6.reuse, R8, PT ;  /* 0x000000080600720c */ /* 0x040fe40003f44070 */
[----:B------:R-:W-:Y:S01]  /*1320*/  ISETP.GT.U32.AND P4, PT, R6, R18, PT ;  /* 0x000000120600720c */ /* 0x000fe20003f84070 */
[----:B------:R-:W-:Y:S01]  /*1330*/  IMAD.HI.U32 R14, R14, R23, RZ ;  /* 0x000000170e0e7227 */ /* 0x000fe200078e00ff */
[----:B------:R-:W-:Y:S02]  /*1340*/  LOP3.LUT R7, R3, UR17, RZ, 0x3c, !PT ;  /* 0x0000001103077c12 */ /* 0x000fe4000f8e3cff */
[----:B------:R-:W-:-:S02]  /*1350*/  IADD3 R16, -R15, RZ, RZ ;  /* 0x000000ff0f107210 */ /* 0x000fc40007ffe1ff */
[----:B------:R-:W-:Y:S01]  /*1360*/  ISETP.GE.AND P1, PT, R7, RZ, PT ;  /* 0x000000ff0700720c */ /* 0x000fe20003f26270 */
[----:B------:R-:W-:Y:S02]  /*1370*/  IMAD.MOV R7, RZ, RZ, -R14 ;  /* 0x000000ffff077224 */ /* 0x000fe400078e0a0e */
[----:B------:R-:W-:Y:S01]  /*1380*/  IMAD R19, R6, R16, R19 ;  /* 0x0000001006137224 */ /* 0x000fe200078e0213 */
[----:B-1----:R-:W-:Y:S01]  /*1390*/  IADD3 R16, R4, 0xffffffe, RZ ;  /* 0x0ffffffe04107810 */ /* 0x002fe20007ffe0ff */
[----:B------:R-:W-:Y:S01]  /*13a0*/  IMAD R23, R6, R7, R23 ;  /* 0x0000000706177224 */ /* 0x000fe200078e0217 */
[----:B0-----:R-:W-:Y:S01]  /*13b0*/  IADD3 R4, RZ, -R5, RZ ;  /* 0x80000005ff047210 */ /* 0x001fe20007ffe0ff */
[----:B------:R-:W-:Y:S01]  /*13c0*/  @!P4 IMAD.IADD R18, R18, 0x1, -R6 ;  /* 0x000000011212c824 */ /* 0x000fe200078e0a06 */
[----:B------:R-:W-:Y:S01]  /*13d0*/  @!P2 IADD3 R8, R8, -R6, RZ ;  /* 0x800000060808a210 */ /* 0x000fe20007ffe0ff */
[----:B------:R0:W1:Y:S01]  /*13e0*/  F2I.FTZ.U32.TRUNC.NTZ R7, R16 ;  /* 0x0000001000077305 */ /* 0x000062000021f000 */
[----:B------:R-:W-:-:S02]  /*13f0*/  ISETP.GT.U32.AND P6, PT, R6, R19, PT ;  /* 0x000000130600720c */ /* 0x000fc40003fc4070 */
[----:B------:R-:W-:Y:S02]  /*1400*/  ISETP.GT.U32.AND P0, PT, R6, R23, PT ;  /* 0x000000170600720c */ /* 0x000fe40003f04070 */
[-C--:B------:R-:W-:Y:S01]  /*1410*/  ISETP.GE.U32.AND P3, PT, R8, R6.reuse, PT ;  /* 0x000000060800720c */ /* 0x080fe20003f66070 */
[----:B0-----:R-:W-:Y:S01]  /*1420*/  IMAD R16, R4, R17, RZ ;  /* 0x0000001104107224 */ /* 0x001fe200078e02ff */
[----:B------:R-:W-:Y:S01]  /*1430*/  HFMA2.MMA R4, -RZ, RZ, 0, 0 ;  /* 0x00000000ff047435 */ /* 0x000fe200000001ff */
[----:B------:R-:W-:Y:S02]  /*1440*/  ISETP.GE.U32.AND P5, PT, R18, R6, PT ;  /* 0x000000061200720c */ /* 0x000fe40003fa6070 */
[----:B------:R-:W-:Y:S01]  /*1450*/  LOP3.LUT R8, R21, UR17, RZ, 0x3c, !PT ;  /* 0x0000001115087c12 */ /* 0x000fe2000f8e3cff */
[----:B------:R-:W-:Y:S01]  /*1460*/  @!P4 VIADD R12, R12, 0x1 ;  /* 0x000000010c0cc836 */ /* 0x000fe20000000000 */
[----:B------:R-:W-:Y:S02]  /*1470*/  @!P2 IADD3 R13, R13, 0x1, RZ ;  /* 0x000000010d0da810 */ /* 0x000fe40007ffe0ff */
[----:B------:R-:W-:-:S02]  /*1480*/  ISETP.GE.AND P2, PT, R8, RZ, PT ;  /* 0x000000ff0800720c */ /* 0x000fc40003f46270 */
[----:B------:R-:W-:Y:S01]  /*1490*/  LOP3.LUT R8, R20, UR17, RZ, 0x3c, !PT ;  /* 0x0000001114087c12 */ /* 0x000fe2000f8e3cff */
[----:B------:R-:W-:Y:S01]  /*14a0*/  IMAD.HI.U32 R16, R5, R16, R4 ;  /* 0x0000001005107227 */ /* 0x000fe200078e0004 */
[----:B-1----:R-:W-:Y:S02]  /*14b0*/  IADD3 R4, RZ, -R7, RZ ;  /* 0x80000007ff047210 */ /* 0x002fe40007ffe0ff */
[-C--:B------:R-:W-:Y:S02]  /*14c0*/  @!P6 IADD3 R19, R19, -R6.reuse, RZ ;  /* 0x800000061313e210 */ /* 0x080fe40007ffe0ff */
[----:B------:R-:W-:Y:S01]  /*14d0*/  @!P0 IADD3 R23, R23, -R6, RZ ;  /* 0x8000000617178210 */ /* 0x000fe20007ffe0ff */
[----:B------:R-:W-:Y:S01]  /*14e0*/  @P3 VIADD R13, R13, 0x1 ;  /* 0x000000010d0d3836 */ /* 0x000fe20000000000 */
[----:B------:R-:W-:Y:S01]  /*14f0*/  ISETP.GE.AND P3, PT, R8, RZ, PT ;  /* 0x000000ff0800720c */ /* 0x000fe20003f66270 */
[----:B------:R-:W-:Y:S01]  /*1500*/  IMAD.HI.U32 R8, R16, R2, RZ ;  /* 0x0000000210087227 */ /* 0x000fe200078e00ff */
[----:B------:R-:W-:-:S02]  /*1510*/  @P5 IADD3 R12, R12, 0x1, RZ ;  /* 0x000000010c0c5810 */ /* 0x000fc40007ffe0ff */
[-C--:B------:R-:W-:Y:S02]  /*1520*/  ISETP.GE.U32.AND P4, PT, R19, R6.reuse, PT ;  /* 0x000000061300720c */ /* 0x080fe40003f86070 */
[----:B------:R-:W-:Y:S01]  /*1530*/  ISETP.GE.U32.AND P5, PT, R23, R6, PT ;  /* 0x000000061700720c */ /* 0x000fe20003fa6070 */
[----:B------:R-:W-:Y:S02]  /*1540*/  IMAD.MOV.U32 R6, RZ, RZ, R4 ;  /* 0x000000ffff067224 */ /* 0x000fe400078e0004 */
[----:B------:R-:W-:Y:S01]  /*1550*/  IMAD.MOV.U32 R16, RZ, RZ, R13 ;  /* 0x000000ffff107224 */ /* 0x000fe200078e000d */
[----:B------:R-:W-:Y:S01]  /*1560*/  IADD3 R5, -R8, RZ, RZ ;  /* 0x000000ff08057210 */ /* 0x000fe20007ffe1ff */
[----:B------:R-:W-:Y:S01]  /*1570*/  IMAD R18, R6, R27, RZ ;  /* 0x0000001b06127224 */ /* 0x000fe200078e02ff */
[----:B------:R-:W-:Y:S02]  /*1580*/  MOV R6, RZ ;  /* 0x000000ff00067202 */ /* 0x000fe40000000f00 */
[----:B------:R-:W-:-:S02]  /*1590*/  @!P6 IADD3 R15, R15, 0x1, RZ ;  /* 0x000000010f0fe810 */ /* 0x000fc40007ffe0ff */
[----:B------:R-:W-:Y:S02]  /*15a0*/  ISETP.NE.AND P6, PT, RZ, UR17, PT ;  /* 0x00000011ff007c0c */ /* 0x000fe4000bfc5270 */
[----:B------:R-:W-:Y:S02]  /*15b0*/  LOP3.LUT R4, RZ, UR17, RZ, 0x33, !PT ;  /* 0x00000011ff047c12 */ /* 0x000fe4000f8e33ff */
[----:B------:R-:W-:Y:S01]  /*15c0*/  @!P1 IADD3 R16, -R16, RZ, RZ ;  /* 0x000000ff10109210 */ /* 0x000fe20007ffe1ff */
[----:B------:R-:W-:Y:S01]  /*15d0*/  IMAD R13, R17, R5, R2 ;  /* 0x00000005110d7224 */ /* 0x000fe200078e0202 */
[----:B------:R-:W-:Y:S01]  /*15e0*/  LOP3.LUT R5, R9, UR17, RZ, 0x3c, !PT ;  /* 0x0000001109057c12 */ /* 0x000fe2000f8e3cff */
[----:B------:R-:W-:Y:S01]  /*15f0*/  IMAD.HI.U32 R7, R7, R18, R6 ;  /* 0x0000001207077227 */ /* 0x000fe200078e0006 */
[----:B------:R-:W-:Y:S02]  /*1600*/  SEL R16, R4, R16, !P6 ;  /* 0x0000001004107207 */ /* 0x000fe40007000000 */
[----:B------:R-:W-:Y:S01]  /*1610*/  @!P0 IADD3 R14, R14, 0x1, RZ ;  /* 0x000000010e0e8810 */ /* 0x000fe20007ffe0ff */
[----:B------:R-:W-:Y:S01]  /*1620*/  @P4 VIADD R15, R15, 0x1 ;  /* 0x000000010f0f4836 */ /* 0x000fe20000000000 */
[----:B------:R-:W-:-:S02]  /*1630*/  ISETP.NE.U32.AND P0, PT, RZ, UR26, PT ;  /* 0x0000001aff007c0c */ /* 0x000fc4000bf05070 */
[----:B------:R-:W-:Y:S01]  /*1640*/  ISETP.GE.AND P4, PT, R5, RZ, PT ;  /* 0x000000ff0500720c */ /* 0x000fe20003f86270 */
[----:B------:R-:W-:Y:S01]  /*1650*/  IMAD.HI.U32 R7, R7, R2, RZ ;  /* 0x0000000207077227 */ /* 0x000fe200078e00ff */
[----:B------:R-:W-:Y:S02]  /*1660*/  ISETP.GT.U32.AND P1, PT, R17, R13, PT ;  /* 0x0000000d1100720c */ /* 0x000fe40003f24070 */
[----:B------:R-:W-:Y:S02]  /*1670*/  IADD3 R5, -R16, RZ, RZ ;  /* 0x000000ff10057210 */ /* 0x000fe40007ffe1ff */
[----:B------:R-:W-:Y:S02]  /*1680*/  ISETP.NE.AND.EX P0, PT, RZ, UR27, PT, P0 ;  /* 0x0000001bff007c0c */ /* 0x000fe4000bf05300 */
[----:B------:R-:W-:Y:S01]  /*1690*/  MOV R6, R12 ;  /* 0x0000000c00067202 */ /* 0x000fe20000000f00 */
[----:B------:R-:W-:Y:S01]  /*16a0*/  IMAD R3, R5, UR17, R3 ;  /* 0x0000001105037c24 */ /* 0x000fe2000f8e0203 */
[----:B------:R-:W-:Y:S01]  /*16b0*/  IADD3 R18, -R7, RZ, RZ ;  /* 0x000000ff07127210 */ /* 0x000fe20007ffe1ff */
[----:B------:R-:W-:-:S02]  /*16c0*/  IMAD.MOV.U32 R5, RZ, RZ, R15 ;  /* 0x000000ffff057224 */ /* 0x000fc400078e000f */
[----:B------:R-:W-:Y:S01]  /*16d0*/  @P5 VIADD R14, R14, 0x1 ;  /* 0x000000010e0e5836 */ /* 0x000fe20000000000 */
[----:B------:R-:W-:Y:S01]  /*16e0*/  @!P2 IADD3 R6, -R6, RZ, RZ ;  /* 0x000000ff0606a210 */ /* 0x000fe20007ffe1ff */
[----:B------:R-:W-:Y:S02]  /*16f0*/  @!P3 IMAD.MOV R5, RZ, RZ, -R5 ;  /* 0x000000ffff05b224 */ /* 0x000fe400078e0a05 */
[----:B------:R-:W-:Y:S01]  /*1700*/  IMAD R2, R27, R18, R2 ;  /* 0x000000121b027224 */ /* 0x000fe200078e0202 */
[----:B------:R-:W-:Y:S01]  /*1710*/  @!P4 IADD3 R14, -R14, RZ, RZ ;  /* 0x000000ff0e0ec210 */ /* 0x000fe20007ffe1ff */
[----:B------:R-:W-:Y:S01]  /*1720*/  IMAD R3, R3, UR18, RZ ;  /* 0x0000001203037c24 */ /* 0x000fe2000f8e02ff */
[----:B------:R-:W-:Y:S02]  /*1730*/  @!P1 IADD3 R13, R13, -R17, RZ ;  /* 0x800000110d0d9210 */ /* 0x000fe40007ffe0ff */
[C---:B------:R-:W-:Y:S01]  /*1740*/  SEL R6, R4.reuse, R6, !P6 ;  /* 0x0000000604067207 */ /* 0x040fe20007000000 */
[----:B------:R-:W-:Y:S01]  /*1750*/  HFMA2.MMA R24, -RZ, RZ, 0, 0 ;  /* 0x00000000ff187435 */ /* 0x000fe200000001ff */
[C---:B------:R-:W-:Y:S01]  /*1760*/  SEL R5, R4.reuse, R5, !P6 ;  /* 0x0000000504057207 */ /* 0x040fe20007000000 */
[----:B------:R-:W-:Y:S01]  /*1770*/  HFMA2.MMA R12, -RZ, RZ, 0, 0 ;  /* 0x00000000ff0c7435 */ /* 0x000fe200000001ff */
[----:B------:R-:W-:Y:S01]  /*1780*/  SEL R4, R4, R14, !P6 ;  /* 0x0000000e04047207 */ /* 0x000fe20007000000 */
[----:B------:R-:W-:-:S02]  /*1790*/  IMAD R3, R16, UR19, R3 ;  /* 0x0000001310037c24 */ /* 0x000fc4000f8e0203 */
[----:B------:R-:W-:Y:S01]  /*17a0*/  FADD.FTZ R0, R0, R11 ;  /* 0x0000000b00007221 */ /* 0x000fe20000010000 */
[----:B------:R-:W-:Y:S02]  /*17b0*/  ISETP.GT.U32.AND P5, PT, R27, R2, PT ;  /* 0x000000021b00720c */ /* 0x000fe40003fa4070 */
[----:B------:R-:W-:Y:S02]  /*17c0*/  CS2R R26, SRZ ;  /* 0x00000000001a7805 */ /* 0x000fe4000001ff00 */
[----:B------:R-:W-:Y:S01]  /*17d0*/  ISETP.GE.U32.AND P2, PT, R13, R17, PT ;  /* 0x000000110d00720c */ /* 0x000fe20003f46070 */
[----:B------:R-:W-:Y:S01]  /*17e0*/  IMAD.MOV.U32 R18, RZ, RZ, RZ ;  /* 0x000000ffff127224 */ /* 0x000fe200078e00ff */
[----:B------:R-:W-:Y:S01]  /*17f0*/  MOV R14, RZ ;  /* 0x000000ff000e7202 */ /* 0x000fe20000000f00 */
[----:B------:R-:W-:Y:S01]  /*1800*/  IMAD.MOV.U32 R16, RZ, RZ, RZ ;  /* 0x000000ffff107224 */ /* 0x000fe200078e00ff */
[----:B------:R-:W-:Y:S02]  /*1810*/  IADD3 R23, -R6, RZ, RZ ;  /* 0x000000ff06177210 */ /* 0x000fe40007ffe1ff */
[----:B------:R-:W-:Y:S01]  /*1820*/  MOV R11, RZ ;  /* 0x000000ff000b7202 */ /* 0x000fe20000000f00 */
[----:B--2---:R0:W-:Y:S01]  /*1830*/  STL [R1], R29 ;  /* 0x0000001d01007387 */ /* 0x0041e20000100800 */
[----:B------:R-:W-:Y:S05]  /*1840*/  @!P0 BRA `(.L_x_1080) ;  /* 0x00000000006c8947 */ /* 0x000fea0003800000 */
[----:B------:R-:W1:Y:S01]  /*1850*/  LDC.64 R16, c[0x0][0x3c0] ;  /* 0x0000f000ff107b82 */ /* 0x000e620000000a00 */
[----:B------:R-:W-:Y:S01]  /*1860*/  IMAD R11, R10, UR28, RZ ;  /* 0x0000001c0a0b7c24 */ /* 0x000fe2000f8e02ff */
[----:B------:R-:W-:Y:S02]  /*1870*/  UIMAD UR4, UR30, UR28, URZ ;  /* 0x0000001c1e0472a4 */ /* 0x000fe4000f8e023f */
[----:B------:R-:W-:-:S04]  /*1880*/  UIMAD UR7, UR30, UR29, URZ ;  /* 0x0000001d1e0772a4 */ /* 0x000fc8000f8e023f */
[----:B------:R-:W2:Y:S01]  /*1890*/  LDC.64 R14, c[0x0][0x498] ;  /* 0x00012600ff0e7b82 */ /* 0x000ea20000000a00 */
[----:B------:R-:W-:Y:S01]  /*18a0*/  IMAD.U32 R18, RZ, RZ, UR4 ;  /* 0x00000004ff127e24 */ /* 0x000fe2000f8e00ff */
[----:B------:R-:W-:Y:S01]  /*18b0*/  MOV R12, UR7 ;  /* 0x00000007000c7c02 */ /* 0x000fe20008000f00 */
[----:B0-----:R-:W-:Y:S01]  /*18c0*/  IMAD.U32 R29, RZ, RZ, UR7 ;  /* 0x00000007ff1d7e24 */ /* 0x001fe2000f8e00ff */
[----:B------:R-:W-:Y:S01]  /*18d0*/  MOV R27, UR4 ;  /* 0x00000004001b7c02 */ /* 0x000fe20008000f00 */
[----:B-1----:R-:W-:-:S04]  /*18e0*/  IMAD.WIDE R16, R11, 0x4, R16 ;  /* 0x000000040b107825 */ /* 0x002fc800078e0210 */
[----:B------:R-:W-:Y:S01]  /*18f0*/  IMAD R11, R10, UR29, RZ ;  /* 0x0000001d0a0b7c24 */ /* 0x000fe2000f8e02ff */
[----:B------:R-:W-:Y:S01]  /*1900*/  MOV R10, UR4 ;  /* 0x00000004000a7c02 */ /* 0x000fe20008000f00 */
[----:B------:R-:W-:Y:S01]  /*1910*/  IMAD.WIDE R18, R18, 0x4, R16 ;  /* 0x0000000412127825 */ /* 0x000fe200078e0210 */
[----:B------:R0:W5:Y:S03]  /*1920*/  LDG.E R24, desc[UR8][R16.64] ;  /* 0x0000000810187981 */ /* 0x000166000c1e1900 */
[----:B--2---:R-:W-:Y:S01]  /*1930*/  IMAD.WIDE R14, R11, 0x4, R14 ;  /* 0x000000040b0e7825 */ /* 0x004fe200078e020e */
[----:B------:R1:W5:Y:S03]  /*1940*/  LDG.E R26, desc[UR8][R18.64] ;  /* 0x00000008121a7981 */ /* 0x000366000c1e1900 */
[----:B------:R-:W-:-:S04]  /*1950*/  IMAD.WIDE R10, R10, 0x4, R18 ;  /* 0x000000040a0a7825 */ /* 0x000fc800078e0212 */
[----:B------:R-:W-:Y:S02]  /*1960*/  IMAD.WIDE R12, R12, 0x4, R14 ;  /* 0x000000040c0c7825 */ /* 0x000fe400078e020e */
[----:B------:R-:W5:Y:S02]  /*1970*/  LDG.E R14, desc[UR8][R14.64] ;  /* 0x000000080e0e7981 */ /* 0x000f64000c1e1900 */
[----:B0-----:R-:W-:Y:S02]  /*1980*/  IMAD.WIDE R16, R29, 0x4, R12 ;  /* 0x000000041d107825 */ /* 0x001fe400078e020c */
[----:B------:R-:W5:Y:S02]  /*1990*/  LDG.E R12, desc[UR8][R12.64] ;  /* 0x000000080c0c7981 */ /* 0x000f64000c1e1900 */
[----:B-1----:R-:W-:Y:S02]  /*19a0*/  IMAD.WIDE R18, R27, 0x4, R10 ;  /* 0x000000041b127825 */ /* 0x002fe400078e020a */
[----:B------:R0:W5:Y:S04]  /*19b0*/  LDG.E R27, desc[UR8][R10.64] ;  /* 0x000000080a1b7981 */ /* 0x000168000c1e1900 */
[----:B------:R1:W5:Y:S01]  /*19c0*/  LDG.E R18, desc[UR8][R18.64] ;  /* 0x0000000812127981 */ /* 0x000362000c1e1900 */
[----:B0-----:R-:W-:-:S03]  /*19d0*/  IMAD.WIDE R10, R29, 0x4, R16 ;  /* 0x000000041d0a7825 */ /* 0x001fc600078e0210 */
[----:B------:R1:W5:Y:S04]  /*19e0*/  LDG.E R16, desc[UR8][R16.64] ;  /* 0x0000000810107981 */ /* 0x000368000c1e1900 */
[----:B------:R1:W5:Y:S02]  /*19f0*/  LDG.E R11, desc[UR8][R10.64] ;  /* 0x000000080a0b7981 */ /* 0x000364000c1e1900 */
.L_x_1080:
[----:B0-----:R-:W2:Y:S01]  /*1a00*/  LDL.LU R29, [R1+0x4] ;  /* 0x00000400011d7983 */ /* 0x001ea20000300800 */
[----:B-1----:R-:W0:Y:S03]  /*1a10*/  LDC R19, c[0x0][0x72c] ;  /* 0x0001cb00ff137b82 */ /* 0x002e260000000800 */
[----:B------:R-:W2:Y:S04]  /*1a20*/  LDL.LU R15, [R1+0x10] ;  /* 0x00001000010f7983 */ /* 0x000ea80000300800 */
[----:B------:R-:W3:Y:S04]  /*1a30*/  LDL.LU R10, [R1+0xc] ;  /* 0x00000c00010a7983 */ /* 0x000ee80000300800 */
[----:B------:R-:W4:Y:S01]  /*1a40*/  LDL.LU R17, [R1+0x8] ;  /* 0x0000080001117983 */ /* 0x000f220000300800 */
[----:B------:R-:W-:-:S03]  /*1a50*/  IMAD R23, R23, UR17, R21 ;  /* 0x0000001117177c24 */ /* 0x000fc6000f8e0215 */
[----:B------:R-:W3:Y:S01]  /*1a60*/  LDL.LU R21, [R1] ;  /* 0x0000000001157983 */ /* 0x000ee20000300800 */
[----:B-----5:R-:W-:Y:S01]  /*1a70*/  FADD.FTZ R13, R0, R26 ;  /* 0x0000001a000d7221 */ /* 0x020fe20000010000 */
[----:B------:R-:W-:Y:S01]  /*1a80*/  IMAD R23, R23, UR18, RZ ;  /* 0x0000001217177c24 */ /* 0x000fe2000f8e02ff */
[----:B------:R-:W-:Y:S01]  /*1a90*/  @!P5 IADD3 R7, R7, 0x1, RZ ;  /* 0x000000010707d810 */ /* 0x000fe20007ffe0ff */
[----:B------:R-:W-:Y:S02]  /*1aa0*/  @!P1 VIADD R8, R8, 0x1 ;  /* 0x0000000108089836 */ /* 0x000fe40000000000 */
[----:B------:R-:W-:Y:S01]  /*1ab0*/  FADD.FTZ R12, R13, R12 ;  /* 0x0000000c0d0c7221 */ /* 0x000fe20000010000 */
[----:B------:R-:W-:Y:S01]  /*1ac0*/  IMAD R13, R6, UR19, R23 ;  /* 0x00000013060d7c24 */ /* 0x000fe2000f8e0217 */
[----:B------:R-:W-:Y:S01]  /*1ad0*/  ULDC UR4, c[0x0][0x0] ;  /* 0x0000000000047ab9 */ /* 0x000fe20000000800 */
[----:B0-----:R-:W-:Y:S01]  /*1ae0*/  IABS R19, R19 ;  /* 0x0000001300137213 */ /* 0x001fe20000000000 */
[----:B------:R-:W-:Y:S01]  /*1af0*/  FMUL.FTZ R12, R12, -1.4426950216293334961 ;  /* 0xbfb8aa3b0c0c7820 */ /* 0x000fe20000410000 */
[----:B------:R-:W-:-:S02]  /*1b00*/  @P2 IADD3 R8, R8, 0x1, RZ ;  /* 0x0000000108082810 */ /* 0x000fc40007ffe0ff */
[----:B------:R-:W-:-:S04]  /*1b10*/  @!P5 IADD3 R2, R2, -R19, RZ ;  /* 0x800000130202d210 */ /* 0x000fc80007ffe0ff */
[----:B------:R-:W-:Y:S02]  /*1b20*/  ISETP.GE.U32.AND P0, PT, R2, R19, PT ;  /* 0x000000130200720c */ /* 0x000fe40003f06070 */
[----:B------:R-:W0:Y:S01]  /*1b30*/  LDC R19, c[0x0][0x72c] ;  /* 0x0001cb00ff137b82 */ /* 0x000e220000000800 */
[----:B------:R1:W1:Y:S02]  /*1b40*/  MUFU.EX2 R2, R12 ;  /* 0x0000000c00027308 */ /* 0x0002640000000800 */
[----:B-1----:R-:W-:-:S08]  /*1b50*/  MOV R12, R8 ;  /* 0x00000008000c7202 */ /* 0x002fd00000000f00 */
[----:B------:R-:W-:Y:S02]  /*1b60*/  @P0 VIADD R7, R7, 0x1 ;  /* 0x0000000107070836 */ /* 0x000fe40000000000 */
[----:B------:R-:W-:Y:S01]  /*1b70*/  FADD.FTZ R2, R2, 1 ;  /* 0x3f80000002027421 */ /* 0x000fe20000010000 */
[----:B0-----:R-:W-:-:S05]  /*1b80*/  LOP3.LUT R6, R22, R19, RZ, 0x3c, !PT ;  /* 0x0000001316067212 */ /* 0x001fca00078e3cff */
[----:B------:R-:W0:Y:S01]  /*1b90*/  MUFU.RCP R2, R2 ;  /* 0x0000000200027308 */ /* 0x000e220000001000 */
[----:B------:R-:W-:Y:S02]  /*1ba0*/  ISETP.NE.AND P5, PT, R19, RZ, PT ;  /* 0x000000ff1300720c */ /* 0x000fe40003fa5270 */
[----:B------:R-:W-:Y:S01]  /*1bb0*/  ISETP.GE.AND P4, PT, R6, RZ, PT ;  /* 0x000000ff0600720c */ /* 0x000fe20003f86270 */
[----:B0-----:R-:W-:Y:S01]  /*1bc0*/  FMUL.FTZ R25, R25, R2 ;  /* 0x0000000219197220 */ /* 0x001fe20000410000 */
[----:B--2---:R-:W-:Y:S02]  /*1bd0*/  FADD.FTZ R15, R15, R29 ;  /* 0x0000001d0f0f7221 */ /* 0x004fe40000010000 */
[----:B------:R-:W0:Y:S02]  /*1be0*/  LDC R29, c[0x0][0x654] ;  /* 0x00019500ff1d7b82 */ /* 0x000e240000000800 */
[----:B------:R-:W-:-:S04]  /*1bf0*/  FADD.FTZ R15, R15, R24 ;  /* 0x000000180f0f7221 */ /* 0x000fc80000010000 */
[----:B------:R-:W-:Y:S01]  /*1c00*/  FADD.FTZ R14, R15, R14 ;  /* 0x0000000e0f0e7221 */ /* 0x000fe20000010000 */
[----:B----4-:R-:W-:-:S03]  /*1c10*/  FADD.FTZ R15, R17, R28 ;  /* 0x0000001c110f7221 */ /* 0x010fc60000010000 */
[----:B------:R-:W-:Y:S01]  /*1c20*/  FMUL.FTZ R14, R14, -1.4426950216293334961 ;  /* 0xbfb8aa3b0e0e7820 */ /* 0x000fe20000410000 */
[----:B------:R-:W-:Y:S01]  /*1c30*/  FADD.FTZ R18, R15, R18 ;  /* 0x000000120f127221 */ /* 0x000fe20000010000 */
[----:B---3--:R-:W-:-:S03]  /*1c40*/  FADD.FTZ R10, R10, R21 ;  /* 0x000000150a0a7221 */ /* 0x008fc60000010000 */
[----:B------:R-:W-:Y:S01]  /*1c50*/  FADD.FTZ R11, R18, R11 ;  /* 0x0000000b120b7221 */ /* 0x000fe20000010000 */
[----:B------:R-:W1:Y:S01]  /*1c60*/  MUFU.EX2 R14, R14 ;  /* 0x0000000e000e7308 */ /* 0x000e620000000800 */
[----:B------:R-:W-:Y:S01]  /*1c70*/  FADD.FTZ R27, R10, R27 ;  /* 0x0000001b0a1b7221 */ /* 0x000fe20000010000 */
[----:B------:R-:W-:Y:S01]  /*1c80*/  MOV R10, R7 ;  /* 0x00000007000a7202 */ /* 0x000fe20000000f00 */
[----:B------:R-:W-:Y:S01]  /*1c90*/  FMUL.FTZ R8, R11, -1.4426950216293334961 ;  /* 0xbfb8aa3b0b087820 */ /* 0x000fe20000410000 */
[----:B------:R-:W-:Y:S01]  /*1ca0*/  IADD3 R11, -R5, RZ, RZ ;  /* 0x000000ff050b7210 */ /* 0x000fe20007ffe1ff */
[----:B------:R-:W2:Y:S01]  /*1cb0*/  LDC.64 R6, c[0x0][0x7f8] ;  /* 0x0001fe00ff067b82 */ /* 0x000ea20000000a00 */
[----:B------:R-:W-:Y:S02]  /*1cc0*/  @!P4 IADD3 R10, -R10, RZ, RZ ;  /* 0x000000ff0a0ac210 */ /* 0x000fe40007ffe1ff */
[----:B0-----:R-:W-:Y:S01]  /*1cd0*/  LOP3.LUT R0, R22, R29, RZ, 0x3c, !PT ;  /* 0x0000001d16007212 */ /* 0x001fe200078e3cff */
[----:B------:R-:W-:Y:S01]  /*1ce0*/  IMAD R20, R11, UR17, R20 ;  /* 0x000000110b147c24 */ /* 0x000fe2000f8e0214 */
[----:B------:R-:W-:Y:S01]  /*1cf0*/  ISETP.NE.AND P1, PT, R29, RZ, PT ;  /* 0x000000ff1d00720c */ /* 0x000fe20003f25270 */
[----:B------:R-:W-:Y:S01]  /*1d00*/  MUFU.EX2 R8, R8 ;  /* 0x0000000800087308 */ /* 0x000fe20000000800 */
[----:B------:R-:W-:Y:S01]  /*1d10*/  ISETP.GE.AND P3, PT, R0, RZ, PT ;  /* 0x000000ff0000720c */ /* 0x000fe20003f66270 */
[----:B------:R-:W-:Y:S01]  /*1d20*/  FADD.FTZ R0, R27, R16 ;  /* 0x000000101b007221 */ /* 0x000fe20000010000 */
[----:B------:R-:W-:Y:S01]  /*1d30*/  @!P5 LOP3.LUT R10, RZ, R19, RZ, 0x33, !PT ;  /* 0x00000013ff0ad212 */ /* 0x000fe200078e33ff */
[----:B------:R-:W-:-:S02]  /*1d40*/  IMAD.MOV R16, RZ, RZ, -R4 ;  /* 0x000000ffff107224 */ /* 0x000fc400078e0a04 */
[----:B-1----:R-:W-:Y:S01]  /*1d50*/  FADD.FTZ R11, R14, 1 ;  /* 0x3f8000000e0b7421 */ /* 0x002fe20000010000 */
[----:B------:R-:W-:Y:S01]  /*1d60*/  IADD3 R17, -R10, RZ, RZ ;  /* 0x000000ff0a117210 */ /* 0x000fe20007ffe1ff */
[----:B------:R-:W-:Y:S01]  /*1d70*/  MUFU.TANH R0, R0 ;  /* 0x0000000000007308 */ /* 0x000fe20000002400 */
[----:B------:R-:W-:Y:S02]  /*1d80*/  IMAD R9, R16, UR17, R9 ;  /* 0x0000001110097c24 */ /* 0x000fe4000f8e0209 */
[----:B------:R-:W-:Y:S02]  /*1d90*/  IMAD R20, R20, UR18, RZ ;  /* 0x0000001214147c24 */ /* 0x000fe4000f8e02ff */
[----:B------:R-:W-:Y:S02]  /*1da0*/  IMAD R9, R9, UR18, RZ ;  /* 0x0000001209097c24 */ /* 0x000fe4000f8e02ff */
[----:B------:R-:W-:Y:S01]  /*1db0*/  @!P3 IMAD.MOV R12, RZ, RZ, -R12 ;  /* 0x000000ffff0cb224 */ /* 0x000fe200078e0a0c */
[----:B------:R-:W-:Y:S01]  /*1dc0*/  @!P1 LOP3.LUT R12, RZ, R29, RZ, 0x33, !PT ;  /* 0x0000001dff0c9212 */ /* 0x000fe200078e33ff */
[----:B------:R-:W0:Y:S01]  /*1dd0*/  MUFU.RCP R11, R11 ;  /* 0x0000000b000b7308 */ /* 0x000e220000001000 */
[----:B------:R-:W-:-:S02]  /*1de0*/  IMAD R23, R4, UR19, R9 ;  /* 0x0000001304177c24 */ /* 0x000fc4000f8e0209 */
[----:B------:R-:W-:-:S05]  /*1df0*/  IADD3 R15, -R12, RZ, RZ ;  /* 0x000000ff0c0f7210 */ /* 0x000fca0007ffe1ff */
[--C-:B------:R-:W-:Y:S02]  /*1e00*/  IMAD R14, R29, R15, R22.reuse ;  /* 0x0000000f1d0e7224 */ /* 0x100fe400078e0216 */
[----:B------:R-:W-:Y:S02]  /*1e10*/  IMAD R15, R19, R17, R22 ;  /* 0x00000011130f7224 */ /* 0x000fe400078e0216 */
[----:B------:R-:W-:Y:S02]  /*1e20*/  IMAD R17, R5, UR19, R20 ;  /* 0x0000001305117c24 */ /* 0x000fe4000f8e0214 */
[----:B------:R-:W-:Y:S01]  /*1e30*/  IMAD R15, R15, UR24, RZ ;  /* 0x000000180f0f7c24 */ /* 0x000fe2000f8e02ff */
[----:B------:R-:W1:Y:S01]  /*1e40*/  LDC.64 R4, c[0x0][0x648] ;  /* 0x00019200ff047b82 */ /* 0x000e620000000a00 */
[----:B------:R-:W-:Y:S02]  /*1e50*/  IMAD R19, R14, UR22, RZ ;  /* 0x000000160e137c24 */ /* 0x000fe4000f8e02ff */
[----:B0-----:R-:W-:Y:S01]  /*1e60*/  FFMA.FTZ R25, R0, R11, R25 ;  /* 0x0000000b00197223 */ /* 0x001fe20000010019 */
[----:B------:R-:W-:-:S02]  /*1e70*/  IMAD R21, R10, UR25, R15 ;  /* 0x000000190a157c24 */ /* 0x000fc4000f8e020f */
[----:B------:R-:W-:Y:S01]  /*1e80*/  FADD.FTZ R10, R8, 1 ;  /* 0x3f800000080a7421 */ /* 0x000fe20000010000 */
[--C-:B--2---:R-:W-:Y:S01]  /*1e90*/  IMAD.WIDE R14, R17, 0x4, R6.reuse ;  /* 0x00000004110e7825 */ /* 0x104fe200078e0206 */
[----:B------:R-:W-:Y:S03]  /*1ea0*/  MUFU.TANH R18, R25 ;  /* 0x0000001900127308 */ /* 0x000fe60000002400 */
[----:B------:R-:W-:Y:S01]  /*1eb0*/  FADD.FTZ R11, R11, -RZ ;  /* 0x800000ff0b0b7221 */ /* 0x000fe20000010000 */
[----:B------:R-:W0:Y:S01]  /*1ec0*/  LDC.64 R16, c[0x0][0x720] ;  /* 0x0001c800ff107b82 */ /* 0x000e220000000a00 */
[----:B------:R-:W-:-:S04]  /*1ed0*/  IMAD.WIDE R8, R3, 0x4, R6 ;  /* 0x0000000403087825 */ /* 0x000fc800078e0206 */
[----:B------:R-:W-:Y:S01]  /*1ee0*/  IMAD R19, R12, UR23, R19 ;  /* 0x000000170c137c24 */ /* 0x000fe2000f8e0213 */
[----:B------:R-:W2:Y:S01]  /*1ef0*/  MUFU.RCP R3, R10 ;  /* 0x0000000a00037308 */ /* 0x000ea20000001000 */
[----:B------:R-:W-:-:S04]  /*1f00*/  IMAD.WIDE R12, R13, 0x4, R6 ;  /* 0x000000040d0c7825 */ /* 0x000fc800078e0206 */
[----:B------:R-:W-:Y:S02]  /*1f10*/  IMAD.WIDE R6, R23, 0x4, R6 ;  /* 0x0000000417067825 */ /* 0x000fe400078e0206 */
[----:B------:R-:W3:Y:S02]  /*1f20*/  LDC R23, c[0x0][0xc] ;  /* 0x00000300ff177b82 */ /* 0x000ee40000000800 */
[----:B-1----:R-:W-:-:S04]  /*1f30*/  IMAD.WIDE R4, R19, 0x4, R4 ;  /* 0x0000000413047825 */ /* 0x002fc800078e0204 */
[----:B------:R-:W-:Y:S01]  /*1f40*/  FADD.FTZ R19, R2, -RZ ;  /* 0x800000ff02137221 */ /* 0x000fe20000010000 */
[----:B--2---:R-:W-:Y:S01]  /*1f50*/  FMUL.FTZ R27, R18, R3 ;  /* 0x00000003121b7220 */ /* 0x004fe20000410000 */
[----:B0-----:R-:W-:-:S04]  /*1f60*/  IMAD.WIDE R16, R21, 0x4, R16 ;  /* 0x0000000415107825 */ /* 0x001fc800078e0210 */
[----:B------:R-:W-:Y:S01]  /*1f70*/  FADD.FTZ R3, R3, -RZ ;  /* 0x800000ff03037221 */ /* 0x000fe20000010000 */
[----:B------:R0:W-:Y:S04]  /*1f80*/  STG.E desc[UR8][R4.64], R27 ;  /* 0x0000001b04007986 */ /* 0x0001e8000c101908 */
[----:B------:R0:W-:Y:S04]  /*1f90*/  STG.E desc[UR8][R16.64], R25 ;  /* 0x0000001910007986 */ /* 0x0001e8000c101908 */
[----:B------:R0:W-:Y:S01]  /*1fa0*/  STG.E desc[UR8][R8.64], R11 ;  /* 0x0000000b08007986 */ /* 0x0001e2000c101908 */
[----:B---3--:R-:W-:-:S03]  /*1fb0*/  IMAD R22, R23, UR4, R22 ;  /* 0x0000000417167c24 */ /* 0x008fc6000f8e0216 */
[----:B------:R0:W-:Y:S02]  /*1fc0*/  STG.E desc[UR8][R12.64], R19 ;  /* 0x000000130c007986 */ /* 0x0001e4000c101908 */
[----:B------:R-:W-:Y:S02]  /*1fd0*/  ISETP.GE.AND P0, PT, R22, UR31, PT ;  /* 0x0000001f16007c0c */ /* 0x000fe4000bf06270 */
[----:B------:R0:W-:Y:S04]  /*1fe0*/  STG.E desc[UR8][R14.64], R0 ;  /* 0x000000000e007986 */ /* 0x0001e8000c101908 */
[----:B------:R0:W-:Y:S07]  /*1ff0*/  STG.E desc[UR8][R6.64], R3 ;  /* 0x0000000306007986 */ /* 0x0001ee000c101908 */
[----:B------:R-:W-:Y:S05]  /*2000*/  @!P0 BRA `(.L_x_1081) ;  /* 0xffffffe000b08947 */ /* 0x000fea000383ffff */
[----:B------:R-:W-:Y:S05]  /*2010*/  BSYNC B0 ;  /* 0x0000000000007941 */ /* 0x000fea0003800000 */
.L_x_1079:
[----:B------:R-:W-:Y:S05]  /*2020*/  EXIT ;  /* 0x000000000000794d */ /* 0x000fea0003800000 */
.L_x_1082:
        /* <DEDUP_REMOVED lines=13> */
.L_x_1341:


//--------------------- .text._ZN2at6native38_GLOBAL__N__9a469cfd_6_RNN_cu_eca79a6d6kernel17lstm_cell_forwardIffiLi1EEEvNS_4cuda6detail10TensorInfoIT_T1_EES9_S9_S9_S9_S9_S9_S9_S8_S8_ --------------------------
	.section	.text._ZN2at6native38_GLOBAL__N__9a469cfd_6_RNN_cu_eca79a6d6kernel17lstm_cell_forwardIffiLi1EEEvNS_4cuda6detail10TensorInfoIT_T1_EES9_S9_S9_S9_S9_S9_S9_S8_S8_,"ax",@progbits
	.align	128
.text._ZN2at6native38_GLOBAL__N__9a469cfd_6_RNN_cu_eca79a6d6kernel17lstm_cell_forwardIffiLi1EEEvNS_4cuda6detail10TensorInfoIT_T1_EES9_S9_S9_S9_S9_S9_S9_S8_S8_:
        .type           _ZN2at6native38_GLOBAL__N__9a469cfd_6_RNN_cu_eca79a6d6kernel17lstm_cell_forwardIffiLi1EEEvNS_4cuda6detail10TensorInfoIT_T1_EES9_S9_S9_S9_S9_S9_S9_S8_S8_,@function
        .size           _ZN2at6native38_GLOBAL__N__9a469cfd_6_RNN_cu_eca79a6d6kernel17lstm_cell_forwardIffiLi1EEEvNS_4cuda6detail10TensorInfoIT_T1_EES9_S9_S9_S9_S9_S9_S9_S8_S8_,(.L_x_1342 - _ZN2at6native38_GLOBAL__N__9a469cfd_6_RNN_cu_eca79a6d6kernel17lstm_cell_forwardIffiLi1EEEvNS_4cuda6detail10TensorInfoIT_T1_EES9_S9_S9_S9_S9_S9_S9_S8_S8_)
        .other          _ZN2at6native38_GLOBAL__N__9a469cfd_6_RNN_cu_eca79a6d6kernel17lstm_cell_forwardIffiLi1EEEvNS_4cuda6detail10TensorInfoIT_T1_EES9_S9_S9_S9_S9_S9_S9_S8_S8_,@"STO_CUDA_ENTRY STV_DEFAULT"
_ZN2at6native38_GLOBAL__N__9a469cfd_6_RNN_cu_eca79a6d6kernel17lstm_cell_forwardIffiLi1EEEvNS_4cuda6detail10TensorInfoIT_T1_EES9_S9_S9_S9_S9_S9_S9_S8_S8_:
        /* <DEDUP_REMOVED lines=12> */
[----:B------:R-:W-:Y:S02]  /*00c0*/  USHF.L.U32 UR12, UR13, 0x2, URZ ;  /* 0x000000020d0c7899 */ /* 0x000fe4000800063f */
        /* <DEDUP_REMOVED lines=13> */
[----:B------:R-:W-:Y:S02]  /*01a0*/  UIMAD UR5, UR13, UR5, URZ ;  /* 0x000000050d0572a4 */ /* 0x000fe4000f8e023f */
[----:B------:R-:W-:Y:S01]  /*01b0*/  ISETP.NE.AND P0, PT, RZ, UR13, PT ;  /* 0x0000000dff007c0c */ /* 0x000fe2000bf05270 */
[----:B------:R-:W-:-:S02]  /*01c0*/  UIMAD UR6, UR13, UR6, URZ ;  /* 0x000000060d0672a4 */ /* 0x000fc4000f8e023f */
[----:B------:R-:W-:Y:S01]  /*01d0*/  LOP3.LUT R0, RZ, UR13, RZ, 0x33, !PT ;  /* 0x0000000dff007c12 */ /* 0x000fe2000f8e33ff */
[----:B------:R-:W-:Y:S02]  /*01e0*/  UIMAD UR7, UR13, UR7, URZ ;  /* 0x000000070d0772a4 */ /* 0x000fe4000f8e023f */
[----:B------:R-:W-:Y:S02]  /*01f0*/  UIMAD UR8, UR13, UR8, URZ ;  /* 0x000000080d0872a4 */ /* 0x000fe4000f8e023f */
[----:B------:R-:W-:Y:S01]  /*0200*/  UIMAD UR9, UR13, UR9, URZ ;  /* 0x000000090d0972a4 */ /* 0x000fe2000f8e023f */
        /* <DEDUP_REMOVED lines=8> */
[----:B------:R-:W-:-:S05]  /*0290*/  ULDC UR21, c[0x0][0x504] ;  /* 0x0001410000157ab9 */ /* 0x000fca0000000800 */
.L_x_1085:
[----:B------:R-:W0:Y:S01]  /*02a0*/  I2F.RP R3, UR14 ;  /* 0x0000000e00037d06 */ /* 0x000e220008209400 */
[----:B------:R-:W1:Y:S01]  /*02b0*/  LDC R7, c[0x0][0x8d0] ;  /* 0x00023400ff077b82 */ /* 0x000e620000000800 */
[----:B------:R-:W-:Y:S01]  /*02c0*/  HFMA2.MMA R4, -RZ, RZ, 0, 0 ;  /* 0x00000000ff047435 */ /* 0x000fe200000001ff */
[----:B------:R-:W-:Y:S02]  /*02d0*/  IABS R6, R2 ;  /* 0x0000000200067213 */ /* 0x000fe40000000000 */
[----:B------:R-:W-:Y:S02]  /*02e0*/  MOV R27, UR7 ;  /* 0x00000007001b7c02 */ /* 0x000fe40008000f00 */
[----:B------:R-:W-:Y:S02]  /*02f0*/  MOV R13, UR8 ;  /* 0x00000008000d7c02 */ /* 0x000fe40008000f00 */
[----:B------:R-:W2:Y:S01]  /*0300*/  LDC.64 R22, c[0x0][0x210] ;  /* 0x00008400ff167b82 */ /* 0x000ea20000000a00 */
[----:B0-----:R-:W0:Y:S07]  /*0310*/  MUFU.RCP R3, R3 ;  /* 0x0000000300037308 */ /* 0x001e2e0000001000 */
[----:B------:R-:W3:Y:S08]  /*0320*/  LDC.64 R24, c[0x0][0x2e8] ;  /* 0x0000ba00ff187b82 */ /* 0x000ef00000000a00 */
[----:B------:R-:W4:Y:S01]  /*0330*/  LDC.64 R10, c[0x0][0x498] ;  /* 0x00012600ff0a7b82 */ /* 0x000f220000000a00 */
[----:B0-----:R-:W-:-:S06]  /*0340*/  IADD3 R5, R3, 0xffffffe, RZ ;  /* 0x0ffffffe03057810 */ /* 0x001fcc0007ffe0ff */
[----:B------:R-:W0:Y:S02]  /*0350*/  F2I.FTZ.U32.TRUNC.NTZ R5, R5 ;  /* 0x0000000500057305 */ /* 0x000e24000021f000 */
[----:B0-----:R-:W-:-:S05]  /*0360*/  IADD3 R9, RZ, -R5, RZ ;  /* 0x80000005ff097210 */ /* 0x001fca0007ffe0ff */
[----:B------:R-:W-:-:S04]  /*0370*/  IMAD R9, R9, UR14, RZ ;  /* 0x0000000e09097c24 */ /* 0x000fc8000f8e02ff */
[----:B------:R-:W-:Y:S01]  /*0380*/  IMAD.HI.U32 R9, R5, R9, R4 ;  /* 0x0000000905097227 */ /* 0x000fe200078e0004 */
[----:B------:R-:W-:Y:S02]  /*0390*/  MOV R4, R6 ;  /* 0x0000000600047202 */ /* 0x000fe40000000f00 */
[----:B-1----:R-:W-:-:S03]  /*03a0*/  IABS R6, R7 ;  /* 0x0000000700067213 */ /* 0x002fc60000000000 */
[----:B------:R-:W-:Y:S01]  /*03b0*/  IMAD.HI.U32 R3, R9, R4, RZ ;  /* 0x0000000409037227 */ /* 0x000fe200078e00ff */
[----:B------:R-:W-:-:S04]  /*03c0*/  MOV R9, R6 ;  /* 0x0000000600097202 */ /* 0x000fc80000000f00 */
[----:B------:R-:W-:-:S05]  /*03d0*/  IADD3 R5, -R3, RZ, RZ ;  /* 0x000000ff03057210 */ /* 0x000fca0007ffe1ff */
[----:B------:R-:W-:-:S05]  /*03e0*/  IMAD R4, R9, R5, R4 ;  /* 0x0000000509047224 */ /* 0x000fca00078e0204 */
[----:B------:R-:W-:-:S13]  /*03f0*/  ISETP.LT.U32.AND P2, PT, R4, UR14, PT ;  /* 0x0000000e04007c0c */ /* 0x000fda000bf41070 */
[----:B------:R-:W-:Y:S02]  /*0400*/  @!P2 IADD3 R4, R4, -R9, RZ ;  /* 0x800000090404a210 */ /* 0x000fe40007ffe0ff */
[----:B------:R-:W-:Y:S01]  /*0410*/  @!P2 IADD3 R3, R3, 0x1, RZ ;  /* 0x000000010303a810 */ /* 0x000fe20007ffe0ff */
[----:B------:R-:W0:Y:S01]  /*0420*/  LDC.64 R8, c[0x0][0x3c0] ;  /* 0x0000f000ff087b82 */ /* 0x000e220000000a00 */
[----:B------:R-:W-:Y:S02]  /*0430*/  ISETP.GE.U32.AND P1, PT, R4, UR14, PT ;  /* 0x0000000e04007c0c */ /* 0x000fe4000bf26070 */
        /* <DEDUP_REMOVED lines=10> */
[----:B--2---:R-:W-:-:S04]  /*04e0*/  IMAD.WIDE R22, R3, 0x4, R22 ;  /* 0x0000000403167825 */ /* 0x004fc800078e0216 */
[----:B---3--:R-:W-:-:S04]  /*04f0*/  IMAD.WIDE R24, R5, 0x4, R24 ;  /* 0x0000000405187825 */ /* 0x008fc800078e0218 */
[C---:B------:R-:W-:Y:S01]  /*0500*/  IMAD R3, R4.reuse, UR13, RZ ;  /* 0x0000000d04037c24 */ /* 0x040fe2000f8e02ff */
[----:B------:R-:W-:Y:S01]  /*0510*/  MOV R15, UR5 ;  /* 0x00000005000f7c02 */ /* 0x000fe20008000f00 */
[----:B------:R-:W-:Y:S02]  /*0520*/  IMAD R5, R4, UR21, RZ ;  /* 0x0000001504057c24 */ /* 0x000fe4000f8e02ff */
[----:B0-----:R-:W-:Y:S01]  /*0530*/  IMAD.WIDE R8, R3, 0x4, R8 ;  /* 0x0000000403087825 */ /* 0x001fe200078e0208 */
[----:B------:R-:W-:-:S03]  /*0540*/  MOV R19, UR6 ;  /* 0x0000000600137c02 */ /* 0x000fc60008000f00 */
[----:B------:R-:W-:Y:S02]  /*0550*/  IMAD.WIDE R26, R27, 0x4, R22 ;  /* 0x000000041b1a7825 */ /* 0x000fe400078e0216 */
[----:B------:R-:W2:Y:S01]  /*0560*/  LDG.E R22, desc[UR10][R22.64] ;  /* 0x0000000a16167981 */ /* 0x000ea2000c1e1900 */
[----:B------:R-:W-:Y:S01]  /*0570*/  MOV R17, UR7 ;  /* 0x0000000700117c02 */ /* 0x000fe20008000f00 */
[----:B------:R-:W-:Y:S02]  /*0580*/  IMAD.WIDE R12, R13, 0x4, R24 ;  /* 0x000000040d0c7825 */ /* 0x000fe400078e0218 */
[----:B------:R0:W3:Y:S02]  /*0590*/  LDG.E R3, desc[UR10][R26.64] ;  /* 0x0000000a1a037981 */ /* 0x0000e4000c1e1900 */
[----:B----4-:R-:W-:Y:S02]  /*05a0*/  IMAD.WIDE R10, R5, 0x4, R10 ;  /* 0x00000004050a7825 */ /* 0x010fe400078e020a */
[----:B------:R1:W3:Y:S02]  /*05b0*/  LDG.E R4, desc[UR10][R12.64] ;  /* 0x0000000a0c047981 */ /* 0x0002e4000c1e1900 */
[----:B------:R-:W-:-:S02]  /*05c0*/  IMAD.WIDE R14, R15, 0x4, R8 ;  /* 0x000000040f0e7825 */ /* 0x000fc400078e0208 */
[----:B------:R-:W2:Y:S02]  /*05d0*/  LDG.E R23, desc[UR10][R24.64] ;  /* 0x0000000a18177981 */ /* 0x000ea4000c1e1900 */
[----:B------:R-:W-:Y:S02]  /*05e0*/  IMAD.WIDE R18, R19, 0x4, R10 ;  /* 0x0000000413127825 */ /* 0x000fe400078e020a */
[----:B------:R4:W5:Y:S01]  /*05f0*/  LDG.E R5, desc[UR10][R14.64] ;  /* 0x0000000a0e057981 */ /* 0x000962000c1e1900 */
[----:B------:R-:W-:-:S03]  /*0600*/  MOV R29, UR8 ;  /* 0x00000008001d7c02 */ /* 0x000fc60008000f00 */
[----:B------:R-:W5:Y:S04]  /*0610*/  LDG.E R7, desc[UR10][R18.64] ;  /* 0x0000000a12077981 */ /* 0x000f68000c1e1900 */
[----:B------:R-:W5:Y:S01]  /*0620*/  LDG.E R8, desc[UR10][R8.64] ;  /* 0x0000000a08087981 */ /* 0x000f62000c1e1900 */
[----:B------:R-:W-:Y:S01]  /*0630*/  IMAD.WIDE R16, R17, 0x4, R26 ;  /* 0x0000000411107825 */ /* 0x000fe200078e021a */
[----:B0-----:R-:W-:Y:S02]  /*0640*/  MOV R27, UR5 ;  /* 0x00000005001b7c02 */ /* 0x001fe40008000f00 */
[----:B------:R-:W5:Y:S01]  /*0650*/  LDG.E R10, desc[UR10][R10.64] ;  /* 0x0000000a0a0a7981 */ /* 0x000f62000c1e1900 */
[----:B-1----:R-:W-:Y:S01]  /*0660*/  IMAD.WIDE R12, R29, 0x4, R12 ;  /* 0x000000041d0c7825 */ /* 0x002fe200078e020c */
[----:B------:R-:W-:-:S02]  /*0670*/  MOV R21, UR7 ;  /* 0x0000000700157c02 */ /* 0x000fc40008000f00 */
[----:B------:R-:W-:Y:S01]  /*0680*/  MOV R26, UR6 ;  /* 0x00000006001a7c02 */ /* 0x000fe20008000f00 */
[----:B----4-:R-:W-:Y:S01]  /*0690*/  IMAD.WIDE R14, R27, 0x4, R14 ;  /* 0x000000041b0e7825 */ /* 0x010fe200078e020e */
[----:B------:R0:W4:Y:S03]  /*06a0*/  LDG.E R9, desc[UR10][R12.64] ;  /* 0x0000000a0c097981 */ /* 0x000126000c1e1900 */
[----:B------:R-:W-:Y:S02]  /*06b0*/  IMAD.WIDE R20, R21, 0x4, R16 ;  /* 0x0000000415147825 */ /* 0x000fe400078e0210 */
[----:B------:R-:W4:Y:S02]  /*06c0*/  LDG.E R16, desc[UR10][R16.64] ;  /* 0x0000000a10107981 */ /* 0x000f24000c1e1900 */
[----:B------:R-:W-:Y:S01]  /*06d0*/  IMAD.WIDE R24, R29, 0x4, R12 ;  /* 0x000000041d187825 */ /* 0x000fe200078e020c */
[----:B------:R-:W-:Y:S01]  /*06e0*/  MOV R29, UR6 ;  /* 0x00000006001d7c02 */ /* 0x000fe20008000f00 */
[----:B------:R-:W4:Y:S01]  /*06f0*/  LDG.E R20, desc[UR10][R20.64] ;  /* 0x0000000a14147981 */ /* 0x000f22000c1e1900 */
[----:B0-----:R-:W0:Y:S01]  /*0700*/  LDC.64 R12, c[0x0][0x570] ;  /* 0x00015c00ff0c7b82 */ /* 0x001e220000000a00 */
[----:B------:R-:W-:-:S02]  /*0710*/  IMAD.WIDE R18, R26, 0x4, R18 ;  /* 0x000000041a127825 */ /* 0x000fc400078e0212 */
[----:B------:R-:W4:Y:S02]  /*0720*/  LDG.E R25, desc[UR10][R24.64] ;  /* 0x0000000a18197981 */ /* 0x000f24000c1e1900 */
[----:B------:R-:W-:Y:S02]  /*0730*/  IMAD.WIDE R26, R27, 0x4, R14 ;  /* 0x000000041b1a7825 */ /* 0x000fe400078e020e */
[----:B------:R1:W4:Y:S02]  /*0740*/  LDG.E R17, desc[UR10][R14.64] ;  /* 0x0000000a0e117981 */ /* 0x000324000c1e1900 */
[----:B------:R-:W-:Y:S02]  /*0750*/  IMAD.WIDE R28, R29, 0x4, R18 ;  /* 0x000000041d1c7825 */ /* 0x000fe400078e0212 */
[----:B------:R-:W4:Y:S04]  /*0760*/  LDG.E R26, desc[UR10][R26.64] ;  /* 0x0000000a1a1a7981 */ /* 0x000f28000c1e1900 */
[----:B------:R-:W4:Y:S04]  /*0770*/  LDG.E R28, desc[UR10][R28.64] ;  /* 0x0000000a1c1c7981 */ /* 0x000f28000c1e1900 */
[----:B------:R0:W4:Y:S01]  /*0780*/  LDG.E R11, desc[UR10][R18.64] ;  /* 0x0000000a120b7981 */ /* 0x000122000c1e1900 */
[----:B-1----:R-:W-:-:S04]  /*0790*/  IMAD R15, R2, UR15, RZ ;  /* 0x0000000f020f7c24 */ /* 0x002fc8000f8e02ff */
[----:B0-----:R-:W-:-:S06]  /*07a0*/  IMAD.WIDE R12, R15, 0x4, R12 ;  /* 0x000000040f0c7825 */ /* 0x001fcc00078e020c */
[----:B------:R0:W4:Y:S01]  /*07b0*/  LDG.E R12, desc[UR10][R12.64] ;  /* 0x0000000a0c0c7981 */ /* 0x000122000c1e1900 */
[----:B------:R-:W-:Y:S01]  /*07c0*/  IMAD R19, R2, UR16, RZ ;  /* 0x0000001002137c24 */ /* 0x000fe2000f8e02ff */
[----:B------:R-:W-:Y:S01]  /*07d0*/  MOV R21, UR9 ;  /* 0x0000000900157c02 */ /* 0x000fe20008000f00 */
[----:B---3--:R-:W-:Y:S01]  /*07e0*/  FADD.FTZ R4, R4, R3 ;  /* 0x0000000304047221 */ /* 0x008fe20000010000 */
[----:B--2---:R-:W-:-:S03]  /*07f0*/  FADD.FTZ R23, R23, R22 ;  /* 0x0000001617177221 */ /* 0x004fc60000010000 */
[----:B-----5:R-:W-:-:S04]  /*0800*/  FADD.FTZ R4, R4, R5 ;  /* 0x0000000504047221 */ /* 0x020fc80000010000 */
[----:B------:R-:W-:Y:S01]  /*0810*/  FADD.FTZ R4, R4, R7 ;  /* 0x0000000704047221 */ /* 0x000fe20000010000 */
[----:B------:R-:W-:-:S03]  /*0820*/  FADD.FTZ R23, R23, R8 ;  /* 0x0000000817177221 */ /* 0x000fc60000010000 */
[----:B------:R-:W-:Y:S01]  /*0830*/  FMUL.FTZ R4, R4, -1.4426950216293334961 ;  /* 0xbfb8aa3b04047820 */ /* 0x000fe20000410000 */
[----:B------:R-:W-:-:S04]  /*0840*/  FADD.FTZ R10, R23, R10 ;  /* 0x0000000a170a7221 */ /* 0x000fc80000010000 */
[----:B------:R-:W-:Y:S01]  /*0850*/  FMUL.FTZ R10, R10, -1.4426950216293334961 ;  /* 0xbfb8aa3b0a0a7820 */ /* 0x000fe20000410000 */
[----:B------:R-:W0:Y:S08]  /*0860*/  MUFU.EX2 R4, R4 ;  /* 0x0000000400047308 */ /* 0x000e300000000800 */
[----:B------:R-:W1:Y:S01]  /*0870*/  MUFU.EX2 R10, R10 ;  /* 0x0000000a000a7308 */ /* 0x000e620000000800 */
[----:B----4-:R-:W-:-:S02]  /*0880*/  FADD.FTZ R16, R9, R16 ;  /* 0x0000001009107221 */ /* 0x010fc40000010000 */
[----:B------:R-:W2:Y:S01]  /*0890*/  LDC.64 R8, c[0x0][0x7f8] ;  /* 0x0001fe00ff087b82 */ /* 0x000ea20000000a00 */
[----:B------:R-:W-:Y:S01]  /*08a0*/  FADD.FTZ R25, R25, R20 ;  /* 0x0000001419197221 */ /* 0x000fe20000010000 */
[----:B0-----:R-:W-:Y:S01]  /*08b0*/  FADD.FTZ R13, R4, 1 ;  /* 0x3f800000040d7421 */ /* 0x001fe20000010000 */
[----:B------:R-:W-:-:S05]  /*08c0*/  FADD.FTZ R16, R16, R17 ;  /* 0x0000001110107221 */ /* 0x000fca0000010000 */
[----:B------:R-:W0:Y:S01]  /*08d0*/  LDC.64 R4, c[0x0][0x720] ;  /* 0x0001c800ff047b82 */ /* 0x000e220000000a00 */
[----:B------:R-:W-:-:S04]  /*08e0*/  FADD.FTZ R25, R25, R26 ;  /* 0x0000001a19197221 */ /* 0x000fc80000010000 */
[----:B------:R-:W-:Y:S01]  /*08f0*/  FADD.FTZ R25, R25, R28 ;  /* 0x0000001c19197221 */ /* 0x000fe20000010000 */
[----:B------:R-:W3:Y:S01]  /*0900*/  MUFU.RCP R13, R13 ;  /* 0x0000000d000d7308 */ /* 0x000ee20000001000 */
[----:B------:R-:W-:Y:S02]  /*0910*/  FADD.FTZ R3, R16, R11 ;  /* 0x0000000b10037221 */ /* 0x000fe40000010000 */
[----:B------:R-:W-:Y:S01]  /*0920*/  FMUL.FTZ R25, R25, -1.4426950216293334961 ;  /* 0xbfb8aa3b19197820 */ /* 0x000fe20000410000 */
[----:B-1----:R-:W-:Y:S02]  /*0930*/  FADD.FTZ R16, R10, 1 ;  /* 0x3f8000000a107421 */ /* 0x002fe40000010000 */
[----:B------:R-:W1:Y:S02]  /*0940*/  LDC.64 R10, c[0x0][0x648] ;  /* 0x00019200ff0a7b82 */ /* 0x000e640000000a00 */
[----:B------:R-:W-:Y:S08]  /*0950*/  MUFU.TANH R3, R3 ;  /* 0x0000000300037308 */ /* 0x000ff00000002400 */
[----:B------:R-:W4:Y:S08]  /*0960*/  MUFU.EX2 R25, R25 ;  /* 0x0000001900197308 */ /* 0x000f300000000800 */
[----:B------:R-:W5:Y:S01]  /*0970*/  MUFU.RCP R16, R16 ;  /* 0x0000001000107308 */ /* 0x000f620000001000 */
[----:B---3--:R-:W-:Y:S01]  /*0980*/  FMUL.FTZ R14, R12, R13 ;  /* 0x0000000d0c0e7220 */ /* 0x008fe20000410000 */
[----:B------:R-:W-:-:S02]  /*0990*/  IMAD R7, R6, UR20, RZ ;  /* 0x0000001406077c24 */ /* 0x000fc4000f8e02ff */
[----:B----4-:R-:W-:-:S04]  /*09a0*/  FADD.FTZ R15, R25, 1 ;  /* 0x3f800000190f7421 */ /* 0x010fc80000010000 */
[----:B------:R3:W-:Y:S01]  /*09b0*/  MUFU.RCP R12, R15 ;  /* 0x0000000f000c7308 */ /* 0x0007e20000001000 */
[----:B-----5:R-:W-:-:S07]  /*09c0*/  FFMA.FTZ R14, R3, R16, R14 ;  /* 0x00000010030e7223 */ /* 0x020fce000001000e */
[----:B------:R-:W4:Y:S01]  /*09d0*/  MUFU.TANH R17, R14 ;  /* 0x0000000e00117308 */ /* 0x000f220000002400 */
[----:B--2---:R-:W-:Y:S01]  /*09e0*/  IMAD.WIDE R8, R7, 0x4, R8 ;  /* 0x0000000407087825 */ /* 0x004fe200078e0208 */
[----:B------:R-:W-:-:S05]  /*09f0*/  MOV R7, UR9 ;  /* 0x0000000900077c02 */ /* 0x000fca0008000f00 */
[----:B------:R-:W-:-:S04]  /*0a00*/  IMAD.WIDE R6, R7, 0x4, R8 ;  /* 0x0000000407067825 */ /* 0x000fc800078e0208 */
[----:B---3--:R-:W-:Y:S02]  /*0a10*/  IMAD R15, R2, UR17, RZ ;  /* 0x00000011020f7c24 */ /* 0x008fe4000f8e02ff */
[----:B-1----:R-:W-:-:S04]  /*0a20*/  IMAD.WIDE R18, R19, 0x4, R10 ;  /* 0x0000000413127825 */ /* 0x002fc800078e020a */
[----:B----4-:R-:W-:Y:S01]  /*0a30*/  FMUL.FTZ R23, R17, R12 ;  /* 0x0000000c11177220 */ /* 0x010fe20000410000 */
[----:B------:R-:W-:Y:S01]  /*0a40*/  IMAD.WIDE R10, R21, 0x4, R6 ;  /* 0x00000004150a7825 */ /* 0x000fe200078e0206 */
[----:B------:R-:W-:-:S03]  /*0a50*/  MOV R17, UR9 ;  /* 0x0000000900117c02 */ /* 0x000fc60008000f00 */
[----:B------:R-:W-:Y:S01]  /*0a60*/  FADD.FTZ R13, R13, -RZ ;  /* 0x800000ff0d0d7221 */ /* 0x000fe20000010000 */
[----:B0-----:R-:W-:-:S04]  /*0a70*/  IMAD.WIDE R4, R15, 0x4, R4 ;  /* 0x000000040f047825 */ /* 0x001fc800078e0204 */
[----:B------:R-:W-:Y:S01]  /*0a80*/  FADD.FTZ R15, R16, -RZ ;  /* 0x800000ff100f7221 */ /* 0x000fe20000010000 */
[----:B------:R0:W-:Y:S01]  /*0a90*/  STG.E desc[UR10][R18.64], R23 ;  /* 0x0000001712007986 */ /* 0x0001e2000c10190a */
[----:B------:R-:W-:Y:S01]  /*0aa0*/  FADD.FTZ R21, R12, -RZ ;  /* 0x800000ff0c157221 */ /* 0x000fe20000010000 */
[----:B------:R-:W-:Y:S02]  /*0ab0*/  IMAD.WIDE R16, R17, 0x4, R10 ;  /* 0x0000000411107825 */ /* 0x000fe400078e020a */
[----:B------:R0:W-:Y:S04]  /*0ac0*/  STG.E desc[UR10][R4.64], R14 ;  /* 0x0000000e04007986 */ /* 0x0001e8000c10190a */
[----:B------:R0:W-:Y:S01]  /*0ad0*/  STG.E desc[UR10][R8.64], R15 ;  /* 0x0000000f08007986 */ /* 0x0001e2000c10190a */
[----:B------:R-:W-:-:S03]  /*0ae0*/  IADD3 R2, R2, UR4, RZ ;  /* 0x0000000402027c10 */ /* 0x000fc6000fffe0ff */
[----:B------:R0:W-:Y:S04]  /*0af0*/  STG.E desc[UR10][R6.64], R13 ;  /* 0x0000000d06007986 */ /* 0x0001e8000c10190a */
[----:B------:R0:W-:Y:S04]  /*0b00*/  STG.E desc[UR10][R10.64], R3 ;  /* 0x000000030a007986 */ /* 0x0001e8000c10190a */
[----:B------:R0:W-:Y:S01]  /*0b10*/  STG.E desc[UR10][R16.64], R21 ;  /* 0x0000001510007986 */ /* 0x0001e2000c10190a */
[----:B------:R-:W-:-:S13]  /*0b20*/  ISETP.GE.AND P1, PT, R2, UR22, PT ;  /* 0x0000001602007c0c */ /* 0x000fda000bf26270 */
[----:B0-----:R-:W-:Y:S05]  /*0b30*/  @!P1 BRA `(.L_x_1085) ;  /* 0xfffffff400d89947 */ /* 0x001fea000383ffff */
[----:B------:R-:W-:Y:S05]  /*0b40*/  BSYNC B0 ;  /* 0x0000000000007941 */ /* 0x000fea0003800000 */
.L_x_1084:
[----:B------:R-:W-:Y:S05]  /*0b50*/  EXIT ;  /* 0x000000000000794d */ /* 0x000fea0003800000 */
.L_x_1083:
[----:B------:R-:W-:Y:S01]  /*0b60*/  MOV R0, UR13 ;  /* 0x0000000d00007c02 */ /* 0x000fe20008000f00 */
[----:B------:R-:W-:Y:S01]  /*0b70*/  HFMA2.MMA R6, -RZ, RZ, 0, 0 ;  /* 0x00000000ff067435 */ /* 0x000fe200000001ff */
[----:B------:R-:W-:Y:S01]  /*0b80*/  BSSY B0, `(.L_x_1086) ;  /* 0x0000077000007945 */ /* 0x000fe20003800000 */
[----:B------:R-:W-:Y:S01]  /*0b90*/  ULDC UR5, c[0x0][0x27c] ;  /* 0x00009f0000057ab9 */ /* 0x000fe20000000800 */
[----:B------:R-:W-:Y:S01]  /*0ba0*/  IABS R3, R0 ;  /* 0x0000000000037213 */ /* 0x000fe20000000000 */
[----:B------:R-:W-:Y:S01]  /*0bb0*/  ULDC UR6, c[0x0][0x354] ;  /* 0x0000d50000067ab9 */ /* 0x000fe20000000800 */
[----:B------:R-:W-:Y:S01]  /*0bc0*/  ULDC UR7, c[0x0][0x864] ;  /* 0x0002190000077ab9 */ /* 0x000fe20000000800 */
[----:B------:R-:W-:Y:S01]  /*0bd0*/  UIMAD UR5, UR13, UR5, URZ ;  /* 0x000000050d0572a4 */ /* 0x000fe2000f8e023f */
[----:B------:R-:W0:Y:S01]  /*0be0*/  I2F.RP R0, R3 ;  /* 0x0000000300007306 */ /* 0x000e220000209400 */
[----:B------:R-:W-:Y:S02]  /*0bf0*/  UIMAD UR6, UR13, UR6, URZ ;  /* 0x000000060d0672a4 */ /* 0x000fe4000f8e023f */
[----:B------:R-:W-:Y:S01]  /*0c00*/  ISETP.NE.AND P0, PT, RZ, UR13, PT ;  /* 0x0000000dff007c0c */ /* 0x000fe2000bf05270 */
        /* <DEDUP_REMOVED lines=8> */
[----:B0-----:R-:W-:-:S02]  /*0c90*/  IADD3 R7, R0, 0xffffffe, RZ ;  /* 0x0ffffffe00077810 */ /* 0x001fc40007ffe0ff */
[----:B------:R-:W-:Y:S01]  /*0ca0*/  LOP3.LUT R0, RZ, UR13, RZ, 0x33, !PT ;  /* 0x0000000dff007c12 */ /* 0x000fe2000f8e33ff */
[----:B------:R-:W-:-:S03]  /*0cb0*/  ULDC UR13, c[0x0][0x6b4] ;  /* 0x0001ad00000d7ab9 */ /* 0x000fc60000000800 */
[----:B------:R-:W0:Y:S02]  /*0cc0*/  F2I.FTZ.U32.TRUNC.NTZ R7, R7 ;  /* 0x0000000700077305 */ /* 0x000e24000021f000 */
[----:B0-----:R-:W-:-:S05]  /*0cd0*/  IADD3 R4, RZ, -R7, RZ ;  /* 0x80000007ff047210 */ /* 0x001fca0007ffe0ff */
[----:B------:R-:W-:-:S04]  /*0ce0*/  IMAD R5, R4, R3, RZ ;  /* 0x0000000304057224 */ /* 0x000fc800078e02ff */
[----:B------:R-:W-:-:S07]  /*0cf0*/  IMAD.HI.U32 R6, R7, R5, R6 ;  /* 0x0000000507067227 */ /* 0x000fce00078e0006 */
.L_x_1087:
[----:B------:R-:W0:Y:S01]  /*0d00*/  LDC R11, c[0x0][0x8d0] ;  /* 0x00023400ff0b7b82 */ /* 0x000e220000000800 */
[----:B------:R-:W-:Y:S02]  /*0d10*/  IABS R5, R2 ;  /* 0x0000000200057213 */ /* 0x000fe40000000000 */
[----:B------:R-:W-:Y:S02]  /*0d20*/  MOV R25, UR5 ;  /* 0x0000000500197c02 */ /* 0x000fe40008000f00 */
[----:B------:R-:W-:Y:S01]  /*0d30*/  MOV R29, UR6 ;  /* 0x00000006001d7c02 */ /* 0x000fe20008000f00 */
[----:B------:R-:W-:Y:S02]  /*0d40*/  IMAD.HI.U32 R4, R6, R5, RZ ;  /* 0x0000000506047227 */ /* 0x000fe400078e00ff */
[----:B------:R-:W1:Y:S03]  /*0d50*/  LDC.64 R22, c[0x0][0x210] ;  /* 0x00008400ff167b82 */ /* 0x000e660000000a00 */
[----:B------:R-:W-:-:S02]  /*0d60*/  IADD3 R8, -R4, RZ, RZ ;  /* 0x000000ff04087210 */ /* 0x000fc40007ffe1ff */
[----:B0-----:R-:W-:-:S05]  /*0d70*/  IABS R7, R11 ;  /* 0x0000000b00077213 */ /* 0x001fca0000000000 */
[----:B------:R-:W-:Y:S01]  /*0d80*/  IMAD R8, R7, R8, R5 ;  /* 0x0000000807087224 */ /* 0x000fe200078e0205 */
[----:B------:R-:W-:-:S04]  /*0d90*/  LOP3.LUT R5, R2, R11, RZ, 0x3c, !PT ;  /* 0x0000000b02057212 */ /* 0x000fc800078e3cff */
[----:B------:R-:W-:Y:S02]  /*0da0*/  ISETP.GT.U32.AND P2, PT, R3, R8, PT ;  /* 0x000000080300720c */ /* 0x000fe40003f44070 */
[----:B------:R-:W-:-:S11]  /*0db0*/  ISETP.GE.AND P3, PT, R5, RZ, PT ;  /* 0x000000ff0500720c */ /* 0x000fd60003f66270 */
[----:B------:R-:W-:Y:S02]  /*0dc0*/  @!P2 IADD3 R8, R8, -R7, RZ ;  /* 0x800000070808a210 */ /* 0x000fe40007ffe0ff */
[----:B------:R-:W-:Y:S02]  /*0dd0*/  @!P2 IADD3 R4, R4, 0x1, RZ ;  /* 0x000000010404a810 */ /* 0x000fe40007ffe0ff */
[----:B------:R-:W-:-:S13]  /*0de0*/  ISETP.GE.U32.AND P1, PT, R8, R3, PT ;  /* 0x000000030800720c */ /* 0x000fda0003f26070 */
[----:B------:R-:W-:-:S04]  /*0df0*/  @P1 IADD3 R4, R4, 0x1, RZ ;  /* 0x0000000104041810 */ /* 0x000fc80007ffe0ff */
[----:B------:R-:W-:Y:S02]  /*0e00*/  MOV R7, R4 ;  /* 0x0000000400077202 */ /* 0x000fe40000000f00 */
[----:B------:R-:W0:Y:S02]  /*0e10*/  LDC.64 R4, c[0x0][0x2e8] ;  /* 0x0000ba00ff047b82 */ /* 0x000e240000000a00 */
        /* <DEDUP_REMOVED lines=9> */
[----:B------:R-:W2:Y:S03]  /*0eb0*/  LDG.E R7, desc[UR10][R22.64] ;  /* 0x0000000a16077981 */ /* 0x000ea6000c1e1900 */
[----:B------:R-:W-:Y:S01]  /*0ec0*/  IMAD.WIDE R16, R25, 0x4, R22 ;  /* 0x0000000419107825 */ /* 0x000fe200078e0216 */
[----:B------:R-:W2:Y:S03]  /*0ed0*/  LDG.E R10, desc[UR10][R26.64] ;  /* 0x0000000a1a0a7981 */ /* 0x000ea6000c1e1900 */
[----:B------:R-:W-:Y:S01]  /*0ee0*/  IMAD.WIDE R12, R29, 0x4, R26 ;  /* 0x000000041d0c7825 */ /* 0x000fe200078e021a */
[----:B------:R-:W3:Y:S04]  /*0ef0*/  LDG.E R4, desc[UR10][R16.64] ;  /* 0x0000000a10047981 */ /* 0x000ee8000c1e1900 */
[----:B------:R0:W3:Y:S01]  /*0f00*/  LDG.E R5, desc[UR10][R12.64] ;  /* 0x0000000a0c057981 */ /* 0x0000e2000c1e1900 */
[----:B------:R-:W-:-:S04]  /*0f10*/  IMAD.WIDE R18, R25, 0x4, R16 ;  /* 0x0000000419127825 */ /* 0x000fc800078e0210 */
[----:B------:R-:W-:Y:S01]  /*0f20*/  IMAD.WIDE R20, R29, 0x4, R12 ;  /* 0x000000041d147825 */ /* 0x000fe200078e020c */
[----:B------:R-:W4:Y:S03]  /*0f30*/  LDG.E R14, desc[UR10][R18.64] ;  /* 0x0000000a120e7981 */ /* 0x000f26000c1e1900 */
[----:B------:R-:W-:Y:S01]  /*0f40*/  IMAD.WIDE R24, R25, 0x4, R18 ;  /* 0x0000000419187825 */ /* 0x000fe200078e0212 */
[----:B0-----:R-:W0:Y:S01]  /*0f50*/  LDC.64 R12, c[0x0][0x570] ;  /* 0x00015c00ff0c7b82 */ /* 0x001e220000000a00 */
[----:B------:R-:W4:Y:S02]  /*0f60*/  LDG.E R9, desc[UR10][R20.64] ;  /* 0x0000000a14097981 */ /* 0x000f24000c1e1900 */
[----:B------:R-:W-:Y:S02]  /*0f70*/  IMAD.WIDE R28, R29, 0x4, R20 ;  /* 0x000000041d1c7825 */ /* 0x000fe400078e0214 */
[----:B------:R-:W5:Y:S04]  /*0f80*/  LDG.E R11, desc[UR10][R24.64] ;  /* 0x0000000a180b7981 */ /* 0x000f68000c1e1900 */
[----:B------:R-:W5:Y:S01]  /*0f90*/  LDG.E R16, desc[UR10][R28.64] ;  /* 0x0000000a1c107981 */ /* 0x000f62000c1e1900 */
[----:B------:R-:W-:-:S04]  /*0fa0*/  IMAD R15, R2, UR15, RZ ;  /* 0x0000000f020f7c24 */ /* 0x000fc8000f8e02ff */
[----:B0-----:R-:W-:-:S05]  /*0fb0*/  IMAD.WIDE R12, R15, 0x4, R12 ;  /* 0x000000040f0c7825 */ /* 0x001fca00078e020c */
[----:B------:R0:W4:Y:S02]  /*0fc0*/  LDG.E R15, desc[UR10][R12.64] ;  /* 0x0000000a0c0f7981 */ /* 0x000124000c1e1900 */
[----:B0-----:R-:W0:Y:S01]  /*0fd0*/  LDC.64 R12, c[0x0][0x648] ;  /* 0x00019200ff0c7b82 */ /* 0x001e220000000a00 */
[----:B------:R-:W-:Y:S01]  /*0fe0*/  MOV R19, UR7 ;  /* 0x0000000700137c02 */ /* 0x000fe20008000f00 */
[----:B------:R-:W-:Y:S02]  /*0ff0*/  IMAD R21, R2, UR16, RZ ;  /* 0x0000001002157c24 */ /* 0x000fe4000f8e02ff */
[----:B--2---:R-:W-:Y:S01]  /*1000*/  FADD.FTZ R7, R10, R7 ;  /* 0x000000070a077221 */ /* 0x004fe20000010000 */
[----:B---3--:R-:W-:-:S04]  /*1010*/  FADD.FTZ R4, R5, R4 ;  /* 0x0000000405047221 */ /* 0x008fc80000010000 */
[----:B------:R-:W-:Y:S01]  /*1020*/  FADD.FTZ R4, RZ, R4 ;  /* 0x00000004ff047221 */ /* 0x000fe20000010000 */
[----:B------:R-:W-:-:S03]  /*1030*/  FADD.FTZ R7, RZ, R7 ;  /* 0x00000007ff077221 */ /* 0x000fc60000010000 */
[----:B------:R-:W-:Y:S01]  /*1040*/  FMUL.FTZ R5, R4, -1.4426950216293334961 ;  /* 0xbfb8aa3b04057820 */ /* 0x000fe20000410000 */
[----:B------:R-:W-:-:S05]  /*1050*/  FMUL.FTZ R4, R7, -1.4426950216293334961 ;  /* 0xbfb8aa3b07047820 */ /* 0x000fca0000410000 */
[----:B------:R-:W1:Y:S08]  /*1060*/  MUFU.EX2 R5, R5 ;  /* 0x0000000500057308 */ /* 0x000e700000000800 */
[----:B------:R-:W2:Y:S01]  /*1070*/  MUFU.EX2 R4, R4 ;  /* 0x0000000400047308 */ /* 0x000ea20000000800 */
[----:B-----5:R-:W-:Y:S01]  /*1080*/  FADD.FTZ R11, R16, R11 ;  /* 0x0000000b100b7221 */ /* 0x020fe20000010000 */
[----:B----4-:R-:W-:-:S03]  /*1090*/  FADD.FTZ R9, R9, R14 ;  /* 0x0000000e09097221 */ /* 0x010fc60000010000 */
[----:B------:R-:W-:Y:S01]  /*10a0*/  FADD.FTZ R11, RZ, R11 ;  /* 0x0000000bff0b7221 */ /* 0x000fe20000010000 */
[----:B-1----:R-:W-:Y:S01]  /*10b0*/  FADD.FTZ R18, R5, 1 ;  /* 0x3f80000005127421 */ /* 0x002fe20000010000 */
[----:B------:R-:W-:Y:S02]  /*10c0*/  FADD.FTZ R7, RZ, R9 ;  /* 0x00000009ff077221 */ /* 0x000fe40000010000 */
[----:B------:R-:W-:Y:S02]  /*10d0*/  FMUL.FTZ R9, R11, -1.4426950216293334961 ;  /* 0xbfb8aa3b0b097820 */ /* 0x000fe40000410000 */
[----:B------:R-:W1:Y:S01]  /*10e0*/  LDC.64 R10, c[0x0][0x7f8] ;  /* 0x0001fe00ff0a7b82 */ /* 0x000e620000000a00 */
[----:B------:R-:W3:Y:S01]  /*10f0*/  MUFU.RCP R18, R18 ;  /* 0x0000001200127308 */ /* 0x000ee20000001000 */
[----:B--2---:R-:W-:-:S07]  /*1100*/  FADD.FTZ R20, R4, 1 ;  /* 0x3f80000004147421 */ /* 0x004fce0000010000 */
[----:B------:R-:W-:Y:S08]  /*1110*/  MUFU.TANH R7, R7 ;  /* 0x0000000700077308 */ /* 0x000ff00000002400 */
[----:B------:R-:W2:Y:S08]  /*1120*/  MUFU.RCP R20, R20 ;  /* 0x0000001400147308 */ /* 0x000eb00000001000 */
[----:B------:R-:W4:Y:S01]  /*1130*/  MUFU.EX2 R9, R9 ;  /* 0x0000000900097308 */ /* 0x000f220000000800 */
[----:B---3--:R-:W-:-:S04]  /*1140*/  FMUL.FTZ R4, R15, R18 ;  /* 0x000000120f047220 */ /* 0x008fc80000410000 */
[----:B--2---:R-:W-:Y:S02]  /*1150*/  FFMA.FTZ R17, R7, R20, R4 ;  /* 0x0000001407117223 */ /* 0x004fe40000010004 */
[----:B------:R-:W2:Y:S01]  /*1160*/  LDC.64 R4, c[0x0][0x720] ;  /* 0x0001c800ff047b82 */ /* 0x000ea20000000a00 */
[----:B----4-:R-:W-:Y:S01]  /*1170*/  FADD.FTZ R16, R9, 1 ;  /* 0x3f80000009107421 */ /* 0x010fe20000010000 */
[----:B------:R-:W-:Y:S01]  /*1180*/  MUFU.TANH R23, R17 ;  /* 0x0000001100177308 */ /* 0x000fe20000002400 */
[----:B------:R-:W-:-:S07]  /*1190*/  IMAD R9, R8, UR14, RZ ;  /* 0x0000000e08097c24 */ /* 0x000fce000f8e02ff */
[----:B------:R-:W3:Y:S01]  /*11a0*/  MUFU.RCP R16, R16 ;  /* 0x0000001000107308 */ /* 0x000ee20000001000 */
[----:B-1----:R-:W-:-:S04]  /*11b0*/  IMAD.WIDE R8, R9, 0x4, R10 ;  /* 0x0000000409087825 */ /* 0x002fc800078e020a */
[----:B------:R-:W-:Y:S02]  /*11c0*/  IMAD R15, R2, UR13, RZ ;  /* 0x0000000d020f7c24 */ /* 0x000fe4000f8e02ff */
[----:B------:R-:W-:-:S04]  /*11d0*/  IMAD.WIDE R10, R19, 0x4, R8 ;  /* 0x00000004130a7825 */ /* 0x000fc800078e0208 */
[----:B0-----:R-:W-:-:S04]  /*11e0*/  IMAD.WIDE R12, R15, 0x4, R12 ;  /* 0x000000040f0c7825 */ /* 0x001fc800078e020c */
[----:B------:R-:W-:-:S04]  /*11f0*/  IMAD.WIDE R14, R19, 0x4, R10 ;  /* 0x00000004130e7825 */ /* 0x000fc800078e020a */
[----:B---3--:R-:W-:Y:S01]  /*1200*/  FMUL.FTZ R27, R23, R16 ;  /* 0x00000010171b7220 */ /* 0x008fe20000410000 */
[----:B--2---:R-:W-:-:S04]  /*1210*/  IMAD.WIDE R4, R21, 0x4, R4 ;  /* 0x0000000415047825 */ /* 0x004fc800078e0204 */
[----:B------:R-:W-:Y:S01]  /*1220*/  FADD.FTZ R21, R20, -RZ ;  /* 0x800000ff14157221 */ /* 0x000fe20000010000 */
[----:B------:R-:W-:Y:S01]  /*1230*/  FADD.FTZ R23, R18, -RZ ;  /* 0x800000ff12177221 */ /* 0x000fe20000010000 */
[----:B------:R0:W-:Y:S01]  /*1240*/  STG.E desc[UR10][R12.64], R27 ;  /* 0x0000001b0c007986 */ /* 0x0001e2000c10190a */
[----:B------:R-:W-:-:S04]  /*1250*/  IMAD.WIDE R18, R19, 0x4, R14 ;  /* 0x0000000413127825 */ /* 0x000fc800078e020e */
[----:B------:R-:W-:Y:S01]  /*1260*/  FADD.FTZ R25, R16, -RZ ;  /* 0x800000ff10197221 */ /* 0x000fe20000010000 */
        /* <DEDUP_REMOVED lines=9> */
.L_x_1086:
[----:B------:R-:W-:Y:S05]  /*1300*/  EXIT ;  /* 0x000000000000794d */ /* 0x000fea0003800000 */
.L_x_1088:
        /* <DEDUP_REMOVED lines=15> */
.L_x_1342:


//--------------------- .text._ZN2at6native38_GLOBAL__N__9a469cfd_6_RNN_cu_eca79a6d6kernel17lstm_cell_forwardIddlLi2EEEvNS_4cuda6detail10TensorInfoIT_T1_EES9_S9_S9_S9_S9_S9_S9_S8_S8_ --------------------------
	.section	.text._ZN2at6native38_GLOBAL__N__9a469cfd_6_RNN_cu_eca79a6d6kernel17lstm_cell_forwardIddlLi2EEEvNS_4cuda6detail10TensorInfoIT_T1_EES9_S9_S9_S9_S9_S9_S9_S8_S8_,"ax",@progbits
	.align	128
.text._ZN2at6native38_GLOBAL__N__9a469cfd_6_RNN_cu_eca79a6d6kernel17lstm_cell_forwardIddlLi2EEEvNS_4cuda6detail10TensorInfoIT_T1_EES9_S9_S9_S9_S9_S9_S9_S8_S8_:
        .type           _ZN2at6native38_GLOBAL__N__9a469cfd_6_RNN_cu_eca79a6d6kernel17lstm_cell_forwardIddlLi2EEEvNS_4cuda6detail10TensorInfoIT_T1_EES9_S9_S9_S9_S9_S9_S9_S8_S8_,@function
        .size           _ZN2at6native38_GLOBAL__N__9a469cfd_6_RNN_cu_eca79a6d6kernel17lstm_cell_forwardIddlLi2EEEvNS_4cuda6detail10TensorInfoIT_T1_EES9_S9_S9_S9_S9_S9_S9_S8_S8_,(.L_x_1343 - _ZN2at6native38_GLOBAL__N__9a469cfd_6_RNN_cu_eca79a6d6kernel17lstm_cell_forwardIddlLi2EEEvNS_4cuda6detail10TensorInfoIT_T1_EES9_S9_S9_S9_S9_S9_S9_S8_S8_)
        .other          _ZN2at6native38_GLOBAL__N__9a469cfd_6_RNN_cu_eca79a6d6kernel17lstm_cell_forwardIddlLi2EEEvNS_4cuda6detail10TensorInfoIT_T1_EES9_S9_S9_S9_S9_S9_S9_S8_S8_,@"STO_CUDA_ENTRY STV_DEFAULT"
_ZN2at6native38_GLOBAL__N__9a469cfd_6_RNN_cu_eca79a6d6kernel17lstm_cell_forwardIddlLi2EEEvNS_4cuda6detail10TensorInfoIT_T1_EES9_S9_S9_S9_S9_S9_S9_S8_S8_:
        /* <DEDUP_REMOVED lines=43> */
.L_x_1157:
        /* <DEDUP_REMOVED lines=11> */
[----:B------:R-:W-:Y:S05]  /*0360*/  CALL.REL.NOINC `($__internal_40_$__cuda_sm20_div_s64) ;  /* 0x0000005c00807944 */ /* 0x000fea0003c00000 */
[----:B------:R-:W-:Y:S01]  /*0370*/  IADD3 R9, P0, RZ, -R12, RZ ;  /* 0x8000000cff097210 */ /* 0x000fe20007f1e0ff */
[----:B------:R-:W-:Y:S02]  /*0380*/  IMAD.U32 R2, RZ, RZ, UR12 ;  /* 0x0000000cff027e24 */ /* 0x000fe4000f8e00ff */
[----:B------:R-:W-:Y:S01]  /*0390*/  IMAD.MOV.U32 R6, RZ, RZ, R5 ;  /* 0x000000ffff067224 */ /* 0x000fe200078e0005 */
[----:B------:R-:W-:Y:S01]  /*03a0*/  IADD3.X R7, RZ, ~R0, RZ, P0, !PT ;  /* 0x80000000ff077210 */ /* 0x000fe200007fe4ff */
[----:B------:R-:W-:Y:S02]  /*03b0*/  IMAD.U32 R3, RZ, RZ, UR13 ;  /* 0x0000000dff037e24 */ /* 0x000fe4000f8e00ff */
[----:B------:R-:W-:Y:S02]  /*03c0*/  IMAD.MOV.U32 R13, RZ, RZ, R0 ;  /* 0x000000ffff0d7224 */ /* 0x000fe400078e0000 */
[----:B------:R-:W-:Y:S01]  /*03d0*/  IMAD R8, R7, R2, RZ ;  /* 0x0000000207087224 */ /* 0x000fe200078e02ff */
[----:B------:R-:W-:-:S03]  /*03e0*/  MOV R7, R4 ;  /* 0x0000000400077202 */ /* 0x000fc60000000f00 */
[----:B------:R-:W-:-:S04]  /*03f0*/  IMAD.WIDE.U32 R26, R9, R2, R6 ;  /* 0x00000002091a7225 */ /* 0x000fc800078e0006 */
[----:B------:R-:W-:-:S04]  /*0400*/  IMAD R7, R9, R3, R8 ;  /* 0x0000000309077224 */ /* 0x000fc800078e0208 */
[----:B------:R-:W-:Y:S01]  /*0410*/  IMAD.IADD R27, R27, 0x1, R7 ;  /* 0x000000011b1b7824 */ /* 0x000fe200078e0207 */
[----:B------:R-:W-:Y:S06]  /*0420*/  BRA `(.L_x_1092) ;  /* 0x00000000005c7947 */ /* 0x000fec0003800000 */
.L_x_1091:
[----:B------:R-:W-:Y:S01]  /*0430*/  MOV R2, UR59 ;  /* 0x0000003b00027c02 */ /* 0x000fe20008000f00 */
[----:B------:R-:W-:Y:S01]  /*0440*/  IMAD.MOV.U32 R13, RZ, RZ, RZ ;  /* 0x000000ffff0d7224 */ /* 0x000fe200078e00ff */
        /* <DEDUP_REMOVED lines=21> */
.L_x_1092:
[----:B------:R-:W-:Y:S05]  /*05a0*/  BSYNC B1 ;  /* 0x0000000000017941 */ /* 0x000fea0003800000 */
.L_x_1090:
        /* <DEDUP_REMOVED lines=20> */
[----:B------:R-:W-:Y:S01]  /*06f0*/  IMAD.U32 R7, RZ, RZ, UR15 ;  /* 0x0000000fff077e24 */ /* 0x000fe2000f8e00ff */
[----:B------:R-:W-:Y:S01]  /*0700*/  IADD3.X R2, RZ, ~R0, RZ, P0, !PT ;  /* 0x80000000ff027210 */ /* 0x000fe200007fe4ff */
[----:B------:R-:W-:-:S04]  /*0710*/  IMAD.WIDE.U32 R8, R11, R3, R16 ;  /* 0x000000030b087225 */ /* 0x000fc800078e0010 */
[----:B------:R-:W-:Y:S02]  /*0720*/  IMAD R2, R2, R3, RZ ;  /* 0x0000000302027224 */ /* 0x000fe400078e02ff */
[----:B------:R-:W-:Y:S02]  /*0730*/  IMAD.MOV.U32 R13, RZ, RZ, R0 ;  /* 0x000000ffff0d7224 */ /* 0x000fe400078e0000 */
[----:B------:R-:W-:Y:S02]  /*0740*/  IMAD R11, R11, R7, R2 ;  /* 0x000000070b0b7224 */ /* 0x000fe400078e0202 */
[----:B------:R-:W-:-:S03]  /*0750*/  IMAD.MOV.U32 R2, RZ, RZ, R8 ;  /* 0x000000ffff027224 */ /* 0x000fc600078e0008 */
[----:B------:R-:W-:Y:S01]  /*0760*/  IADD3 R6, R9, R11, RZ ;  /* 0x0000000b09067210 */ /* 0x000fe20007ffe0ff */
[----:B------:R-:W-:Y:S06]  /*0770*/  BRA `(.L_x_1095) ;  /* 0x00000000005c7947 */ /* 0x000fec0003800000 */
.L_x_1094:
[----:B------:R-:W-:Y:S01]  /*0780*/  IMAD.U32 R3, RZ, RZ, UR57 ;  /* 0x00000039ff037e24 */ /* 0x000fe2000f8e00ff */
[----:B------:R-:W-:Y:S01]  /*0790*/  HFMA2.MMA R13, -RZ, RZ, 0, 0 ;  /* 0x00000000ff0d7435 */ /* 0x000fe200000001ff */
        /* <DEDUP_REMOVED lines=21> */
.L_x_1095:
[----:B------:R-:W-:Y:S05]  /*08f0*/  BSYNC B1 ;  /* 0x0000000000017941 */ /* 0x000fea0003800000 */
.L_x_1093:
[----:B------:R-:W-:Y:S02]  /*0900*/  IMAD R11, R6, UR16, RZ ;  /* 0x00000010060b7c24 */ /* 0x000fe4000f8e02ff */
[----:B------:R-:W-:-:S04]  /*0910*/  IMAD.WIDE.U32 R8, R2, UR16, RZ ;  /* 0x0000001002087c25 */ /* 0x000fc8000f8e00ff */
[----:B------:R-:W-:Y:S02]  /*0920*/  IMAD R11, R2, UR17, R11 ;  /* 0x00000011020b7c24 */ /* 0x000fe4000f8e020b */
[----:B------:R-:W-:Y:S02]  /*0930*/  IMAD R13, R13, UR18, RZ ;  /* 0x000000120d0d7c24 */ /* 0x000fe4000f8e02ff */
[----:B------:R-:W-:Y:S02]  /*0940*/  IMAD.IADD R9, R9, 0x1, R11 ;  /* 0x0000000109097824 */ /* 0x000fe400078e020b */
[C---:B------:R-:W-:Y:S02]  /*0950*/  IMAD R11, R12.reuse, UR19, R13 ;  /* 0x000000130c0b7c24 */ /* 0x040fe4000f8e020d */
[----:B------:R-:W-:-:S04]  /*0960*/  IMAD.WIDE.U32 R12, R12, UR18, R8 ;  /* 0x000000120c0c7c25 */ /* 0x000fc8000f8e0008 */
[----:B------:R-:W-:Y:S01]  /*0970*/  IMAD.IADD R9, R13, 0x1, R11 ;  /* 0x000000010d097824 */ /* 0x000fe200078e020b */
        /* <DEDUP_REMOVED lines=13> */
[----:B------:R-:W-:Y:S01]  /*0a50*/  MOV R2, UR49 ;  /* 0x0000003100027c02 */ /* 0x000fe20008000f00 */
[----:B------:R-:W-:Y:S01]  /*0a60*/  IMAD.MOV.U32 R0, RZ, RZ, R19 ;  /* 0x000000ffff007224 */ /* 0x000fe200078e0013 */
[----:B------:R-:W-:-:S07]  /*0a70*/  MOV R6, 0xa90 ;  /* 0x00000a9000067802 */ /* 0x000fce0000000f00 */
[----:B0-----:R-:W-:Y:S05]  /*0a80*/  CALL.REL.NOINC `($__internal_40_$__cuda_sm20_div_s64) ;  /* 0x0000005400b87944 */ /* 0x001fea0003c00000 */
        /* <DEDUP_REMOVED lines=11> */
.L_x_1097:
[----:B------:R-:W1:Y:S01]  /*0b40*/  I2F.U32.RP R2, R3 ;  /* 0x0000000300027306 */ /* 0x000e620000209000 */
[----:B------:R-:W-:Y:S01]  /*0b50*/  ISETP.NE.U32.AND P2, PT, R3, RZ, PT ;  /* 0x000000ff0300720c */ /* 0x000fe20003f45070 */
[----:B------:R-:W-:Y:S01]  /*0b60*/  IMAD.MOV.U32 R13, RZ, RZ, RZ ;  /* 0x000000ffff0d7224 */ /* 0x000fe200078e00ff */
[----:B------:R-:W-:-:S05]  /*0b70*/  MOV R6, RZ ;  /* 0x000000ff00067202 */ /* 0x000fca0000000f00 */
        /* <DEDUP_REMOVED lines=18> */
.L_x_1098:
[----:B------:R-:W-:Y:S05]  /*0ca0*/  BSYNC B1 ;  /* 0x0000000000017941 */ /* 0x000fea0003800000 */
.L_x_1096:
        /* <DEDUP_REMOVED lines=36> */
.L_x_1100:
[----:B------:R-:W1:Y:S01]  /*0ef0*/  I2F.U32.RP R2, R3 ;  /* 0x0000000300027306 */ /* 0x000e620000209000 */
[----:B------:R-:W-:Y:S02]  /*0f00*/  ISETP.NE.U32.AND P2, PT, R3, RZ, PT ;  /* 0x000000ff0300720c */ /* 0x000fe40003f45070 */
        /* <DEDUP_REMOVED lines=20> */
.L_x_1101:
[----:B------:R-:W-:Y:S05]  /*1050*/  BSYNC B1 ;  /* 0x0000000000017941 */ /* 0x000fea0003800000 */
.L_x_1099:
        /* <DEDUP_REMOVED lines=26> */
[-C--:B------:R-:W-:Y:S02]  /*1200*/  MOV R13, R0.reuse ;  /* 0x00000000000d7202 */ /* 0x080fe40000000f00 */
[----:B------:R-:W-:-:S05]  /*1210*/  IADD3.X R2, RZ, ~R0, RZ, P0, !PT ;  /* 0x80000000ff027210 */ /* 0x000fca00007fe4ff */
[----:B------:R-:W-:Y:S02]  /*1220*/  IMAD R6, R2, UR14, RZ ;  /* 0x0000000e02067c24 */ /* 0x000fe4000f8e02ff */
[----:B------:R-:W-:-:S04]  /*1230*/  IMAD.WIDE.U32 R2, R7, UR14, R10 ;  /* 0x0000000e07027c25 */ /* 0x000fc8000f8e000a */
[----:B------:R-:W-:-:S04]  /*1240*/  IMAD R7, R7, UR15, R6 ;  /* 0x0000000f07077c24 */ /* 0x000fc8000f8e0206 */
[----:B------:R-:W-:Y:S01]  /*1250*/  IMAD.IADD R6, R7, 0x1, R3 ;  /* 0x0000000107067824 */ /* 0x000fe200078e0203 */
[----:B------:R-:W-:Y:S06]  /*1260*/  BRA `(.L_x_1104) ;  /* 0x0000000000547947 */ /* 0x000fec0003800000 */
.L_x_1103:
[----:B------:R-:W1:Y:S01]  /*1270*/  I2F.U32.RP R2, R3 ;  /* 0x0000000300027306 */ /* 0x000e620000209000 */
[----:B------:R-:W-:-:S07]  /*1280*/  ISETP.NE.U32.AND P2, PT, R3, RZ, PT ;  /* 0x000000ff0300720c */ /* 0x000fce0003f45070 */
[----:B-1----:R-:W1:Y:S02]  /*1290*/  MUFU.RCP R2, R2 ;  /* 0x0000000200027308 */ /* 0x002e640000001000 */
[----:B-1----:R-:W-:-:S06]  /*12a0*/  VIADD R6, R2, 0xffffffe ;  /* 0x0ffffffe02067836 */ /* 0x002fcc0000000000 */
[----:B------:R1:W2:Y:S02]  /*12b0*/  F2I.FTZ.U32.TRUNC.NTZ R7, R6 ;  /* 0x0000000600077305 */ /* 0x0002a4000021f000 */
[----:B-1----:R-:W-:Y:S01]  /*12c0*/  IMAD.MOV.U32 R6, RZ, RZ, RZ ;  /* 0x000000ffff067224 */ /* 0x002fe200078e00ff */
[----:B--2---:R-:W-:-:S05]  /*12d0*/  IADD3 R0, RZ, -R7, RZ ;  /* 0x80000007ff007210 */ /* 0x004fca0007ffe0ff */
        /* <DEDUP_REMOVED lines=14> */
.L_x_1104:
[----:B------:R-:W-:Y:S05]  /*13c0*/  BSYNC B1 ;  /* 0x0000000000017941 */ /* 0x000fea0003800000 */
.L_x_1102:
        /* <DEDUP_REMOVED lines=18> */
[----:B-1----:R-:W-:Y:S01]  /*14f0*/  IMAD.MOV.U32 R7, RZ, RZ, R16 ;  /* 0x000000ffff077224 */ /* 0x002fe200078e0010 */
[----:B------:R-:W-:Y:S01]  /*1500*/  MOV R3, UR48 ;  /* 0x0000003000037c02 */ /* 0x000fe20008000f00 */
[----:B------:R-:W-:Y:S01]  /*1510*/  IMAD.U32 R2, RZ, RZ, UR49 ;  /* 0x00000031ff027e24 */ /* 0x000fe2000f8e00ff */
[----:B------:R-:W-:Y:S02]  /*1520*/  MOV R0, R17 ;  /* 0x0000001100007202 */ /* 0x000fe40000000f00 */
[----:B------:R-:W-:-:S07]  /*1530*/  MOV R6, 0x1550 ;  /* 0x0000155000067802 */ /* 0x000fce0000000f00 */
[----:B0-----:R-:W-:Y:S05]  /*1540*/  CALL.REL.NOINC `($__internal_40_$__cuda_sm20_div_s64) ;  /* 0x0000004c00087944 */ /* 0x001fea0003c00000 */
[----:B------:R-:W-:Y:S01]  /*1550*/  IADD3 R15, P0, RZ, -R12, RZ ;  /* 0x8000000cff0f7210 */ /* 0x000fe20007f1e0ff */
[----:B------:R-:W-:Y:S01]  /*1560*/  IMAD.U32 R3, RZ, RZ, UR22 ;  /* 0x00000016ff037e24 */ /* 0x000fe2000f8e00ff */
[----:B------:R-:W-:Y:S01]  /*1570*/  MOV R6, R16 ;  /* 0x0000001000067202 */ /* 0x000fe20000000f00 */
[----:B------:R-:W-:Y:S01]  /*1580*/  IMAD.MOV.U32 R7, RZ, RZ, R17 ;  /* 0x000000ffff077224 */ /* 0x000fe200078e0011 */
[----:B------:R-:W-:-:S03]  /*1590*/  IADD3.X R2, RZ, ~R0, RZ, P0, !PT ;  /* 0x80000000ff027210 */ /* 0x000fc600007fe4ff */
[----:B------:R-:W-:-:S04]  /*15a0*/  IMAD.WIDE.U32 R6, R15, R3, R6 ;  /* 0x000000030f067225 */ /* 0x000fc800078e0006 */
[----:B------:R-:W-:Y:S02]  /*15b0*/  IMAD R13, R2, R3, RZ ;  /* 0x00000003020d7224 */ /* 0x000fe400078e02ff */
[----:B------:R-:W-:-:S04]  /*15c0*/  IMAD.U32 R2, RZ, RZ, UR23 ;  /* 0x00000017ff027e24 */ /* 0x000fc8000f8e00ff */
[----:B------:R-:W-:-:S05]  /*15d0*/  IMAD R13, R15, R2, R13 ;  /* 0x000000020f0d7224 */ /* 0x000fca00078e020d */
[----:B------:R-:W-:Y:S01]  /*15e0*/  IADD3 R7, R7, R13, RZ ;  /* 0x0000000d07077210 */ /* 0x000fe20007ffe0ff */
[----:B------:R-:W-:Y:S01]  /*15f0*/  IMAD.MOV.U32 R13, RZ, RZ, R0 ;  /* 0x000000ffff0d7224 */ /* 0x000fe200078e0000 */
[----:B------:R-:W-:Y:S06]  /*1600*/  BRA `(.L_x_1107) ;  /* 0x00000000005c7947 */ /* 0x000fec0003800000 */
.L_x_1106:
[----:B------:R-:W-:-:S04]  /*1610*/  MOV R3, UR5 ;  /* 0x0000000500037c02 */ /* 0x000fc80008000f00 */
[----:B------:R-:W2:Y:S01]  /*1620*/  I2F.U32.RP R0, R3 ;  /* 0x0000000300007306 */ /* 0x000ea20000209000 */
[----:B------:R-:W-:-:S07]  /*1630*/  ISETP.NE.U32.AND P2, PT, R3, RZ, PT ;  /* 0x000000ff0300720c */ /* 0x000fce0003f45070 */
[----:B--2---:R-:W1:Y:S02]  /*1640*/  MUFU.RCP R0, R0 ;  /* 0x0000000000007308 */ /* 0x004e640000001000 */
[----:B-1----:R-:W-:-:S06]  /*1650*/  VIADD R6, R0, 0xffffffe ;  /* 0x0ffffffe00067836 */ /* 0x002fcc0000000000 */
[----:B------:R1:W2:Y:S02]  /*1660*/  F2I.FTZ.U32.TRUNC.NTZ R7, R6 ;  /* 0x0000000600077305 */ /* 0x0002a4000021f000 */
[----:B-1----:R-:W-:Y:S02]  /*1670*/  IMAD.MOV.U32 R6, RZ, RZ, RZ ;  /* 0x000000ffff067224 */ /* 0x002fe400078e00ff */
[----:B--2---:R-:W-:-:S05]  /*1680*/  IMAD R12, R7, R3, RZ ;  /* 0x00000003070c7224 */ /* 0x004fca00078e02ff */
[----:B------:R-:W-:-:S05]  /*1690*/  IADD3 R13, -R12, RZ, RZ ;  /* 0x000000ff0c0d7210 */ /* 0x000fca0007ffe1ff */
[----:B------:R-:W-:Y:S01]  /*16a0*/  IMAD.HI.U32 R7, R7, R13, R6 ;  /* 0x0000000d07077227 */ /* 0x000fe200078e0006 */
[----:B------:R-:W-:-:S05]  /*16b0*/  HFMA2.MMA R13, -RZ, RZ, 0, 0 ;  /* 0x00000000ff0d7435 */ /* 0x000fca00000001ff */
[----:B------:R-:W-:-:S04]  /*16c0*/  IMAD.HI.U32 R12, R7, R16, RZ ;  /* 0x00000010070c7227 */ /* 0x000fc800078e00ff */
[----:B------:R-:W-:Y:S01]  /*16d0*/  IMAD.MOV.U32 R7, RZ, RZ, RZ ;  /* 0x000000ffff077224 */ /* 0x000fe200078e00ff */
[----:B0-----:R-:W-:-:S05]  /*16e0*/  IADD3 R14, -R12, RZ, RZ ;  /* 0x000000ff0c0e7210 */ /* 0x001fca0007ffe1ff */
        /* <DEDUP_REMOVED lines=9> */
.L_x_1107:
[----:B------:R-:W-:Y:S05]  /*1780*/  BSYNC B1 ;  /* 0x0000000000017941 */ /* 0x000fea0003800000 */
.L_x_1105:
        /* <DEDUP_REMOVED lines=17> */
[----:B0-----:R-:W-:Y:S01]  /*18a0*/  IMAD.MOV.U32 R7, RZ, RZ, R18 ;  /* 0x000000ffff077224 */ /* 0x001fe200078e0012 */
[----:B------:R-:W-:Y:S01]  /*18b0*/  MOV R3, UR48 ;  /* 0x0000003000037c02 */ /* 0x000fe20008000f00 */
[----:B------:R-:W-:Y:S01]  /*18c0*/  IMAD.U32 R2, RZ, RZ, UR49 ;  /* 0x00000031ff027e24 */ /* 0x000fe2000f8e00ff */
[----:B------:R-:W-:Y:S02]  /*18d0*/  MOV R0, R19 ;  /* 0x0000001300007202 */ /* 0x000fe40000000f00 */
[----:B------:R-:W-:-:S07]  /*18e0*/  MOV R6, 0x1900 ;  /* 0x0000190000067802 */ /* 0x000fce0000000f00 */
[----:B------:R-:W-:Y:S05]  /*18f0*/  CALL.REL.NOINC `($__internal_40_$__cuda_sm20_div_s64) ;  /* 0x00000048001c7944 */ /* 0x000fea0003c00000 */
        /* <DEDUP_REMOVED lines=12> */
.L_x_1109:
[----:B------:R-:W1:Y:S01]  /*19c0*/  I2F.U32.RP R13, R3 ;  /* 0x00000003000d7306 */ /* 0x000e620000209000 */
[----:B------:R-:W-:-:S07]  /*19d0*/  ISETP.NE.U32.AND P2, PT, R3, RZ, PT ;  /* 0x000000ff0300720c */ /* 0x000fce0003f45070 */
[----:B-1----:R-:W0:Y:S02]  /*19e0*/  MUFU.RCP R13, R13 ;  /* 0x0000000d000d7308 */ /* 0x002e240000001000 */
[----:B0-----:R-:W-:Y:S01]  /*19f0*/  IADD3 R6, R13, 0xffffffe, RZ ;  /* 0x0ffffffe0d067810 */ /* 0x001fe20007ffe0ff */
[----:B------:R-:W-:-:S05]  /*1a00*/  IMAD.MOV.U32 R13, RZ, RZ, RZ ;  /* 0x000000ffff0d7224 */ /* 0x000fca00078e00ff */
[----:B------:R0:W1:Y:S02]  /*1a10*/  F2I.FTZ.U32.TRUNC.NTZ R7, R6 ;  /* 0x0000000600077305 */ /* 0x000064000021f000 */
[----:B0-----:R-:W-:Y:S01]  /*1a20*/  HFMA2.MMA R6, -RZ, RZ, 0, 0 ;  /* 0x00000000ff067435 */ /* 0x001fe200000001ff */
[----:B-1----:R-:W-:-:S04]  /*1a30*/  IMAD.MOV R0, RZ, RZ, -R7 ;  /* 0x000000ffff007224 */ /* 0x002fc800078e0a07 */
[----:B------:R-:W-:-:S05]  /*1a40*/  IMAD R15, R0, R3, RZ ;  /* 0x00000003000f7224 */ /* 0x000fca00078e02ff */
        /* <DEDUP_REMOVED lines=13> */
.L_x_1110:
[----:B------:R-:W-:Y:S05]  /*1b20*/  BSYNC B1 ;  /* 0x0000000000017941 */ /* 0x000fea0003800000 */
.L_x_1108:
        /* <DEDUP_REMOVED lines=17> */
[----:B0-----:R-:W-:Y:S01]  /*1c40*/  MOV R7, R8 ;  /* 0x0000000800077202 */ /* 0x001fe20000000f00 */
[----:B------:R-:W-:Y:S01]  /*1c50*/  IMAD.U32 R3, RZ, RZ, UR48 ;  /* 0x00000030ff037e24 */ /* 0x000fe2000f8e00ff */
[----:B------:R-:W-:Y:S01]  /*1c60*/  MOV R2, UR49 ;  /* 0x0000003100027c02 */ /* 0x000fe20008000f00 */
[----:B------:R-:W-:Y:S01]  /*1c70*/  IMAD.MOV.U32 R0, RZ, RZ, R9 ;  /* 0x000000ffff007224 */ /* 0x000fe200078e0009 */
[----:B------:R-:W-:-:S07]  /*1c80*/  MOV R6, 0x1ca0 ;  /* 0x00001ca000067802 */ /* 0x000fce0000000f00 */
[----:B------:R-:W-:Y:S05]  /*1c90*/  CALL.REL.NOINC `($__internal_40_$__cuda_sm20_div_s64) ;  /* 0x0000004400347944 */ /* 0x000fea0003c00000 */
[----:B------:R-:W-:Y:S01]  /*1ca0*/  IADD3 R14, P0, RZ, -R12, RZ ;  /* 0x8000000cff0e7210 */ /* 0x000fe20007f1e0ff */
[----:B------:R-:W-:Y:S01]  /*1cb0*/  IMAD.MOV.U32 R6, RZ, RZ, R8 ;  /* 0x000000ffff067224 */ /* 0x000fe200078e0008 */
[----:B------:R-:W-:Y:S02]  /*1cc0*/  MOV R3, UR22 ;  /* 0x0000001600037c02 */ /* 0x000fe40008000f00 */
[----:B------:R-:W-:Y:S01]  /*1cd0*/  MOV R7, R9 ;  /* 0x0000000900077202 */ /* 0x000fe20000000f00 */
[----:B------:R-:W-:-:S04]  /*1ce0*/  IMAD.X R2, RZ, RZ, ~R0, P0 ;  /* 0x000000ffff027224 */ /* 0x000fc800000e0e00 */
[-C--:B------:R-:W-:Y:S01]  /*1cf0*/  IMAD R13, R2, R3.reuse, RZ ;  /* 0x00000003020d7224 */ /* 0x080fe200078e02ff */
[----:B------:R-:W-:Y:S01]  /*1d00*/  MOV R2, UR23 ;  /* 0x0000001700027c02 */ /* 0x000fe20008000f00 */
[----:B------:R-:W-:-:S04]  /*1d10*/  IMAD.WIDE.U32 R6, R14, R3, R6 ;  /* 0x000000030e067225 */ /* 0x000fc800078e0006 */
[----:B------:R-:W-:-:S04]  /*1d20*/  IMAD R13, R14, R2, R13 ;  /* 0x000000020e0d7224 */ /* 0x000fc800078e020d */
[----:B------:R-:W-:Y:S01]  /*1d30*/  IMAD.IADD R7, R13, 0x1, R7 ;  /* 0x000000010d077824 */ /* 0x000fe200078e0207 */
[----:B------:R-:W-:Y:S01]  /*1d40*/  MOV R13, R0 ;  /* 0x00000000000d7202 */ /* 0x000fe20000000f00 */
[----:B------:R-:W-:Y:S06]  /*1d50*/  BRA `(.L_x_1113) ;  /* 0x0000000000587947 */ /* 0x000fec0003800000 */
.L_x_1112:
        /* <DEDUP_REMOVED lines=22> */
.L_x_1113:
[----:B------:R-:W-:Y:S05]  /*1ec0*/  BSYNC B1 ;  /* 0x0000000000017941 */ /* 0x000fea0003800000 */
.L_x_1111:
        /* <DEDUP_REMOVED lines=24> */
[----:B------:R-:W-:Y:S02]  /*2050*/  IMAD.MOV.U32 R3, RZ, RZ, R11 ;  /* 0x000000ffff037224 */ /* 0x000fe400078e000b */
[--C-:B------:R-:W-:Y:S02]  /*2060*/  IMAD.MOV.U32 R13, RZ, RZ, R0.reuse ;  /* 0x000000ffff0d7224 */ /* 0x100fe400078e0000 */
[----:B------:R-:W-:-:S04]  /*2070*/  IMAD.X R2, RZ, RZ, ~R0, P0 ;  /* 0x000000ffff027224 */ /* 0x000fc800000e0e00 */
[----:B------:R-:W-:-:S04]  /*2080*/  IMAD R2, R2, UR22, RZ ;  /* 0x0000001602027c24 */ /* 0x000fc8000f8e02ff */
[----:B------:R-:W-:Y:S01]  /*2090*/  IMAD R6, R7, UR23, R2 ;  /* 0x0000001707067c24 */ /* 0x000fe2000f8e0202 */
[----:B------:R-:W-:-:S05]  /*20a0*/  MOV R2, R10 ;  /* 0x0000000a00027202 */ /* 0x000fca0000000f00 */
[----:B------:R-:W-:-:S05]  /*20b0*/  IMAD.WIDE.U32 R2, R7, UR22, R2 ;  /* 0x0000001607027c25 */ /* 0x000fca000f8e0002 */
[----:B------:R-:W-:Y:S01]  /*20c0*/  IADD3 R3, R6, R3, RZ ;  /* 0x0000000306037210 */ /* 0x000fe20007ffe0ff */
[----:B------:R-:W-:Y:S06]  /*20d0*/  BRA `(.L_x_1116) ;  /* 0x0000000000587947 */ /* 0x000fec0003800000 */
.L_x_1115:
[----:B------:R-:W1:Y:S01]  /*20e0*/  I2F.U32.RP R2, R3 ;  /* 0x0000000300027306 */ /* 0x000e620000209000 */
[----:B------:R-:W-:Y:S01]  /*20f0*/  ISETP.NE.U32.AND P2, PT, R3, RZ, PT ;  /* 0x000000ff0300720c */ /* 0x000fe20003f45070 */
[----:B------:R-:W-:-:S06]  /*2100*/  IMAD.MOV.U32 R13, RZ, RZ, RZ ;  /* 0x000000ffff0d7224 */ /* 0x000fcc00078e00ff */
        /* <DEDUP_REMOVED lines=19> */
.L_x_1116:
[----:B------:R-:W-:Y:S05]  /*2240*/  BSYNC B1 ;  /* 0x0000000000017941 */ /* 0x000fea0003800000 */
.L_x_1114:
        /* <DEDUP_REMOVED lines=34> */
.L_x_1118:
[----:B------:R-:W-:Y:S01]  /*2470*/  MOV R2, UR7 ;  /* 0x0000000700027c02 */ /* 0x000fe20008000f00 */
[----:B0-----:R-:W-:Y:S02]  /*2480*/  IMAD.MOV.U32 R6, RZ, RZ, RZ ;  /* 0x000000ffff067224 */ /* 0x001fe400078e00ff */
[----:B------:R-:W-:Y:S01]  /*2490*/  IMAD.MOV.U32 R13, RZ, RZ, RZ ;  /* 0x000000ffff0d7224 */ /* 0x000fe200078e00ff */
[----:B------:R-:W0:Y:S01]  /*24a0*/  I2F.U32.RP R0, R2 ;  /* 0x0000000200007306 */ /* 0x000e220000209000 */
[----:B------:R-:W-:-:S07]  /*24b0*/  ISETP.NE.U32.AND P2, PT, R2, RZ, PT ;  /* 0x000000ff0200720c */ /* 0x000fce0003f45070 */
[----:B0-----:R-:W0:Y:S02]  /*24c0*/  MUFU.RCP R0, R0 ;  /* 0x0000000000007308 */ /* 0x001e240000001000 */
[----:B0-----:R-:W-:-:S06]  /*24d0*/  VIADD R0, R0, 0xffffffe ;  /* 0x0ffffffe00007836 */ /* 0x001fcc0000000000 */
[----:B------:R-:W0:Y:S02]  /*24e0*/  F2I.FTZ.U32.TRUNC.NTZ R7, R0 ;  /* 0x0000000000077305 */ /* 0x000e24000021f000 */
[----:B0-----:R-:W-:-:S05]  /*24f0*/  IMAD R0, R7, R2, RZ ;  /* 0x0000000207007224 */ /* 0x001fca00078e02ff */
        /* <DEDUP_REMOVED lines=13> */
.L_x_1119:
[----:B------:R-:W-:Y:S05]  /*25d0*/  BSYNC B1 ;  /* 0x0000000000017941 */ /* 0x000fea0003800000 */
.L_x_1117:
[----:B------:R-:W-:Y:S01]  /*25e0*/  IMAD R0, R6, UR32, RZ ;  /* 0x0000002006007c24 */ /* 0x000fe2000f8e02ff */
[----:B------:R-:W-:Y:S01]  /*25f0*/  BSSY B1, `(.L_x_1120) ;  /* 0x0000032000017945 */ /* 0x000fe20003800000 */
[----:B------:R-:W-:-:S04]  /*2600*/  IMAD.WIDE.U32 R6, R16, UR32, RZ ;  /* 0x0000002010067c25 */ /* 0x000fc8000f8e00ff */
[----:B------:R-:W-:-:S05]  /*2610*/  IMAD R0, R16, UR33, R0 ;  /* 0x0000002110007c24 */ /* 0x000fca000f8e0200 */
[----:B------:R-:W-:Y:S01]  /*2620*/  IADD3 R7, R7, R0, RZ ;  /* 0x0000000007077210 */ /* 0x000fe20007ffe0ff */
[----:B------:R-:W-:Y:S02]  /*2630*/  IMAD R0, R13, UR34, RZ ;  /* 0x000000220d007c24 */ /* 0x000fe4000f8e02ff */
[----:B------:R-:W-:Y:S01]  /*2640*/  IMAD.WIDE.U32 R22, R12, UR34, R6 ;  /* 0x000000220c167c25 */ /* 0x000fe2000f8e0006 */
[----:B------:R-:W-:-:S03]  /*2650*/  LOP3.LUT R6, R19, R3, RZ, 0xfc, !PT ;  /* 0x0000000313067212 */ /* 0x000fc600078efcff */
[----:B------:R-:W-:Y:S01]  /*2660*/  IMAD R0, R12, UR35, R0 ;  /* 0x000000230c007c24 */ /* 0x000fe2000f8e0200 */
[----:B------:R-:W-:-:S03]  /*2670*/  ISETP.NE.U32.AND P0, PT, R6, RZ, PT ;  /* 0x000000ff0600720c */ /* 0x000fc60003f05070 */
[----:B------:R-:W-:-:S05]  /*2680*/  IMAD.IADD R0, R23, 0x1, R0 ;  /* 0x0000000117007824 */ /* 0x000fca00078e0200 */
[----:B------:R0:W-:Y:S05]  /*2690*/  STL [R1+0x8], R0 ;  /* 0x0000080001007387 */ /* 0x0001ea0000100800 */
[----:B------:R-:W-:Y:S05]  /*26a0*/  @!P0 BRA `(.L_x_1121) ;  /* 0x0000000000448947 */ /* 0x000fea0003800000 */
[----:B------:R-:W-:Y:S01]  /*26b0*/  ULDC.64 UR48, c[0x0][0xd80] ;  /* 0x0003600000307ab9 */ /* 0x000fe20000000a00 */
[----:B------:R-:W-:Y:S01]  /*26c0*/  MOV R7, R18 ;  /* 0x0000001200077202 */ /* 0x000fe20000000f00 */
[----:B------:R-:W-:Y:S01]  /*26d0*/  IMAD.U32 R3, RZ, RZ, UR48 ;  /* 0x00000030ff037e24 */ /* 0x000fe2000f8e00ff */
[----:B------:R-:W-:Y:S01]  /*26e0*/  MOV R2, UR49 ;  /* 0x0000003100027c02 */ /* 0x000fe20008000f00 */
[----:B0-----:R-:W-:Y:S01]  /*26f0*/  IMAD.MOV.U32 R0, RZ, RZ, R19 ;  /* 0x000000ffff007224 */ /* 0x001fe200078e0013 */
[----:B------:R-:W-:-:S07]  /*2700*/  MOV R6, 0x2720 ;  /* 0x0000272000067802 */ /* 0x000fce0000000f00 */
[----:B------:R-:W-:Y:S05]  /*2710*/  CALL.REL.NOINC `($__internal_40_$__cuda_sm20_div_s64) ;  /* 0x0000003800947944 */ /* 0x000fea0003c00000 */
        /* <DEDUP_REMOVED lines=10> */
.L_x_1121:
        /* <DEDUP_REMOVED lines=21> */
.L_x_1122:
[----:B------:R-:W-:Y:S05]  /*2910*/  BSYNC B1 ;  /* 0x0000000000017941 */ /* 0x000fea0003800000 */
.L_x_1120:
        /* <DEDUP_REMOVED lines=11> */
[----:B------:R0:W-:Y:S05]  /*29d0*/  STL [R1], R0 ;  /* 0x0000000001007387 */ /* 0x0001ea0000100800 */
        /* <DEDUP_REMOVED lines=18> */
.L_x_1124:
        /* <DEDUP_REMOVED lines=21> */
.L_x_1125:
[----:B------:R-:W-:Y:S05]  /*2c50*/  BSYNC B1 ;  /* 0x0000000000017941 */ /* 0x000fea0003800000 */
.L_x_1123:
[----:B------:R-:W-:Y:S01]  /*2c60*/  LOP3.LUT R3, R11, R3, RZ, 0xfc, !PT ;  /* 0x000000030b037212 */ /* 0x000fe200078efcff */
[----:B------:R-:W-:Y:S01]  /*2c70*/  IMAD R0, R6, UR32, RZ ;  /* 0x0000002006007c24 */ /* 0x000fe2000f8e02ff */
[----:B------:R-:W-:Y:S01]  /*2c80*/  BSSY B1, `(.L_x_1126) ;  /* 0x000002f000017945 */ /* 0x000fe20003800000 */
[----:B------:R-:W-:Y:S01]  /*2c90*/  IMAD.WIDE.U32 R6, R8, UR32, RZ ;  /* 0x0000002008067c25 */ /* 0x000fe2000f8e00ff */
[----:B------:R-:W-:-:S03]  /*2ca0*/  ISETP.NE.U32.AND P0, PT, R3, RZ, PT ;  /* 0x000000ff0300720c */ /* 0x000fc60003f05070 */
[----:B------:R-:W-:-:S05]  /*2cb0*/  IMAD R0, R8, UR33, R0 ;  /* 0x0000002108007c24 */ /* 0x000fca000f8e0200 */
[----:B------:R-:W-:Y:S01]  /*2cc0*/  IADD3 R7, R7, R0, RZ ;  /* 0x0000000007077210 */ /* 0x000fe20007ffe0ff */
[----:B------:R-:W-:Y:S02]  /*2cd0*/  IMAD R0, R13, UR34, RZ ;  /* 0x000000220d007c24 */ /* 0x000fe4000f8e02ff */
[----:B------:R-:W-:-:S04]  /*2ce0*/  IMAD.WIDE.U32 R8, R12, UR34, R6 ;  /* 0x000000220c087c25 */ /* 0x000fc8000f8e0006 */
[----:B------:R-:W-:-:S04]  /*2cf0*/  IMAD R0, R12, UR35, R0 ;  /* 0x000000230c007c24 */ /* 0x000fc8000f8e0200 */
[----:B------:R-:W-:Y:S01]  /*2d00*/  IMAD.IADD R28, R9, 0x1, R0 ;  /* 0x00000001091c7824 */ /* 0x000fe200078e0200 */
[----:B------:R-:W-:Y:S06]  /*2d10*/  @!P0 BRA `(.L_x_1127) ;  /* 0x00000000003c8947 */ /* 0x000fec0003800000 */
[----:B------:R-:W-:Y:S01]  /*2d20*/  ULDC.64 UR48, c[0x0][0xd80] ;  /* 0x0003600000307ab9 */ /* 0x000fe20000000a00 */
[----:B------:R-:W-:Y:S01]  /*2d30*/  MOV R7, R10 ;  /* 0x0000000a00077202 */ /* 0x000fe20000000f00 */
[----:B------:R-:W-:Y:S01]  /*2d40*/  IMAD.U32 R3, RZ, RZ, UR48 ;  /* 0x00000030ff037e24 */ /* 0x000fe2000f8e00ff */
[----:B------:R-:W-:Y:S01]  /*2d50*/  MOV R2, UR49 ;  /* 0x0000003100027c02 */ /* 0x000fe20008000f00 */
[----:B------:R-:W-:Y:S01]  /*2d60*/  IMAD.MOV.U32 R0, RZ, RZ, R11 ;  /* 0x000000ffff007224 */ /* 0x000fe200078e000b */
[----:B------:R-:W-:-:S07]  /*2d70*/  MOV R6, 0x2d90 ;  /* 0x00002d9000067802 */ /* 0x000fce0000000f00 */
[----:B------:R-:W-:Y:S05]  /*2d80*/  CALL.REL.NOINC `($__internal_40_$__cuda_sm20_div_s64) ;  /* 0x0000003000f87944 */ /* 0x000fea0003c00000 */
        /* <DEDUP_REMOVED lines=8> */
.L_x_1127:
[----:B------:R-:W0:Y:S01]  /*2e10*/  I2F.U32.RP R0, R2 ;  /* 0x0000000200007306 */ /* 0x000e220000209000 */
[----:B------:R-:W-:Y:S01]  /*2e20*/  IMAD.MOV.U32 R6, RZ, RZ, RZ ;  /* 0x000000ffff067224 */ /* 0x000fe200078e00ff */
[----:B------:R-:W-:Y:S01]  /*2e30*/  ISETP.NE.U32.AND P2, PT, R2, RZ, PT ;  /* 0x000000ff0200720c */ /* 0x000fe20003f45070 */
[----:B------:R-:W-:-:S05]  /*2e40*/  HFMA2.MMA R13, -RZ, RZ, 0, 0 ;  /* 0x00000000ff0d7435 */ /* 0x000fca00000001ff */
        /* <DEDUP_REMOVED lines=16> */
[----:B------:R-:W-:Y:S02]  /*2f50*/  IMAD R10, R2, R0, R10 ;  /* 0x00000000020a7224 */ /* 0x000fe400078e020a */
[----:B------:R-:W-:-:S07]  /*2f60*/  IMAD.MOV.U32 R2, RZ, RZ, RZ ;  /* 0x000000ffff027224 */ /* 0x000fce00078e00ff */
.L_x_1128:
[----:B------:R-:W-:Y:S05]  /*2f70*/  BSYNC B1 ;  /* 0x0000000000017941 */ /* 0x000fea0003800000 */
.L_x_1126:
[----:B------:R-:W-:Y:S01]  /*2f80*/  IMAD R0, R2, UR32, RZ ;  /* 0x0000002002007c24 */ /* 0x000fe2000f8e02ff */
[----:B------:R-:W-:Y:S01]  /*2f90*/  ULDC UR48, c[0x0][0x8a4] ;  /* 0x0002290000307ab9 */ /* 0x000fe20000000800 */
[C---:B------:R-:W-:Y:S01]  /*2fa0*/  IMAD.WIDE.U32 R2, R10.reuse, UR32, RZ ;  /* 0x000000200a027c25 */ /* 0x040fe2000f8e00ff */
[----:B------:R-:W-:Y:S03]  /*2fb0*/  BSSY B1, `(.L_x_1129) ;  /* 0x0000032000017945 */ /* 0x000fe60003800000 */
[----:B------:R-:W-:-:S04]  /*2fc0*/  IMAD R0, R10, UR33, R0 ;  /* 0x000000210a007c24 */ /* 0x000fc8000f8e0200 */
[----:B------:R-:W-:Y:S02]  /*2fd0*/  IMAD.IADD R3, R3, 0x1, R0 ;  /* 0x0000000103037824 */ /* 0x000fe400078e0200 */
[----:B------:R-:W-:Y:S02]  /*2fe0*/  IMAD R0, R13, UR34, RZ ;  /* 0x000000220d007c24 */ /* 0x000fe4000f8e02ff */
[----:B------:R-:W-:Y:S01]  /*2ff0*/  IMAD.WIDE.U32 R10, R12, UR34, R2 ;  /* 0x000000220c0a7c25 */ /* 0x000fe2000f8e0002 */
[----:B------:R-:W-:-:S03]  /*3000*/  LOP3.LUT R2, R4, UR48, RZ, 0xfc, !PT ;  /* 0x0000003004027c12 */ /* 0x000fc6000f8efcff */
[----:B------:R-:W-:Y:S01]  /*3010*/  IMAD R0, R12, UR35, R0 ;  /* 0x000000230c007c24 */ /* 0x000fe2000f8e0200 */
[----:B------:R-:W-:-:S04]  /*3020*/  ISETP.NE.U32.AND P0, PT, R2, RZ, PT ;  /* 0x000000ff0200720c */ /* 0x000fc80003f05070 */
[----:B------:R-:W-:-:S05]  /*3030*/  IADD3 R0, R11, R0, RZ ;  /* 0x000000000b007210 */ /* 0x000fca0007ffe0ff */
[----:B------:R0:W-:Y:S04]  /*3040*/  STL [R1+0x4], R0 ;  /* 0x0000040001007387 */ /* 0x0001e80000100800 */
[----:B------:R-:W-:Y:S05]  /*3050*/  @!P0 BRA `(.L_x_1130) ;  /* 0x0000000000448947 */ /* 0x000fea0003800000 */
[----:B------:R-:W-:Y:S01]  /*3060*/  ULDC.64 UR48, c[0x0][0x8a0] ;  /* 0x0002280000307ab9 */ /* 0x000fe20000000a00 */
[----:B------:R-:W-:Y:S01]  /*3070*/  IMAD.MOV.U32 R7, RZ, RZ, R5 ;  /* 0x000000ffff077224 */ /* 0x000fe200078e0005 */
[----:B------:R-:W-:Y:S01]  /*3080*/  MOV R3, UR48 ;  /* 0x0000003000037c02 */ /* 0x000fe20008000f00 */
[----:B------:R-:W-:Y:S01]  /*3090*/  IMAD.U32 R2, RZ, RZ, UR49 ;  /* 0x00000031ff027e24 */ /* 0x000fe2000f8e00ff */
[----:B0-----:R-:W-:Y:S02]  /*30a0*/  MOV R0, R4 ;  /* 0x0000000400007202 */ /* 0x001fe40000000f00 */
        /* <DEDUP_REMOVED lines=12> */
.L_x_1130:
[----:B0-----:R-:W0:Y:S01]  /*3170*/  I2F.U32.RP R0, UR8 ;  /* 0x0000000800007d06 */ /* 0x001e220008209000 */
[----:B------:R-:W-:Y:S01]  /*3180*/  HFMA2.MMA R2, -RZ, RZ, 0, 0 ;  /* 0x00000000ff027435 */ /* 0x000fe200000001ff */
[----:B------:R-:W-:Y:S01]  /*3190*/  ISETP.NE.U32.AND P2, PT, RZ, UR8, PT ;  /* 0x00000008ff007c0c */ /* 0x000fe2000bf45070 */
[----:B------:R-:W-:-:S05]  /*31a0*/  IMAD.MOV.U32 R13, RZ, RZ, RZ ;  /* 0x000000ffff0d7224 */ /* 0x000fca00078e00ff */
[----:B0-----:R-:W0:Y:S02]  /*31b0*/  MUFU.RCP R0, R0 ;  /* 0x0000000000007308 */ /* 0x001e240000001000 */
[----:B0-----:R-:W-:-:S06]  /*31c0*/  IADD3 R0, R0, 0xffffffe, RZ ;  /* 0x0ffffffe00007810 */ /* 0x001fcc0007ffe0ff */
[----:B------:R-:W0:Y:S02]  /*31d0*/  F2I.FTZ.U32.TRUNC.NTZ R3, R0 ;  /* 0x0000000000037305 */ /* 0x000e24000021f000 */
[----:B0-----:R-:W-:-:S04]  /*31e0*/  IMAD.MOV R0, RZ, RZ, -R3 ;  /* 0x000000ffff007224 */ /* 0x001fc800078e0a03 */
[----:B------:R-:W-:-:S04]  /*31f0*/  IMAD R0, R0, UR8, RZ ;  /* 0x0000000800007c24 */ /* 0x000fc8000f8e02ff */
[----:B------:R-:W-:Y:S01]  /*3200*/  IMAD.HI.U32 R0, R3, R0, R2 ;  /* 0x0000000003007227 */ /* 0x000fe200078e0002 */
[----:B------:R-:W-:-:S05]  /*3210*/  MOV R3, RZ ;  /* 0x000000ff00037202 */ /* 0x000fca0000000f00 */
        /* <DEDUP_REMOVED lines=11> */
.L_x_1131:
[----:B------:R-:W-:Y:S05]  /*32d0*/  BSYNC B1 ;  /* 0x0000000000017941 */ /* 0x000fea0003800000 */
.L_x_1129:
[----:B------:R-:W-:Y:S01]  /*32e0*/  IMAD R0, R3, UR40, RZ ;  /* 0x0000002803007c24 */ /* 0x000fe2000f8e02ff */
[----:B------:R-:W-:-:S03]  /*32f0*/  ULDC UR48, c[0x0][0xa44] ;  /* 0x0002910000307ab9 */ /* 0x000fc60000000800 */
        /* <DEDUP_REMOVED lines=21> */
[----:B------:R-:W-:Y:S05]  /*3450*/  CALL.REL.NOINC `($__internal_40_$__cuda_sm20_div_s64) ;  /* 0x0000002c00447944 */ /* 0x000fea0003c00000 */
        /* <DEDUP_REMOVED lines=8> */
[----:B------:R-:W-:Y:S01]  /*34e0*/  IMAD.IADD R3, R3, 0x1, R6 ;  /* 0x0000000103037824 */ /* 0x000fe200078e0206 */
[----:B------:R-:W-:Y:S06]  /*34f0*/  BRA `(.L_x_1134) ;  /* 0x0000000000587947 */ /* 0x000fec0003800000 */
.L_x_1133:
[----:B------:R-:W1:Y:S01]  /*3500*/  I2F.U32.RP R0, UR9 ;  /* 0x0000000900007d06 */ /* 0x000e620008209000 */
[----:B0-----:R-:W-:Y:S01]  /*3510*/  IMAD.MOV.U32 R2, RZ, RZ, RZ ;  /* 0x000000ffff027224 */ /* 0x001fe200078e00ff */
[----:B------:R-:W-:Y:S01]  /*3520*/  ISETP.NE.U32.AND P2, PT, RZ, UR9, PT ;  /* 0x00000009ff007c0c */ /* 0x000fe2000bf45070 */
[----:B------:R-:W-:-:S05]  /*3530*/  HFMA2.MMA R13, -RZ, RZ, 0, 0 ;  /* 0x00000000ff0d7435 */ /* 0x000fca00000001ff */
[----:B-1----:R-:W0:Y:S02]  /*3540*/  MUFU.RCP R0, R0 ;  /* 0x0000000000007308 */ /* 0x002e240000001000 */
[----:B0-----:R-:W-:-:S06]  /*3550*/  VIADD R0, R0, 0xffffffe ;  /* 0x0ffffffe00007836 */ /* 0x001fcc0000000000 */
        /* <DEDUP_REMOVED lines=16> */
.L_x_1134:
[----:B------:R-:W-:Y:S05]  /*3660*/  BSYNC B1 ;  /* 0x0000000000017941 */ /* 0x000fea0003800000 */
.L_x_1132:
[----:B------:R-:W-:Y:S01]  /*3670*/  ULDC.64 UR48, c[0x0][0xb08] ;  /* 0x0002c20000307ab9 */ /* 0x000fe20000000a00 */
[----:B------:R-:W-:Y:S01]  /*3680*/  BSSY B1, `(.L_x_1135) ;  /* 0x0000036000017945 */ /* 0x000fe20003800000 */
[----:B------:R-:W-:-:S04]  /*3690*/  IMAD R0, R3, UR48, RZ ;  /* 0x0000003003007c24 */ /* 0x000fc8000f8e02ff */
[C---:B------:R-:W-:Y:S02]  /*36a0*/  IMAD R0, R2.reuse, UR49, R0 ;  /* 0x0000003102007c24 */ /* 0x040fe4000f8e0200 */
[----:B------:R-:W-:Y:S01]  /*36b0*/  IMAD.WIDE.U32 R2, R2, UR48, RZ ;  /* 0x0000003002027c25 */ /* 0x000fe2000f8e00ff */
[----:B------:R-:W-:-:S03]  /*36c0*/  ULDC.64 UR48, c[0x0][0xb00] ;  /* 0x0002c00000307ab9 */ /* 0x000fc60000000a00 */
[----:B------:R-:W-:Y:S02]  /*36d0*/  IMAD.IADD R3, R3, 0x1, R0 ;  /* 0x0000000103037824 */ /* 0x000fe400078e0200 */
[----:B------:R-:W-:Y:S02]  /*36e0*/  IMAD R0, R13, UR48, RZ ;  /* 0x000000300d007c24 */ /* 0x000fe4000f8e02ff */
[----:B------:R-:W-:Y:S01]  /*36f0*/  IMAD.WIDE.U32 R18, R12, UR48, R2 ;  /* 0x000000300c127c25 */ /* 0x000fe2000f8e0002 */
[----:B------:R-:W-:-:S03]  /*3700*/  LOP3.LUT R2, R4, UR61, RZ, 0xfc, !PT ;  /* 0x0000003d04027c12 */ /* 0x000fc6000f8efcff */
[----:B------:R-:W-:Y:S01]  /*3710*/  IMAD R0, R12, UR49, R0 ;  /* 0x000000310c007c24 */ /* 0x000fe2000f8e0200 */
[----:B------:R-:W-:-:S04]  /*3720*/  ISETP.NE.U32.AND P0, PT, R2, RZ, PT ;  /* 0x000000ff0200720c */ /* 0x000fc80003f05070 */
[----:B------:R-:W-:-:S09]  /*3730*/  IADD3 R29, R19, R0, RZ ;  /* 0x00000000131d7210 */ /* 0x000fd20007ffe0ff */
[----:B------:R-:W-:Y:S05]  /*3740*/  @!P0 BRA `(.L_x_1136) ;  /* 0x00000000004c8947 */ /* 0x000fea0003800000 */
[----:B------:R-:W-:Y:S01]  /*3750*/  ULDC.64 UR48, c[0x0][0xbe0] ;  /* 0x0002f80000307ab9 */ /* 0x000fe20000000a00 */
[----:B------:R-:W-:Y:S01]  /*3760*/  IMAD.MOV.U32 R7, RZ, RZ, R5 ;  /* 0x000000ffff077224 */ /* 0x000fe200078e0005 */
[----:B------:R-:W-:Y:S01]  /*3770*/  MOV R3, UR48 ;  /* 0x0000003000037c02 */ /* 0x000fe20008000f00 */
[----:B------:R-:W-:Y:S01]  /*3780*/  IMAD.U32 R2, RZ, RZ, UR49 ;  /* 0x00000031ff027e24 */ /* 0x000fe2000f8e00ff */
[----:B------:R-:W-:Y:S02]  /*3790*/  MOV R0, R4 ;  /* 0x0000000400007202 */ /* 0x000fe40000000f00 */
[----:B------:R-:W-:-:S07]  /*37a0*/  MOV R6, 0x37c0 ;  /* 0x000037c000067802 */ /* 0x000fce0000000f00 */
[----:B------:R-:W-:Y:S05]  /*37b0*/  CALL.REL.NOINC `($__internal_40_$__cuda_sm20_div_s64) ;  /* 0x00000028006c7944 */ /* 0x000fea0003c00000 */
[----:B------:R-:W-:Y:S01]  /*37c0*/  IADD3 R7, P0, RZ, -R12, RZ ;  /* 0x8000000cff077210 */ /* 0x000fe20007f1e0ff */
[----:B------:R-:W-:Y:S01]  /*37d0*/  ULDC.64 UR48, c[0x0][0xbe0] ;  /* 0x0002f80000307ab9 */ /* 0x000fe20000000a00 */
[----:B------:R-:W-:Y:S01]  /*37e0*/  IMAD.MOV.U32 R3, RZ, RZ, R4 ;  /* 0x000000ffff037224 */ /* 0x000fe200078e0004 */
[----:B------:R-:W-:Y:S02]  /*37f0*/  MOV R13, R0 ;  /* 0x00000000000d7202 */ /* 0x000fe40000000f00 */
        /* <DEDUP_REMOVED lines=8> */
.L_x_1136:
[----:B------:R-:W0:Y:S01]  /*3880*/  I2F.U32.RP R0, UR56 ;  /* 0x0000003800007d06 */ /* 0x000e220008209000 */
[----:B------:R-:W-:Y:S01]  /*3890*/  IMAD.MOV.U32 R2, RZ, RZ, RZ ;  /* 0x000000ffff027224 */ /* 0x000fe200078e00ff */
[----:B------:R-:W-:Y:S01]  /*38a0*/  ISETP.NE.U32.AND P2, PT, RZ, UR56, PT ;  /* 0x00000038ff007c0c */ /* 0x000fe2000bf45070 */
[----:B------:R-:W-:-:S05]  /*38b0*/  HFMA2.MMA R13, -RZ, RZ, 0, 0 ;  /* 0x00000000ff0d7435 */ /* 0x000fca00000001ff */
[----:B0-----:R-:W0:Y:S02]  /*38c0*/  MUFU.RCP R0, R0 ;  /* 0x0000000000007308 */ /* 0x001e240000001000 */
        /* <DEDUP_REMOVED lines=17> */
.L_x_1137:
[----:B------:R-:W-:Y:S05]  /*39e0*/  BSYNC B1 ;  /* 0x0000000000017941 */ /* 0x000fea0003800000 */
.L_x_1135:
[----:B------:R-:W2:Y:S01]  /*39f0*/  LDL.LU R24, [R1+0x8] ;  /* 0x0000080001187983 */ /* 0x000ea20000300800 */
[----:B------:R-:W-:Y:S01]  /*3a00*/  ULDC.64 UR50, c[0x0][0xd70] ;  /* 0x00035c0000327ab9 */ /* 0x000fe20000000a00 */
[----:B------:R-:W-:Y:S01]  /*3a10*/  ULDC.64 UR48, c[0x0][0xca8] ;  /* 0x00032a0000307ab9 */ /* 0x000fe20000000a00 */
[----:B------:R-:W-:Y:S01]  /*3a20*/  ULDC.64 UR52, c[0x0][0xa30] ;  /* 0x00028c0000347ab9 */ /* 0x000fe20000000a00 */
[----:B------:R-:W3:Y:S01]  /*3a30*/  LDL.LU R7, [R1] ;  /* 0x0000000001077983 */ /* 0x000ee20000300800 */
[----:B------:R-:W-:Y:S01]  /*3a40*/  LEA R14, P1, R16, UR50, 0x3 ;  /* 0x00000032100e7c11 */ /* 0x000fe2000f8218ff */
[----:B------:R-:W-:Y:S01]  /*3a50*/  IMAD R0, R3, UR48, RZ ;  /* 0x0000003003007c24 */ /* 0x000fe2000f8e02ff */
[----:B------:R-:W-:Y:S01]  /*3a60*/  LEA R20, P0, R22, UR50, 0x3 ;  /* 0x0000003216147c11 */ /* 0x000fe2000f8018ff */
[----:B------:R-:W-:Y:S01]  /*3a70*/  IMAD.WIDE.U32 R2, R6, UR48, RZ ;  /* 0x0000003006027c25 */ /* 0x000fe2000f8e00ff */
[----:B------:R-:W-:-:S03]  /*3a80*/  ULDC.64 UR54, c[0x0][0xbd0] ;  /* 0x0002f40000367ab9 */ /* 0x000fc60000000a00 */
[----:B------:R-:W-:Y:S01]  /*3a90*/  IMAD R0, R6, UR49, R0 ;  /* 0x0000003106007c24 */ /* 0x000fe2000f8e0200 */
[----:B------:R-:W-:-:S03]  /*3aa0*/  ULDC.64 UR48, c[0x0][0xca0] ;  /* 0x0003280000307ab9 */ /* 0x000fc60000000a00 */
[----:B------:R-:W-:Y:S02]  /*3ab0*/  IMAD.IADD R3, R3, 0x1, R0 ;  /* 0x0000000103037824 */ /* 0x000fe400078e0200 */
[----:B------:R-:W-:Y:S01]  /*3ac0*/  IMAD R0, R13, UR48, RZ ;  /* 0x000000300d007c24 */ /* 0x000fe2000f8e02ff */
[----:B---3--:R-:W-:Y:S02]  /*3ad0*/  LEA.HI.X R15, R16, UR51, R7, 0x3, P1 ;  /* 0x00000033100f7c11 */ /* 0x008fe400088f1c07 */
[----:B--2---:R-:W-:-:S03]  /*3ae0*/  LEA.HI.X R21, R22, UR51, R24, 0x3, P0 ;  /* 0x0000003316157c11 */ /* 0x004fc600080f1c18 */
[----:B------:R0:W-:Y:S04]  /*3af0*/  STL.64 [R1+0x28], R14 ;  /* 0x0000280e01007387 */ /* 0x0001e80000100a00 */
[----:B0-----:R-:W2:Y:S01]  /*3b00*/  LDL.LU R14, [R1+0x4] ;  /* 0x00000400010e7983 */ /* 0x001ea20000300800 */
[----:B------:R-:W-:Y:S01]  /*3b10*/  LEA R6, P0, R8, UR50, 0x3 ;  /* 0x0000003208067c11 */ /* 0x000fe2000f8018ff */
[----:B------:R-:W-:Y:S01]  /*3b20*/  IMAD.WIDE.U32 R2, R12, UR48, R2 ;  /* 0x000000300c027c25 */ /* 0x000fe2000f8e0002 */
[----:B------:R-:W-:Y:S01]  /*3b30*/  CS2R R24, SRZ ;  /* 0x0000000000187805 */ /* 0x000fe2000001ff00 */
[----:B------:R0:W-:Y:S01]  /*3b40*/  STL.64 [R1+0x30], R20 ;  /* 0x0000301401007387 */ /* 0x0001e20000100a00 */
[----:B------:R-:W-:Y:S01]  /*3b50*/  LEA.HI.X R7, R8, UR51, R28, 0x3, P0 ;  /* 0x0000003308077c11 */ /* 0x000fe200080f1c1c */
[----:B------:R-:W-:Y:S01]  /*3b60*/  IMAD R12, R12, UR49, R0 ;  /* 0x000000310c0c7c24 */ /* 0x000fe2000f8e0200 */
[----:B------:R-:W-:Y:S01]  /*3b70*/  ULDC.64 UR48, c[0x0][0x550] ;  /* 0x0001540000307ab9 */ /* 0x000fe20000000a00 */
[----:B------:R-:W-:-:S02]  /*3b80*/  LEA R28, P2, R10, UR50, 0x3 ;  /* 0x000000320a1c7c11 */ /* 0x000fc4000f8418ff */
[----:B------:R-:W-:Y:S02]  /*3b90*/  CS2R R16, SRZ ;  /* 0x0000000000107805 */ /* 0x000fe4000001ff00 */
[----:B------:R-:W-:Y:S01]  /*3ba0*/  ISETP.NE.U32.AND P0, PT, RZ, UR48, PT ;  /* 0x00000030ff007c0c */ /* 0x000fe2000bf05070 */
[----:B------:R1:W-:Y:S01]  /*3bb0*/  STL.64 [R1+0x8], R6 ;  /* 0x0000080601007387 */ /* 0x0003e20000100a00 */
[----:B------:R-:W-:Y:S02]  /*3bc0*/  IADD3 R12, R3, R12, RZ ;  /* 0x0000000c030c7210 */ /* 0x000fe40007ffe0ff */
[----:B------:R-:W-:Y:S02]  /*3bd0*/  ISETP.NE.AND.EX P0, PT, RZ, UR49, PT, P0 ;  /* 0x00000031ff007c0c */ /* 0x000fe4000bf05300 */
[----:B0-----:R-:W-:-:S04]  /*3be0*/  LEA R20, P1, R18, UR52, 0x3 ;  /* 0x0000003412147c11 */ /* 0x001fc8000f8218ff */
[----:B------:R-:W-:Y:S02]  /*3bf0*/  LEA.HI.X R21, R18, UR53, R29, 0x3, P1 ;  /* 0x0000003512157c11 */ /* 0x000fe400088f1c1d */
[----:B------:R-:W-:Y:S02]  /*3c00*/  CS2R R18, SRZ ;  /* 0x0000000000127805 */ /* 0x000fe4000001ff00 */
[C---:B-1----:R-:W-:Y:S01]  /*3c10*/  LEA R6, P3, R2.reuse, UR54, 0x3 ;  /* 0x0000003602067c11 */ /* 0x042fe2000f8618ff */
[----:B------:R0:W-:Y:S03]  /*3c20*/  STL.64 [R1+0x10], R20 ;  /* 0x0000101401007387 */ /* 0x0001e60000100a00 */
[----:B------:R-:W-:Y:S02]  /*3c30*/  LEA.HI.X R7, R2, UR55, R12, 0x3, P3 ;  /* 0x0000003702077c11 */ /* 0x000fe400098f1c0c */
[----:B------:R-:W-:-:S02]  /*3c40*/  CS2R R2, SRZ ;  /* 0x0000000000027805 */ /* 0x000fc4000001ff00 */
[----:B------:R-:W-:Y:S01]  /*3c50*/  CS2R R12, SRZ ;  /* 0x00000000000c7805 */ /* 0x000fe2000001ff00 */
[----:B------:R1:W-:Y:S01]  /*3c60*/  STL.64 [R1], R6 ;  /* 0x0000000601007387 */ /* 0x0003e20000100a00 */
[----:B0-----:R-:W-:Y:S02]  /*3c70*/  CS2R R20, SRZ ;  /* 0x0000000000147805 */ /* 0x001fe4000001ff00 */
[----:B-1----:R-:W-:Y:S02]  /*3c80*/  CS2R R6, SRZ ;  /* 0x0000000000067805 */ /* 0x002fe4000001ff00 */
[----:B--2---:R-:W-:Y:S02]  /*3c90*/  LEA.HI.X R29, R10, UR51, R14, 0x3, P2 ;  /* 0x000000330a1d7c11 */ /* 0x004fe400090f1c0e */
[----:B------:R-:W-:Y:S01]  /*3ca0*/  CS2R R14, SRZ ;  /* 0x00000000000e7805 */ /* 0x000fe2000001ff00 */
[----:B------:R-:W-:Y:S06]  /*3cb0*/  @!P0 BRA `(.L_x_1138) ;  /* 0x0000000000bc8947 */ /* 0x000fec0003800000 */
        /* <DEDUP_REMOVED lines=17> */
[----:B------:R-:W-:-:S02]  /*3dd0*/  USHF.L.U64.HI UR52, UR52, 0x3, UR54 ;  /* 0x0000000334347899 */ /* 0x000fc40008010236 */
[----:B------:R-:W-:Y:S01]  /*3de0*/  UIMAD UR54, UR13, UR50, UR51 ;  /* 0x000000320d3672a4 */ /* 0x000fe2000f8e0233 */
[----:B------:R-:W-:Y:S01]  /*3df0*/  IADD3 R0, R27, R0, RZ ;  /* 0x000000001b007210 */ /* 0x000fe20007ffe0ff */
[----:B------:R-:W-:Y:S01]  /*3e00*/  UIMAD.WIDE.U32 UR50, UR50, UR12, URZ ;  /* 0x0000000c323272a5 */ /* 0x000fe2000f8e003f */
[----:B------:R-:W-:Y:S01]  /*3e10*/  IADD3 R18, P2, R2, UR53, RZ ;  /* 0x0000003502127c10 */ /* 0x000fe2000ff5e0ff */
[----:B------:R-:W-:Y:S02]  /*3e20*/  ULDC.64 UR48, c[0x0][0x6f0] ;  /* 0x0001bc0000307ab9 */ /* 0x000fe40000000a00 */
[C---:B------:R-:W-:Y:S01]  /*3e30*/  LEA R12, P0, R26.reuse, UR48, 0x3 ;  /* 0x000000301a0c7c11 */ /* 0x040fe2000f8018ff */
[----:B------:R-:W-:Y:S01]  /*3e40*/  USHF.L.U32 UR48, UR50, 0x3, URZ ;  /* 0x0000000332307899 */ /* 0x000fe2000800063f */
[----:B------:R-:W-:Y:S01]  /*3e50*/  IADD3.X R19, R3, UR52, RZ, P2, !PT ;  /* 0x0000003403137c10 */ /* 0x000fe200097fe4ff */
[----:B------:R-:W-:Y:S01]  /*3e60*/  UIADD3 UR54, UR51, UR54, URZ ;  /* 0x0000003633367290 */ /* 0x000fe2000fffe03f */
[----:B------:R-:W-:Y:S01]  /*3e70*/  LEA.HI.X R13, R26, UR49, R0, 0x3, P0 ;  /* 0x000000311a0d7c11 */ /* 0x000fe200080f1c00 */
[----:B------:R-:W5:Y:S01]  /*3e80*/  LDG.E.64 R2, desc[UR10][R2.64] ;  /* 0x0000000a02027981 */ /* 0x000f62000c1e1b00 */
[----:B------:R-:W-:Y:S01]  /*3e90*/  IADD3 R14, P0, R18, UR53, RZ ;  /* 0x00000035120e7c10 */ /* 0x000fe2000ff1e0ff */
[----:B------:R-:W-:Y:S01]  /*3ea0*/  USHF.L.U64.HI UR50, UR50, 0x3, UR54 ;  /* 0x0000000332327899 */ /* 0x000fe20008010236 */
[----:B------:R-:W-:-:S02]  /*3eb0*/  IADD3 R20, P3, R12, UR48, RZ ;  /* 0x000000300c147c10 */ /* 0x000fc4000ff7e0ff */
[----:B------:R-:W-:Y:S02]  /*3ec0*/  IADD3 R24, P2, R14, UR53, RZ ;  /* 0x000000350e187c10 */ /* 0x000fe4000ff5e0ff */
[----:B------:R-:W-:Y:S02]  /*3ed0*/  IADD3 R16, P1, R20, UR48, RZ ;  /* 0x0000003014107c10 */ /* 0x000fe4000ff3e0ff */
[----:B------:R-:W-:Y:S02]  /*3ee0*/  IADD3.X R21, R13, UR50, RZ, P3, !PT ;  /* 0x000000320d157c10 */ /* 0x000fe40009ffe4ff */
[----:B------:R-:W-:Y:S01]  /*3ef0*/  IADD3 R6, P3, R16, UR48, RZ ;  /* 0x0000003010067c10 */ /* 0x000fe2000ff7e0ff */
[----:B------:R-:W5:Y:S01]  /*3f00*/  LDG.E.64 R12, desc[UR10][R12.64] ;  /* 0x0000000a0c0c7981 */ /* 0x000f62000c1e1b00 */
        /* <DEDUP_REMOVED lines=10> */
.L_x_1138:
[----:B------:R-:W2:Y:S04]  /*3fb0*/  LDL.LU.64 R10, [R1+0x18] ;  /* 0x00001800010a7983 */ /* 0x000ea80000300a00 */
[----:B------:R-:W2:Y:S01]  /*3fc0*/  LDL.LU.64 R8, [R1+0x20] ;  /* 0x0000200001087983 */ /* 0x000ea20000300a00 */
[----:B------:R-:W-:Y:S01]  /*3fd0*/  UMOV UR48, 0xfefa39ef ;  /* 0xfefa39ef00307882 */ /* 0x000fe20000000000 */
[----:B------:R-:W-:Y:S01]  /*3fe0*/  UMOV UR49, 0x3fe62e42 ;  /* 0x3fe62e4200317882 */ /* 0x000fe20000000000 */
        /* <DEDUP_REMOVED lines=61> */
.L_x_1140:
[----:B------:R-:W-:Y:S05]  /*43c0*/  BSYNC B1 ;  /* 0x0000000000017941 */ /* 0x000fea0003800000 */
.L_x_1139:
        /* <DEDUP_REMOVED lines=14> */
[----:B------:R-:W-:Y:S02]  /*44b0*/  IADD3 R12, R12, -0x100000, RZ ;  /* 0xfff000000c0c7810 */ /* 0x000fe40007ffe0ff */
[----:B------:R-:W-:-:S07]  /*44c0*/  MOV R26, 0x44e0 ;  /* 0x000044e0001a7802 */ /* 0x000fce0000000f00 */
[----:B------:R-:W-:Y:S05]  /*44d0*/  CALL.REL.NOINC `($__internal_39_$__cuda_sm20_dblrcp_rn_slowpath_v3) ;  /* 0x0000001800787944 */ /* 0x000fea0003c00000 */
[----:B------:R-:W-:Y:S01]  /*44e0*/  IMAD.MOV.U32 R2, RZ, RZ, R0 ;  /* 0x000000ffff027224 */ /* 0x000fe200078e0000 */
[----:B------:R-:W-:-:S07]  /*44f0*/  MOV R3, R10 ;  /* 0x0000000a00037202 */ /* 0x000fce0000000f00 */
.L_x_1142:
[----:B------:R-:W-:Y:S05]  /*4500*/  BSYNC B1 ;  /* 0x0000000000017941 */ /* 0x000fea0003800000 */
.L_x_1141:
        /* <DEDUP_REMOVED lines=65> */
.L_x_1144:
[----:B------:R-:W-:Y:S05]  /*4920*/  BSYNC B1 ;  /* 0x0000000000017941 */ /* 0x000fea0003800000 */
.L_x_1143:
        /* <DEDUP_REMOVED lines=19> */
.L_x_1146:
[----:B------:R-:W-:Y:S05]  /*4a60*/  BSYNC B1 ;  /* 0x0000000000017941 */ /* 0x000fea0003800000 */
.L_x_1145:
[----:B------:R-:W2:Y:S04]  /*4a70*/  LDL.LU.64 R12, [R1+0x50] ;  /* 0x00005000010c7983 */ /* 0x000ea80000300a00 */
[----:B------:R-:W2:Y:S01]  /*4a80*/  LDL.LU.64 R8, [R1+0x58] ;  /* 0x0000580001087983 */ /* 0x000ea20000300a00 */
[----:B------:R-:W-:Y:S01]  /*4a90*/  BSSY B1, `(.L_x_1147) ;  /* 0x000006c000017945 */ /* 0x000fe20003800000 */
[----:B--2---:R-:W-:-:S08]  /*4aa0*/  DADD R8, R8, R12 ;  /* 0x0000000008087229 */ /* 0x004fd0000000000c */
[----:B------:R-:W-:-:S08]  /*4ab0*/  DADD R14, R8, R14 ;  /* 0x00000000080e7229 */ /* 0x000fd0000000000e */
[----:B------:R-:W-:Y:S01]  /*4ac0*/  DADD R14, R14, R16 ;  /* 0x000000000e0e7229 */ /* 0x000fe20000000010 */
[----:B------:R-:W-:Y:S01]  /*4ad0*/  IMAD.MOV.U32 R16, RZ, RZ, 0x24dd2f1a ;  /* 0x24dd2f1aff107424 */ /* 0x000fe200078e00ff */
[----:B------:R-:W-:-:S08]  /*4ae0*/  MOV R17, 0x3fe4f922 ;  /* 0x3fe4f92200117802 */ /* 0x000fd00000000f00 */
[----:B------:R-:W-:Y:S01]  /*4af0*/  LOP3.LUT R11, R15, 0x7fffffff, RZ, 0xc0, !PT ;  /* 0x7fffffff0f0b7812 */ /* 0x000fe200078ec0ff */
[----:B------:R-:W-:-:S06]  /*4b00*/  IMAD.MOV.U32 R10, RZ, RZ, R14 ;  /* 0x000000ffff0a7224 */ /* 0x000fcc00078e000e */
[----:B------:R-:W-:-:S14]  /*4b10*/  DSETP.GE.AND P0, PT, R10, R16, PT ;  /* 0x000000100a00722a */ /* 0x000fdc0003f06000 */
        /* <DEDUP_REMOVED lines=64> */
.L_x_1148:
        /* <DEDUP_REMOVED lines=35> */
.L_x_1149:
[----:B------:R-:W-:Y:S05]  /*5150*/  BSYNC B1 ;  /* 0x0000000000017941 */ /* 0x000fea0003800000 */
.L_x_1147:
        /* <DEDUP_REMOVED lines=65> */
.L_x_1151:
[----:B------:R-:W-:Y:S05]  /*5570*/  BSYNC B1 ;  /* 0x0000000000017941 */ /* 0x000fea0003800000 */
.L_x_1150:
[----:B------:R-:W2:Y:S01]  /*5580*/  LDL.LU.64 R10, [R1+0x48] ;  /* 0x00004800010a7983 */ /* 0x000ea20000300a00 */
[----:B------:R-:W-:Y:S01]  /*5590*/  DMUL R6, R14, R2 ;  /* 0x000000020e067228 */ /* 0x000fe20000000000 */
[----:B------:R-:W-:Y:S07]  /*55a0*/  BSSY B1, `(.L_x_1152) ;  /* 0x0000068000017945 */ /* 0x000fee0003800000 */
[----:B--2---:R-:W-:-:S10]  /*55b0*/  DFMA R6, R10, R18, R6 ;  /* 0x000000120a06722b */ /* 0x004fd40000000006 */
        /* <DEDUP_REMOVED lines=67> */
.L_x_1153:
        /* <DEDUP_REMOVED lines=35> */
.L_x_1154:
[----:B------:R-:W-:Y:S05]  /*5c20*/  BSYNC B1 ;  /* 0x0000000000017941 */ /* 0x000fea0003800000 */
.L_x_1152:
[----:B------:R-:W-:Y:S01]  /*5c30*/  DADD R8, R8, 1 ;  /* 0x3ff0000008087429 */ /* 0x000fe20000000000 */
[----:B------:R-:W0:Y:S01]  /*5c40*/  LDC R20, c[0x0][RZ] ;  /* 0x00000000ff147b82 */ /* 0x000e220000000800 */
[----:B------:R-:W-:Y:S04]  /*5c50*/  BSSY B1, `(.L_x_1155) ;  /* 0x0000011000017945 */ /* 0x000fe80003800000 */
[----:B------:R-:W1:Y:S04]  /*5c60*/  MUFU.RCP64H R11, R9 ;  /* 0x00000009000b7308 */ /* 0x000e680000001800 */
[----:B------:R-:W-:-:S05]  /*5c70*/  VIADD R10, R9, 0x300402 ;  /* 0x00300402090a7836 */ /* 0x000fca0000000000 */
[----:B------:R-:W-:Y:S01]  /*5c80*/  FSETP.GEU.AND P0, PT, |R10|, 5.8789094863358348022e-39, PT ;  /* 0x004004020a00780b */ /* 0x000fe20003f0e200 */
[----:B-1----:R-:W-:-:S08]  /*5c90*/  DFMA R12, -R8, R10, 1 ;  /* 0x3ff00000080c742b */ /* 0x002fd0000000010a */
[----:B------:R-:W-:-:S08]  /*5ca0*/  DFMA R12, R12, R12, R12 ;  /* 0x0000000c0c0c722b */ /* 0x000fd0000000000c */
[----:B------:R-:W-:-:S08]  /*5cb0*/  DFMA R10, R10, R12, R10 ;  /* 0x0000000c0a0a722b */ /* 0x000fd0000000000a */
[----:B------:R-:W-:-:S08]  /*5cc0*/  DFMA R12, -R8, R10, 1 ;  /* 0x3ff00000080c742b */ /* 0x000fd0000000010a */
[----:B------:R-:W-:Y:S01]  /*5cd0*/  DFMA R10, R10, R12, R10 ;  /* 0x0000000c0a0a722b */ /* 0x000fe2000000000a */
[----:B0-----:R-:W-:Y:S10]  /*5ce0*/  @P0 BRA `(.L_x_1156) ;  /* 0x00000000001c0947 */ /* 0x001ff40003800000 */
[----:B------:R-:W-:Y:S02]  /*5cf0*/  LOP3.LUT R12, R9, 0x7fffffff, RZ, 0xc0, !PT ;  /* 0x7fffffff090c7812 */ /* 0x000fe400078ec0ff */
[----:B------:R-:W-:Y:S02]  /*5d00*/  MOV R0, R9 ;  /* 0x0000000900007202 */ /* 0x000fe40000000f00 */
[----:B------:R-:W-:Y:S01]  /*5d10*/  MOV R26, 0x5d40 ;  /* 0x00005d40001a7802 */ /* 0x000fe20000000f00 */
[----:B------:R-:W-:-:S07]  /*5d20*/  VIADD R12, R12, 0xfff00000 ;  /* 0xfff000000c0c7836 */ /* 0x000fce0000000000 */
[----:B------:R-:W-:Y:S05]  /*5d30*/  CALL.REL.NOINC `($__internal_39_$__cuda_sm20_dblrcp_rn_slowpath_v3) ;  /* 0x0000000000607944 */ /* 0x000fea0003c00000 */
[----:B------:R-:W-:Y:S01]  /*5d40*/  MOV R11, R10 ;  /* 0x0000000a000b7202 */ /* 0x000fe20000000f00 */
[----:B------:R-:W-:-:S07]  /*5d50*/  IMAD.MOV.U32 R10, RZ, RZ, R0 ;  /* 0x000000ffff0a7224 */ /* 0x000fce00078e0000 */
.L_x_1156:
[----:B------:R-:W-:Y:S05]  /*5d60*/  BSYNC B1 ;  /* 0x0000000000017941 */ /* 0x000fea0003800000 */
.L_x_1155:
[----:B------:R-:W2:Y:S04]  /*5d70*/  LDL.LU.64 R26, [R1+0x10] ;  /* 0x00001000011a7983 */ /* 0x000ea80000300a00 */
[----:B------:R-:W3:Y:S04]  /*5d80*/  LDL.LU.64 R24, [R1] ;  /* 0x0000000001187983 */ /* 0x000ee80000300a00 */
[----:B------:R-:W4:Y:S04]  /*5d90*/  LDL.LU.64 R22, [R1+0x30] ;  /* 0x0000300001167983 */ /* 0x000f280000300a00 */
[----:B------:R-:W5:Y:S04]  /*5da0*/  LDL.LU.64 R12, [R1+0x28] ;  /* 0x00002800010c7983 */ /* 0x000f680000300a00 */
[----:B------:R-:W5:Y:S01]  /*5db0*/  LDL.LU.64 R8, [R1+0x8] ;  /* 0x0000080001087983 */ /* 0x000f620000300a00 */
[----:B------:R-:W-:Y:S01]  /*5dc0*/  DMUL R16, R10, R16 ;  /* 0x000000100a107228 */ /* 0x000fe20000000000 */
[----:B------:R-:W-:-:S02]  /*5dd0*/  ULDC UR48, c[0x0][0xc] ;  /* 0x0000030000307ab9 */ /* 0x000fc40000000800 */
[----:B------:R-:W-:-:S05]  /*5de0*/  IMAD R20, R20, UR48, RZ ;  /* 0x0000003014147c24 */ /* 0x000fca000f8e02ff */
[----:B------:R-:W-:-:S04]  /*5df0*/  IADD3 R5, P0, R20, R5, RZ ;  /* 0x0000000514057210 */ /* 0x000fc80007f1e0ff */
[----:B------:R-:W-:Y:S02]  /*5e00*/  IADD3.X R4, RZ, R4, RZ, P0, !PT ;  /* 0x00000004ff047210 */ /* 0x000fe400007fe4ff */
[----:B------:R-:W-:-:S04]  /*5e10*/  ISETP.GE.U32.AND P0, PT, R5, UR36, PT ;  /* 0x0000002405007c0c */ /* 0x000fc8000bf06070 */
[----:B------:R-:W-:Y:S01]  /*5e20*/  ISETP.GE.AND.EX P0, PT, R4, UR37, PT, P0 ;  /* 0x0000002504007c0c */ /* 0x000fe2000bf06300 */
[----:B--2---:R0:W-:Y:S04]  /*5e30*/  STG.E.64 desc[UR10][R26.64], R16 ;  /* 0x000000101a007986 */ /* 0x0041e8000c101b0a */
[----:B---3--:R0:W-:Y:S04]  /*5e40*/  STG.E.64 desc[UR10][R24.64], R6 ;  /* 0x0000000618007986 */ /* 0x0081e8000c101b0a */
[----:B----4-:R0:W-:Y:S04]  /*5e50*/  STG.E.64 desc[UR10][R22.64], R2 ;  /* 0x0000000216007986 */ /* 0x0101e8000c101b0a */
[----:B-----5:R0:W-:Y:S04]  /*5e60*/  STG.E.64 desc[UR10][R12.64], R18 ;  /* 0x000000120c007986 */ /* 0x0201e8000c101b0a */
[----:B------:R0:W-:Y:S04]  /*5e70*/  STG.E.64 desc[UR10][R8.64], R14 ;  /* 0x0000000e08007986 */ /* 0x0001e8000c101b0a */
[----:B------:R0:W-:Y:S01]  /*5e80*/  STG.E.64 desc[UR10][R28.64], R10 ;  /* 0x0000000a1c007986 */ /* 0x0001e2000c101b0a */
[----:B------:R-:W-:Y:S05]  /*5e90*/  @!P0 BRA `(.L_x_1157) ;  /* 0xffffffa400048947 */ /* 0x000fea000383ffff */
[----:B------:R-:W-:Y:S05]  /*5ea0*/  BSYNC B0 ;  /* 0x0000000000007941 */ /* 0x000fea0003800000 */
.L_x_1089:
[----:B------:R-:W-:Y:S05]  /*5eb0*/  EXIT ;  /* 0x000000000000794d */ /* 0x000fea0003800000 */
        .weak           $__internal_39_$__cuda_sm20_dblrcp_rn_slowpath_v3
        .type           $__internal_39_$__cuda_sm20_dblrcp_rn_slowpath_v3,@function
        .size           $__internal_39_$__cuda_sm20_dblrcp_rn_slowpath_v3,($__internal_40_$__cuda_sm20_div_s64 - $__internal_39_$__cuda_sm20_dblrcp_rn_slowpath_v3)
$__internal_39_$__cuda_sm20_dblrcp_rn_slowpath_v3:
        /* <DEDUP_REMOVED lines=25> */
.L_x_1161:
        /* <DEDUP_REMOVED lines=10> */
.L_x_1159:
[----:B------:R-:W-:Y:S01]  /*60f0*/  LOP3.LUT R11, R9, 0x80000, RZ, 0xfc, !PT ;  /* 0x00080000090b7812 */ /* 0x000fe200078efcff */
[----:B------:R-:W-:-:S07]  /*6100*/  IMAD.MOV.U32 R10, RZ, RZ, R8 ;  /* 0x000000ffff0a7224 */ /* 0x000fce00078e0008 */
.L_x_1160:
[----:B------:R-:W-:Y:S05]  /*6110*/  BSYNC B2 ;  /* 0x0000000000027941 */ /* 0x000fea0003800000 */
.L_x_1158:
[----:B------:R-:W-:Y:S01]  /*6120*/  MOV R8, R26 ;  /* 0x0000001a00087202 */ /* 0x000fe20000000f00 */
[----:B------:R-:W-:Y:S01]  /*6130*/  IMAD.MOV.U32 R9, RZ, RZ, 0x0 ;  /* 0x00000000ff097424 */ /* 0x000fe200078e00ff */
[----:B------:R-:W-:Y:S01]  /*6140*/  MOV R0, R10 ;  /* 0x0000000a00007202 */ /* 0x000fe20000000f00 */
[----:B------:R-:W-:Y:S02]  /*6150*/  IMAD.MOV.U32 R10, RZ, RZ, R11 ;  /* 0x000000ffff0a7224 */ /* 0x000fe400078e000b */
[----:B------:R-:W-:Y:S05]  /*6160*/  RET.REL.NODEC R8 `(_ZN2at6native38_GLOBAL__N__9a469cfd_6_RNN_cu_eca79a6d6kernel17lstm_cell_forwardIddlLi2EEEvNS_4cuda6detail10TensorInfoIT_T1_EES9_S9_S9_S9_S9_S9_S9_S8_S8_) ;  /* 0xffffff9c08a47950 */ /* 0x000fea0003c3ffff */
        .weak           $__internal_40_$__cuda_sm20_div_s64
        .type           $__internal_40_$__cuda_sm20_div_s64,@function
        .size           $__internal_40_$__cuda_sm20_div_s64,(.L_x_1343 - $__internal_40_$__cuda_sm20_div_s64)
$__internal_40_$__cuda_sm20_div_s64:
        /* <DEDUP_REMOVED lines=36> */
[----:B------:R-:W-:Y:S01]  /*63b0*/  IADD3.X R25, R14, R20, RZ, P1, !PT ;  /* 0x000000140e197210 */ /* 0x000fe20000ffe4ff */
[----:B------:R-:W-:-:S03]  /*63c0*/  IMAD.X R20, RZ, RZ, ~R0, P3 ;  /* 0x000000ffff147224 */ /* 0x000fc600018e0e00 */
[----:B------:R-:W-:Y:S01]  /*63d0*/  IADD3 R21, P1, R21, R15, RZ ;  /* 0x0000000f15157210 */ /* 0x000fe20007f3e0ff */
[----:B------:R-:W-:Y:S01]  /*63e0*/  HFMA2.MMA R15, -RZ, RZ, 0, 0 ;  /* 0x00000000ff0f7435 */ /* 0x000fe200000001ff */
        /* <DEDUP_REMOVED lines=24> */
[----:B------:R-:W-:Y:S01]  /*6570*/  SEL R12, R12, R7, P0 ;  /* 0x000000070c0c7207 */ /* 0x000fe20000000000 */
[----:B------:R-:W-:-:S05]  /*6580*/  IMAD.X R7, RZ, RZ, R15, P2 ;  /* 0x000000ffff077224 */ /* 0x000fca00010e060f */
        /* <DEDUP_REMOVED lines=9> */
[----:B------:R-:W-:Y:S01]  /*6620*/  MOV R7, 0x0 ;  /* 0x0000000000077802 */ /* 0x000fe20000000f00 */
[----:B------:R-:W-:Y:S01]  /*6630*/  IMAD.X R3, RZ, RZ, ~R12, P2 ;  /* 0x000000ffff037224 */ /* 0x000fe200010e0e0c */
[----:B------:R-:W-:Y:S02]  /*6640*/  ISETP.NE.AND.EX P0, PT, R2, RZ, PT, P0 ;  /* 0x000000ff0200720c */ /* 0x000fe40003f05300 */
[----:B------:R-:W-:Y:S02]  /*6650*/  SEL R0, R0, R13, !P1 ;  /* 0x0000000d00007207 */ /* 0x000fe40004800000 */
[----:B------:R-:W-:Y:S02]  /*6660*/  SEL R3, R3, R12, !P1 ;  /* 0x0000000c03037207 */ /* 0x000fe40004800000 */
[----:B------:R-:W-:-:S02]  /*6670*/  SEL R12, R0, 0xffffffff, P0 ;  /* 0xffffffff000c7807 */ /* 0x000fc40000000000 */
[----:B------:R-:W-:Y:S01]  /*6680*/  SEL R0, R3, 0xffffffff, P0 ;  /* 0xffffffff03007807 */ /* 0x000fe20000000000 */
[----:B------:R-:W-:Y:S06]  /*6690*/  RET.REL.NODEC R6 `(_ZN2at6native38_GLOBAL__N__9a469cfd_6_RNN_cu_eca79a6d6kernel17lstm_cell_forwardIddlLi2EEEvNS_4cuda6detail10TensorInfoIT_T1_EES9_S9_S9_S9_S9_S9_S9_S8_S8_) ;  /* 0xffffff9806587950 */ /* 0x000fec0003c3ffff */
.L_x_1162:
        /* <DEDUP_REMOVED lines=14> */
.L_x_1343:


//--------------------- .text._ZN2at6native38_GLOBAL__N__9a469cfd_6_RNN_cu_eca79a6d6kernel17lstm_cell_forwardIddlLi1EEEvNS_4cuda6detail10TensorInfoIT_T1_EES9_S9_S9_S9_S9_S9_S9_S8_S8_ --------------------------
	.section	.text._ZN2at6native38_GLOBAL__N__9a469cfd_6_RNN_cu_eca79a6d6kernel17lstm_cell_forwardIddlLi1EEEvNS_4cuda6detail10TensorInfoIT_T1_EES9_S9_S9_S9_S9_S9_S9_S8_S8_,"ax",@progbits
	.align	128
.text._ZN2at6native38_GLOBAL__N__9a469cfd_6_RNN_cu_eca79a6d6kernel17lstm_cell_forwardIddlLi1EEEvNS_4cuda6detail10TensorInfoIT_T1_EES9_S9_S9_S9_S9_S9_S9_S8_S8_:
        .type           _ZN2at6native38_GLOBAL__N__9a469cfd_6_RNN_cu_eca79a6d6kernel17lstm_cell_forwardIddlLi1EEEvNS_4cuda6detail10TensorInfoIT_T1_EES9_S9_S9_S9_S9_S9_S9_S8_S8_,@function
        .size           _ZN2at6native38_GLOBAL__N__9a469cfd_6_RNN_cu_eca79a6d6kernel17lstm_cell_forwardIddlLi1EEEvNS_4cuda6detail10TensorInfoIT_T1_EES9_S9_S9_S9_S9_S9_S9_S8_S8_,(.L_x_1346 - _ZN2at6native38_GLOBAL__N__9a469cfd_6_RNN_cu_eca79a6d6kernel17lstm_cell_forwardIddlLi1EEEvNS_4cuda6detail10TensorInfoIT_T1_EES9_S9_S9_S9_S9_S9_S9_S8_S8_)
        .other          _ZN2at6native38_GLOBAL__N__9a469cfd_6_RNN_cu_eca79a6d6kernel17lstm_cell_forwardIddlLi1EEEvNS_4cuda6detail10TensorInfoIT_T1_EES9_S9_S9_S9_S9_S9_S9_S8_S8_,@"STO_CUDA_ENTRY STV_DEFAULT"
_ZN2at6native38_GLOBAL__N__9a469cfd_6_RNN_cu_eca79a6d6kernel17lstm_cell_forwardIddlLi1EEEvNS_4cuda6detail10TensorInfoIT_T1_EES9_S9_S9_S9_S9_S9_S9_S8_S8_:
        /* <DEDUP_REMOVED lines=13> */
[----:B------:R-:W-:Y:S01]  /*00d0*/  ULDC.64 UR8, c[0x0][0xca0] ;  /* 0x0003280000087ab9 */ /* 0x000fe20000000a00 */
[C---:B------:R-:W-:Y:S01]  /*00e0*/  IMAD R3, R0.reuse, UR4, RZ ;  /* 0x0000000400037c24 */ /* 0x040fe2000f8e02ff */
[----:B------:R0:W-:Y:S01]  /*00f0*/  STL [R1], R0 ;  /* 0x0000000001007387 */ /* 0x0001e20000100800 */
[----:B------:R-:W-:Y:S01]  /*0100*/  IMAD R7, R0, UR6, RZ ;  /* 0x0000000600077c24 */ /* 0x000fe2000f8e02ff */
[----:B------:R-:W-:Y:S01]  /*0110*/  BSSY B0, `(.L_x_1163) ;  /* 0x00002e0000007945 */ /* 0x000fe20003800000 */
[C---:B------:R-:W-:Y:S01]  /*0120*/  IMAD.WIDE.U32 R4, R24.reuse, UR4, RZ ;  /* 0x0000000418047c25 */ /* 0x040fe2000f8e00ff */
[----:B------:R-:W-:Y:S01]  /*0130*/  ULDC UR40, c[0x0][0xf10] ;  /* 0x0003c40000287ab9 */ /* 0x000fe20000000800 */
[----:B------:R-:W-:Y:S01]  /*0140*/  ULDC.64 UR10, c[0x0][0xf10] ;  /* 0x0003c400000a7ab9 */ /* 0x000fe20000000a00 */
[----:B------:R-:W-:Y:S01]  /*0150*/  ULDC.64 UR12, c[0x0][0xe40] ;  /* 0x00039000000c7ab9 */ /* 0x000fe20000000a00 */
[----:B------:R-:W-:Y:S01]  /*0160*/  IMAD R9, R24, UR5, R3 ;  /* 0x0000000518097c24 */ /* 0x000fe2000f8e0203 */
[----:B------:R-:W-:Y:S01]  /*0170*/  ULDC.64 UR4, c[0x0][0x890] ;  /* 0x0002240000047ab9 */ /* 0x000fe20000000a00 */
[----:B------:R-:W-:Y:S01]  /*0180*/  IMAD R13, R0, UR8, RZ ;  /* 0x00000008000d7c24 */ /* 0x000fe2000f8e02ff */
[----:B------:R-:W-:Y:S01]  /*0190*/  LEA R10, P0, R4, UR4, 0x3 ;  /* 0x00000004040a7c11 */ /* 0x000fe2000f8018ff */
[C---:B------:R-:W-:Y:S01]  /*01a0*/  IMAD.WIDE.U32 R2, R24.reuse, UR6, RZ ;  /* 0x0000000618027c25 */ /* 0x040fe2000f8e00ff */
[----:B------:R-:W-:Y:S01]  /*01b0*/  ULDC.64 UR14, c[0x0][0x960] ;  /* 0x00025800000e7ab9 */ /* 0x000fe20000000a00 */
[----:B------:R-:W-:Y:S01]  /*01c0*/  ULDC.64 UR16, c[0x0][0xb00] ;  /* 0x0002c00000107ab9 */ /* 0x000fe20000000a00 */
[----:B------:R-:W-:Y:S01]  /*01d0*/  ULDC.64 UR18, c[0x0][0xca0] ;  /* 0x0003280000127ab9 */ /* 0x000fe20000000a00 */
[C---:B------:R-:W-:Y:S01]  /*01e0*/  IMAD R11, R24.reuse, UR7, R7 ;  /* 0x00000007180b7c24 */ /* 0x040fe2000f8e0207 */
[----:B------:R-:W-:Y:S01]  /*01f0*/  ULDC.64 UR6, c[0x0][0xa30] ;  /* 0x00028c0000067ab9 */ /* 0x000fe20000000a00 */
[----:B------:R-:W-:Y:S01]  /*0200*/  IMAD.WIDE.U32 R6, R24, UR8, RZ ;  /* 0x0000000818067c25 */ /* 0x000fe2000f8e00ff */
[----:B------:R-:W-:Y:S01]  /*0210*/  LEA R8, P1, R2, UR6, 0x3 ;  /* 0x0000000602087c11 */ /* 0x000fe2000f8218ff */
[----:B------:R-:W-:Y:S01]  /*0220*/  STL [R1+0x40], R10 ;  /* 0x0000400a01007387 */ /* 0x000fe20000100800 */
[----:B------:R-:W-:Y:S01]  /*0230*/  ULDC.64 UR20, c[0x0][0xf18] ;  /* 0x0003c60000147ab9 */ /* 0x000fe20000000a00 */
[----:B------:R-:W-:Y:S01]  /*0240*/  IMAD R13, R24, UR9, R13 ;  /* 0x00000009180d7c24 */ /* 0x000fe2000f8e020d */
[----:B------:R-:W-:Y:S01]  /*0250*/  ULDC.64 UR8, c[0x0][0xbd0] ;  /* 0x0002f40000087ab9 */ /* 0x000fe20000000a00 */
[----:B------:R-:W-:Y:S01]  /*0260*/  IMAD.IADD R9, R5, 0x1, R9 ;  /* 0x0000000105097824 */ /* 0x000fe200078e0209 */
[----:B0-----:R-:W-:Y:S01]  /*0270*/  LEA R0, P2, R6, UR8, 0x3 ;  /* 0x0000000806007c11 */ /* 0x001fe2000f8418ff */
[----:B------:R-:W-:Y:S01]  /*0280*/  STL [R1+0x48], R8 ;  /* 0x0000480801007387 */ /* 0x000fe20000100800 */
[----:B------:R-:W-:Y:S01]  /*0290*/  IADD3 R5, R3, R11, RZ ;  /* 0x0000000b03057210 */ /* 0x000fe20007ffe0ff */
[----:B------:R-:W-:Y:S01]  /*02a0*/  IMAD.IADD R3, R7, 0x1, R13 ;  /* 0x0000000107037824 */ /* 0x000fe200078e020d */
[----:B------:R-:W-:Y:S01]  /*02b0*/  LEA.HI.X R4, R4, UR5, R9, 0x3, P0 ;  /* 0x0000000504047c11 */ /* 0x000fe200080f1c09 */
[----:B------:R0:W-:Y:S01]  /*02c0*/  STL [R1+0x50], R0 ;  /* 0x0000500001007387 */ /* 0x0001e20000100800 */
[----:B------:R-:W-:Y:S01]  /*02d0*/  LEA.HI.X R2, R2, UR7, R5, 0x3, P1 ;  /* 0x0000000702027c11 */ /* 0x000fe200088f1c05 */
[----:B------:R-:W-:Y:S01]  /*02e0*/  ULDC UR7, c[0x0][0xf14] ;  /* 0x0003c50000077ab9 */ /* 0x000fe20000000800 */
[----:B------:R-:W-:Y:S01]  /*02f0*/  ULDC.64 UR22, c[0x0][0x2e0] ;  /* 0x0000b80000167ab9 */ /* 0x000fe20000000a00 */
[----:B------:R1:W-:Y:S01]  /*0300*/  STL [R1+0x4], R4 ;  /* 0x0000040401007387 */ /* 0x0003e20000100800 */
[----:B------:R-:W-:Y:S01]  /*0310*/  ULDC.64 UR24, c[0x0][0x210] ;  /* 0x0000840000187ab9 */ /* 0x000fe20000000a00 */
[----:B------:R-:W-:Y:S01]  /*0320*/  ULDC.64 UR26, c[0x0][0x480] ;  /* 0x00012000001a7ab9 */ /* 0x000fe20000000a00 */
[----:B------:R-:W-:Y:S01]  /*0330*/  ULDC.64 UR28, c[0x0][0x3b0] ;  /* 0x0000ec00001c7ab9 */ /* 0x000fe20000000a00 */
[----:B------:R1:W-:Y:S01]  /*0340*/  STL [R1+0x44], R2 ;  /* 0x0000440201007387 */ /* 0x0003e20000100800 */
[----:B------:R-:W-:Y:S01]  /*0350*/  ULDC.64 UR30, c[0x0][0x550] ;  /* 0x00015400001e7ab9 */ /* 0x000fe20000000a00 */
[----:B0-----:R-:W-:Y:S01]  /*0360*/  LEA.HI.X R0, R6, UR9, R3, 0x3, P2 ;  /* 0x0000000906007c11 */ /* 0x001fe200090f1c03 */
[----:B------:R-:W-:Y:S01]  /*0370*/  ULDC.64 UR8, c[0x0][0x208] ;  /* 0x0000820000087ab9 */ /* 0x000fe20000000a00 */
[----:B------:R-:W-:Y:S01]  /*0380*/  ULDC.64 UR32, c[0x0][0x620] ;  /* 0x0001880000207ab9 */ /* 0x000fe20000000a00 */
[----:B------:R-:W-:Y:S01]  /*0390*/  ULDC.64 UR34, c[0x0][0x7c0] ;  /* 0x0001f00000227ab9 */ /* 0x000fe20000000a00 */
[----:B------:R-:W-:Y:S01]  /*03a0*/  ULDC.64 UR36, c[0x0][0x6f0] ;  /* 0x0001bc0000247ab9 */ /* 0x000fe20000000a00 */
[----:B------:R1:W-:Y:S01]  /*03b0*/  STL [R1+0x4c], R0 ;  /* 0x00004c0001007387 */ /* 0x0003e20000100800 */
[----:B------:R-:W-:-:S05]  /*03c0*/  ULDC.64 UR38, c[0x0][0xd70] ;  /* 0x00035c0000267ab9 */ /* 0x000fca0000000a00 */
.L_x_1186:
[----:B-1----:R-:W2:Y:S01]  /*03d0*/  LDL R2, [R1] ;  /* 0x0000000001027983 */ /* 0x002ea20000100800 */
[----:B0-----:R-:W-:Y:S01]  /*03e0*/  IMAD.U32 R5, RZ, RZ, UR7 ;  /* 0x00000007ff057e24 */ /* 0x001fe2000f8e00ff */
[----:B------:R-:W-:Y:S04]  /*03f0*/  BSSY B1, `(.L_x_1164) ;  /* 0x000002b000017945 */ /* 0x000fe80003800000 */
[----:B--2---:R-:W-:-:S04]  /*0400*/  LOP3.LUT R0, R2, R5, RZ, 0xfc, !PT ;  /* 0x0000000502007212 */ /* 0x004fc800078efcff */
[----:B------:R-:W-:-:S13]  /*0410*/  ISETP.NE.U32.AND P0, PT, R0, RZ, PT ;  /* 0x000000ff0000720c */ /* 0x000fda0003f05070 */
[----:B------:R-:W-:Y:S05]  /*0420*/  @!P0 BRA `(.L_x_1165) ;  /* 0x0000000000448947 */ /* 0x000fea0003800000 */
[----:B------:R-:W-:Y:S01]  /*0430*/  IMAD.MOV.U32 R4, RZ, RZ, R2 ;  /* 0x000000ffff047224 */ /* 0x000fe200078e0002 */
[----:B------:R-:W-:-:S07]  /*0440*/  MOV R0, 0x460 ;  /* 0x0000046000007802 */ /* 0x000fce0000000f00 */
[----:B------:R-:W-:Y:S05]  /*0450*/  CALL.REL.NOINC `($__internal_42_$__cuda_sm20_div_s64) ;  /* 0x0000002c00607944 */ /* 0x000fea0003c00000 */
[----:B------:R-:W2:Y:S01]  /*0460*/  LDL R2, [R1] ;  /* 0x0000000001027983 */ /* 0x000ea20000100800 */
[----:B------:R-:W-:Y:S01]  /*0470*/  IADD3 R11, P0, RZ, -R8, RZ ;  /* 0x80000008ff0b7210 */ /* 0x000fe20007f1e0ff */
[----:B------:R-:W-:Y:S01]  /*0480*/  IMAD.U32 R5, RZ, RZ, UR11 ;  /* 0x0000000bff057e24 */ /* 0x000fe2000f8e00ff */
[----:B------:R-:W-:-:S03]  /*0490*/  MOV R4, UR10 ;  /* 0x0000000a00047c02 */ /* 0x000fc60008000f00 */
[----:B------:R-:W-:-:S04]  /*04a0*/  IMAD.X R3, RZ, RZ, ~R9, P0 ;  /* 0x000000ffff037224 */ /* 0x000fc800000e0e09 */
[-C--:B------:R-:W-:Y:S02]  /*04b0*/  IMAD R0, R3, R4.reuse, RZ ;  /* 0x0000000403007224 */ /* 0x080fe400078e02ff */
[----:B--2---:R-:W-:Y:S02]  /*04c0*/  IMAD.MOV.U32 R25, RZ, RZ, R2 ;  /* 0x000000ffff197224 */ /* 0x004fe400078e0002 */
[----:B------:R-:W-:-:S04]  /*04d0*/  IMAD.WIDE.U32 R6, R11, R4, R24 ;  /* 0x000000040b067225 */ /* 0x000fc800078e0018 */
[----:B------:R-:W-:Y:S01]  /*04e0*/  IMAD R11, R11, R5, R0 ;  /* 0x000000050b0b7224 */ /* 0x000fe200078e0200 */
[----:B------:R-:W-:Y:S01]  /*04f0*/  MOV R3, R6 ;  /* 0x0000000600037202 */ /* 0x000fe20000000f00 */
[----:B------:R-:W-:Y:S02]  /*0500*/  IMAD.MOV.U32 R6, RZ, RZ, R8 ;  /* 0x000000ffff067224 */ /* 0x000fe400078e0008 */
[----:B------:R-:W-:Y:S02]  /*0510*/  IMAD.IADD R2, R7, 0x1, R11 ;  /* 0x0000000107027824 */ /* 0x000fe400078e020b */
[----:B------:R-:W-:Y:S01]  /*0520*/  IMAD.MOV.U32 R7, RZ, RZ, R9 ;  /* 0x000000ffff077224 */ /* 0x000fe200078e0009 */
[----:B------:R-:W-:Y:S06]  /*0530*/  BRA `(.L_x_1166) ;  /* 0x0000000000587947 */ /* 0x000fec0003800000 */
.L_x_1165:
[----:B------:R-:W-:-:S04]  /*0540*/  MOV R4, UR40 ;  /* 0x0000002800047c02 */ /* 0x000fc80008000f00 */
[----:B------:R-:W0:Y:S01]  /*0550*/  I2F.U32.RP R0, R4 ;  /* 0x0000000400007306 */ /* 0x000e220000209000 */
[----:B------:R-:W-:-:S07]  /*0560*/  ISETP.NE.U32.AND P2, PT, R4, RZ, PT ;  /* 0x000000ff0400720c */ /* 0x000fce0003f45070 */
[----:B0-----:R-:W0:Y:S02]  /*0570*/  MUFU.RCP R0, R0 ;  /* 0x0000000000007308 */ /* 0x001e240000001000 */
[----:B0-----:R-:W-:-:S06]  /*0580*/  VIADD R2, R0, 0xffffffe ;  /* 0x0ffffffe00027836 */ /* 0x001fcc0000000000 */
[----:B------:R0:W1:Y:S02]  /*0590*/  F2I.FTZ.U32.TRUNC.NTZ R3, R2 ;  /* 0x0000000200037305 */ /* 0x000064000021f000 */
[----:B0-----:R-:W-:Y:S02]  /*05a0*/  IMAD.MOV.U32 R2, RZ, RZ, RZ ;  /* 0x000000ffff027224 */ /* 0x001fe400078e00ff */
[----:B-1----:R-:W-:-:S04]  /*05b0*/  IMAD R6, R3, R4, RZ ;  /* 0x0000000403067224 */ /* 0x002fc800078e02ff */
[----:B------:R-:W-:-:S04]  /*05c0*/  IMAD.MOV R7, RZ, RZ, -R6 ;  /* 0x000000ffff077224 */ /* 0x000fc800078e0a06 */
[----:B------:R-:W-:-:S04]  /*05d0*/  IMAD.HI.U32 R3, R3, R7, R2 ;  /* 0x0000000703037227 */ /* 0x000fc800078e0002 */
[----:B------:R-:W-:Y:S02]  /*05e0*/  IMAD.MOV.U32 R7, RZ, RZ, RZ ;  /* 0x000000ffff077224 */ /* 0x000fe400078e00ff */
[----:B------:R-:W-:-:S05]  /*05f0*/  IMAD.HI.U32 R6, R3, R24, RZ ;  /* 0x0000001803067227 */ /* 0x000fca00078e00ff */
[----:B------:R-:W-:-:S05]  /*0600*/  IADD3 R3, -R6, RZ, RZ ;  /* 0x000000ff06037210 */ /* 0x000fca0007ffe1ff */
[----:B------:R-:W-:-:S05]  /*0610*/  IMAD R3, R4, R3, R24 ;  /* 0x0000000304037224 */ /* 0x000fca00078e0218 */
[----:B------:R-:W-:-:S13]  /*0620*/  ISETP.GE.U32.AND P0, PT, R3, R4, PT ;  /* 0x000000040300720c */ /* 0x000fda0003f06070 */
[----:B------:R-:W-:Y:S02]  /*0630*/  @P0 IMAD.IADD R3, R3, 0x1, -R4 ;  /* 0x0000000103030824 */ /* 0x000fe400078e0a04 */
[----:B------:R-:W-:-:S03]  /*0640*/  @P0 VIADD R6, R6, 0x1 ;  /* 0x0000000106060836 */ /* 0x000fc60000000000 */
[----:B------:R-:W-:-:S13]  /*0650*/  ISETP.GE.U32.AND P1, PT, R3, R4, PT ;  /* 0x000000040300720c */ /* 0x000fda0003f26070 */
[----:B------:R-:W-:Y:S01]  /*0660*/  @P1 VIADD R6, R6, 0x1 ;  /* 0x0000000106061836 */ /* 0x000fe20000000000 */
[----:B------:R-:W-:-:S04]  /*0670*/  @!P2 LOP3.LUT R6, RZ, R4, RZ, 0x33, !PT ;  /* 0x00000004ff06a212 */ /* 0x000fc800078e33ff */
[----:B------:R-:W-:-:S05]  /*0680*/  IADD3 R3, -R6, RZ, RZ ;  /* 0x000000ff06037210 */ /* 0x000fca0007ffe1ff */
[----:B------:R-:W-:-:S07]  /*0690*/  IMAD R3, R4, R3, R24 ;  /* 0x0000000304037224 */ /* 0x000fce00078e0218 */
.L_x_1166:
[----:B------:R-:W-:Y:S05]  /*06a0*/  BSYNC B1 ;  /* 0x0000000000017941 */ /* 0x000fea0003800000 */
.L_x_1164:
[----:B------:R-:W2:Y:S04]  /*06b0*/  LDL R19, [R1+0x4] ;  /* 0x0000040001137983 */ /* 0x000ea80000100800 */
[----:B------:R-:W2:Y:S01]  /*06c0*/  LDL R18, [R1+0x40] ;  /* 0x0000400001127983 */ /* 0x000ea20000100800 */
[-C--:B------:R-:W-:Y:S02]  /*06d0*/  IMAD R0, R7, R4.reuse, RZ ;  /* 0x0000000407007224 */ /* 0x080fe400078e02ff */
[----:B------:R-:W-:Y:S02]  /*06e0*/  IMAD R8, R4, UR23, RZ ;  /* 0x0000001704087c24 */ /* 0x000fe4000f8e02ff */
[----:B------:R-:W-:-:S04]  /*06f0*/  IMAD.WIDE.U32 R10, R6, R4, RZ ;  /* 0x00000004060a7225 */ /* 0x000fc800078e00ff */
[----:B------:R-:W-:Y:S01]  /*0700*/  IMAD R25, R6, R5, R0 ;  /* 0x0000000506197224 */ /* 0x000fe200078e0200 */
[----:B------:R-:W-:Y:S01]  /*0710*/  LEA R0, P0, R10, R3, 0x2 ;  /* 0x000000030a007211 */ /* 0x000fe200078010ff */
[----:B------:R-:W-:-:S04]  /*0720*/  IMAD.WIDE.U32 R6, R4, UR22, RZ ;  /* 0x0000001604067c25 */ /* 0x000fc8000f8e00ff */
[----:B------:R-:W-:Y:S02]  /*0730*/  IMAD R13, R5, UR22, R8 ;  /* 0x00000016050d7c24 */ /* 0x000fe4000f8e0208 */
[----:B------:R-:W-:Y:S01]  /*0740*/  IMAD.IADD R25, R11, 0x1, R25 ;  /* 0x000000010b197824 */ /* 0x000fe200078e0219 */
[----:B------:R-:W-:Y:S01]  /*0750*/  SHF.L.U32 R11, R6, 0x3, RZ ;  /* 0x00000003060b7819 */ /* 0x000fe200000006ff */
[----:B------:R-:W-:Y:S02]  /*0760*/  IMAD R12, R4, UR27, RZ ;  /* 0x0000001b040c7c24 */ /* 0x000fe4000f8e02ff */
[----:B------:R-:W-:Y:S01]  /*0770*/  IMAD.IADD R7, R7, 0x1, R13 ;  /* 0x0000000107077824 */ /* 0x000fe200078e020d */
[----:B------:R-:W-:Y:S01]  /*0780*/  LEA.HI.X R25, R10, R2, R25, 0x2, P0 ;  /* 0x000000020a197211 */ /* 0x000fe200000f1419 */
[----:B------:R-:W-:-:S03]  /*0790*/  IMAD.WIDE.U32 R8, R4, UR26, RZ ;  /* 0x0000001a04087c25 */ /* 0x000fc6000f8e00ff */
[----:B------:R-:W-:Y:S01]  /*07a0*/  SHF.L.U64.HI R6, R6, 0x3, R7 ;  /* 0x0000000306067819 */ /* 0x000fe20000010207 */
[----:B------:R-:W-:Y:S02]  /*07b0*/  IMAD R13, R5, UR26, R12 ;  /* 0x0000001a050d7c24 */ /* 0x000fe4000f8e020c */
[----:B------:R-:W-:-:S04]  /*07c0*/  IMAD.WIDE.U32 R14, R0, UR22, RZ ;  /* 0x00000016000e7c25 */ /* 0x000fc8000f8e00ff */
[----:B------:R-:W-:Y:S01]  /*07d0*/  IMAD.IADD R7, R9, 0x1, R13 ;  /* 0x0000000109077824 */ /* 0x000fe200078e020d */
[----:B------:R-:W-:Y:S01]  /*07e0*/  LEA R22, P2, R14, UR24, 0x3 ;  /* 0x000000180e167c11 */ /* 0x000fe2000f8418ff */
[C---:B------:R-:W-:Y:S02]  /*07f0*/  IMAD R9, R25.reuse, UR22, RZ ;  /* 0x0000001619097c24 */ /* 0x040fe4000f8e02ff */
[----:B------:R-:W-:Y:S01]  /*0800*/  IMAD R13, R25, UR26, RZ ;  /* 0x0000001a190d7c24 */ /* 0x000fe2000f8e02ff */
[----:B------:R-:W-:Y:S01]  /*0810*/  IADD3 R10, P0, R11, R22, RZ ;  /* 0x000000160b0a7210 */ /* 0x000fe20007f1e0ff */
[----:B------:R-:W-:Y:S01]  /*0820*/  IMAD R9, R0, UR23, R9 ;  /* 0x0000001700097c24 */ /* 0x000fe2000f8e0209 */
[----:B------:R-:W-:Y:S01]  /*0830*/  SHF.L.U64.HI R7, R8, 0x3, R7 ;  /* 0x0000000308077819 */ /* 0x000fe20000010207 */
[----:B------:R-:W-:-:S04]  /*0840*/  IMAD.WIDE.U32 R16, R0, UR26, RZ ;  /* 0x0000001a00107c25 */ /* 0x000fc8000f8e00ff */
[----:B------:R-:W-:Y:S02]  /*0850*/  IMAD R13, R0, UR27, R13 ;  /* 0x0000001b000d7c24 */ /* 0x000fe4000f8e020d */
[----:B------:R-:W-:Y:S02]  /*0860*/  IMAD.IADD R9, R15, 0x1, R9 ;  /* 0x000000010f097824 */ /* 0x000fe400078e0209 */
[----:B------:R-:W-:Y:S01]  /*0870*/  IMAD.SHL.U32 R20, R8, 0x8, RZ ;  /* 0x0000000808147824 */ /* 0x000fe200078e00ff */
[----:B------:R-:W-:Y:S02]  /*0880*/  LEA R8, P3, R16, UR28, 0x3 ;  /* 0x0000001c10087c11 */ /* 0x000fe4000f8618ff */
[----:B------:R-:W-:Y:S02]  /*0890*/  IADD3 R13, R17, R13, RZ ;  /* 0x0000000d110d7210 */ /* 0x000fe40007ffe0ff */
[----:B------:R-:W-:Y:S02]  /*08a0*/  LEA.HI.X R23, R14, UR25, R9, 0x3, P2 ;  /* 0x000000190e177c11 */ /* 0x000fe400090f1c09 */
[----:B------:R-:W-:-:S02]  /*08b0*/  IADD3 R14, P2, R10, R11, RZ ;  /* 0x0000000b0a0e7210 */ /* 0x000fc40007f5e0ff */
[----:B------:R-:W-:Y:S02]  /*08c0*/  LEA.HI.X R9, R16, UR29, R13, 0x3, P3 ;  /* 0x0000001d10097c11 */ /* 0x000fe400098f1c0d */
[----:B------:R-:W-:-:S04]  /*08d0*/  IADD3 R12, P1, R20, R8, RZ ;  /* 0x00000008140c7210 */ /* 0x000fc80007f3e0ff */
[-C--:B------:R-:W-:Y:S01]  /*08e0*/  IADD3 R16, P4, R12, R20.reuse, RZ ;  /* 0x000000140c107210 */ /* 0x080fe20007f9e0ff */
[----:B--2---:R0:W2:Y:S01]  /*08f0*/  LDG.E.64 R28, desc[UR8][R18.64] ;  /* 0x00000008121c7981 */ /* 0x0040a2000c1e1b00 */
[----:B------:R-:W-:Y:S02]  /*0900*/  IMAD.X R13, R7, 0x1, R9, P1 ;  /* 0x00000001070d7824 */ /* 0x000fe400008e0609 */
[----:B------:R-:W-:Y:S01]  /*0910*/  IADD3 R20, P5, R16, R20, RZ ;  /* 0x0000001410147210 */ /* 0x000fe20007fbe0ff */
[----:B------:R-:W3:Y:S01]  /*0920*/  LDG.E.64 R8, desc[UR8][R8.64] ;  /* 0x0000000808087981 */ /* 0x000ee2000c1e1b00 */
[----:B0-----:R-:W-:Y:S01]  /*0930*/  IADD3 R18, P3, R14, R11, RZ ;  /* 0x0000000b0e127210 */ /* 0x001fe20007f7e0ff */
[----:B------:R-:W-:Y:S01]  /*0940*/  IMAD.X R11, R6, 0x1, R23, P0 ;  /* 0x00000001060b7824 */ /* 0x000fe200000e0617 */
[----:B------:R-:W-:Y:S01]  /*0950*/  IADD3.X R17, R13, R7, RZ, P4, !PT ;  /* 0x000000070d117210 */ /* 0x000fe200027fe4ff */
[----:B------:R-:W3:Y:S04]  /*0960*/  LDG.E.64 R22, desc[UR8][R22.64] ;  /* 0x0000000816167981 */ /* 0x000ee8000c1e1b00 */
[----:B------:R-:W4:Y:S01]  /*0970*/  LDG.E.64 R26, desc[UR8][R10.64] ;  /* 0x000000080a1a7981 */ /* 0x000f22000c1e1b00 */
[----:B------:R-:W-:-:S02]  /*0980*/  IMAD.X R15, R11, 0x1, R6, P2 ;  /* 0x000000010b0f7824 */ /* 0x000fc400010e0606 */
[----:B------:R-:W-:Y:S02]  /*0990*/  IMAD.X R21, R17, 0x1, R7, P5 ;  /* 0x0000000111157824 */ /* 0x000fe400028e0607 */
[----:B------:R-:W-:Y:S01]  /*09a0*/  IMAD.X R19, R15, 0x1, R6, P3 ;  /* 0x000000010f137824 */ /* 0x000fe200018e0606 */
[----:B------:R-:W5:Y:S04]  /*09b0*/  LDG.E.64 R10, desc[UR8][R14.64] ;  /* 0x000000080e0a7981 */ /* 0x000f68000c1e1b00 */
[----:B--2---:R0:W-:Y:S04]  /*09c0*/  STL.64 [R1+0x38], R28 ;  /* 0x0000381c01007387 */ /* 0x0041e80000100a00 */
[----:B0-----:R-:W2:Y:S04]  /*09d0*/  LDG.E.64 R28, desc[UR8][R12.64] ;  /* 0x000000080c1c7981 */ /* 0x001ea8000c1e1b00 */
[----:B----4-:R0:W-:Y:S04]  /*09e0*/  STL.64 [R1+0x20], R26 ;  /* 0x0000201a01007387 */ /* 0x0101e80000100a00 */
[----:B------:R1:W4:Y:S04]  /*09f0*/  LDG.E.64 R12, desc[UR8][R16.64] ;  /* 0x00000008100c7981 */ /* 0x000328000c1e1b00 */
[----:B0-----:R-:W4:Y:S04]  /*0a00*/  LDG.E.64 R26, desc[UR8][R18.64] ;  /* 0x00000008121a7981 */ /* 0x001f28000c1e1b00 */
[----:B------:R-:W4:Y:S01]  /*0a10*/  LDG.E.64 R18, desc[UR8][R20.64] ;  /* 0x0000000814127981 */ /* 0x000f22000c1e1b00 */
[----:B------:R-:W-:-:S04]  /*0a20*/  ISETP.NE.U32.AND P0, PT, RZ, UR30, PT ;  /* 0x0000001eff007c0c */ /* 0x000fc8000bf05070 */
[----:B------:R-:W-:Y:S01]  /*0a30*/  ISETP.NE.AND.EX P0, PT, RZ, UR31, PT, P0 ;  /* 0x0000001fff007c0c */ /* 0x000fe2000bf05300 */
[----:B---3--:R-:W-:Y:S01]  /*0a40*/  DADD R22, R22, R8 ;  /* 0x0000000016167229 */ /* 0x008fe20000000008 */
[----:B-1----:R-:W-:Y:S02]  /*0a50*/  CS2R R16, SRZ ;  /* 0x0000000000107805 */ /* 0x002fe4000001ff00 */
[----:B------:R-:W-:Y:S02]  /*0a60*/  CS2R R6, SRZ ;  /* 0x0000000000067805 */ /* 0x000fe4000001ff00 */
[----:B------:R-:W-:Y:S02]  /*0a70*/  CS2R R8, SRZ ;  /* 0x0000000000087805 */ /* 0x000fe4000001ff00 */
[----:B------:R-:W-:Y:S01]  /*0a80*/  CS2R R14, SRZ ;  /* 0x00000000000e7805 */ /* 0x000fe2000001ff00 */
[----:B--2---:R0:W-:Y:S04]  /*0a90*/  STL.64 [R1+0x18], R28 ;  /* 0x0000181c01007387 */ /* 0x0041e80000100a00 */
[----:B-----5:R1:W-:Y:S04]  /*0aa0*/  STL.64 [R1+0x30], R10 ;  /* 0x0000300a01007387 */ /* 0x0203e80000100a00 */
[----:B----4-:R2:W-:Y:S04]  /*0ab0*/  STL.64 [R1+0x10], R12 ;  /* 0x0000100c01007387 */ /* 0x0105e80000100a00 */
[----:B------:R3:W-:Y:S04]  /*0ac0*/  STL.64 [R1+0x28], R26 ;  /* 0x0000281a01007387 */ /* 0x0007e80000100a00 */
[----:B------:R4:W-:Y:S01]  /*0ad0*/  STL.64 [R1+0x8], R18 ;  /* 0x0000081201007387 */ /* 0x0009e20000100a00 */
[----:B0-----:R-:W-:-:S02]  /*0ae0*/  CS2R R28, SRZ ;  /* 0x00000000001c7805 */ /* 0x001fc4000001ff00 */
[----:B-1----:R-:W-:Y:S02]  /*0af0*/  CS2R R10, SRZ ;  /* 0x00000000000a7805 */ /* 0x002fe4000001ff00 */
[----:B--2---:R-:W-:Y:S02]  /*0b00*/  CS2R R12, SRZ ;  /* 0x00000000000c7805 */ /* 0x004fe4000001ff00 */
[----:B---3--:R-:W-:Y:S01]  /*0b10*/  CS2R R26, SRZ ;  /* 0x00000000001a7805 */ /* 0x008fe2000001ff00 */
[----:B------:R-:W-:Y:S06]  /*0b20*/  @!P0 BRA `(.L_x_1167) ;  /* 0x0000000000b08947 */ /* 0x000fec0003800000 */
[C---:B------:R-:W-:Y:S02]  /*0b30*/  IMAD R13, R2.reuse, UR32, RZ ;  /* 0x00000020020d7c24 */ /* 0x040fe4000f8e02ff */
[----:B------:R-:W-:Y:S02]  /*0b40*/  IMAD R12, R2, UR34, RZ ;  /* 0x00000022020c7c24 */ /* 0x000fe4000f8e02ff */
[C---:B------:R-:W-:Y:S02]  /*0b50*/  IMAD R17, R4.reuse, UR33, RZ ;  /* 0x0000002104117c24 */ /* 0x040fe4000f8e02ff */
[----:B------:R-:W-:Y:S02]  /*0b60*/  IMAD R15, R4, UR35, RZ ;  /* 0x00000023040f7c24 */ /* 0x000fe4000f8e02ff */
[----:B------:R-:W-:-:S04]  /*0b70*/  IMAD.WIDE.U32 R6, R3, UR32, RZ ;  /* 0x0000002003067c25 */ /* 0x000fc8000f8e00ff */
[C---:B------:R-:W-:Y:S01]  /*0b80*/  IMAD R13, R3.reuse, UR33, R13 ;  /* 0x00000021030d7c24 */ /* 0x040fe2000f8e020d */
[----:B------:R-:W-:Y:S01]  /*0b90*/  LEA R16, P0, R6, UR30, 0x3 ;  /* 0x0000001e06107c11 */ /* 0x000fe2000f8018ff */
[C---:B------:R-:W-:Y:S02]  /*0ba0*/  IMAD R12, R3.reuse, UR35, R12 ;  /* 0x00000023030c7c24 */ /* 0x040fe4000f8e020c */
[----:B------:R-:W-:-:S04]  /*0bb0*/  IMAD.WIDE.U32 R10, R3, UR34, RZ ;  /* 0x00000022030a7c25 */ /* 0x000fc8000f8e00ff */
[----:B------:R-:W-:Y:S01]  /*0bc0*/  IMAD.WIDE.U32 R8, R4, UR32, RZ ;  /* 0x0000002004087c25 */ /* 0x000fe2000f8e00ff */
[----:B------:R-:W-:Y:S02]  /*0bd0*/  LEA R14, P1, R10, UR36, 0x3 ;  /* 0x000000240a0e7c11 */ /* 0x000fe4000f8218ff */
[----:B------:R-:W-:Y:S01]  /*0be0*/  IADD3 R12, R11, R12, RZ ;  /* 0x0000000c0b0c7210 */ /* 0x000fe20007ffe0ff */
[----:B------:R-:W-:-:S04]  /*0bf0*/  IMAD.WIDE.U32 R2, R4, UR34, RZ ;  /* 0x0000002204027c25 */ /* 0x000fc8000f8e00ff */
[C---:B------:R-:W-:Y:S02]  /*0c00*/  IMAD R4, R5.reuse, UR32, R17 ;  /* 0x0000002005047c24 */ /* 0x040fe4000f8e0211 */
[----:B------:R-:W-:Y:S01]  /*0c10*/  IMAD R5, R5, UR34, R15 ;  /* 0x0000002205057c24 */ /* 0x000fe2000f8e020f */
[----:B------:R-:W-:Y:S01]  /*0c20*/  LEA.HI.X R15, R10, UR37, R12, 0x3, P1 ;  /* 0x000000250a0f7c11 */ /* 0x000fe200088f1c0c */
[----:B------:R-:W-:Y:S02]  /*0c30*/  IMAD.SHL.U32 R26, R2, 0x8, RZ ;  /* 0x00000008021a7824 */ /* 0x000fe400078e00ff */
[----:B------:R-:W-:Y:S01]  /*0c40*/  IMAD.IADD R13, R7, 0x1, R13 ;  /* 0x00000001070d7824 */ /* 0x000fe200078e020d */
[----:B------:R-:W-:Y:S01]  /*0c50*/  IADD3 R5, R3, R5, RZ ;  /* 0x0000000503057210 */ /* 0x000fe20007ffe0ff */
[----:B------:R-:W-:Y:S01]  /*0c60*/  IMAD.SHL.U32 R28, R8, 0x8, RZ ;  /* 0x00000008081c7824 */ /* 0x000fe200078e00ff */
[----:B------:R-:W-:Y:S01]  /*0c70*/  IADD3 R10, P2, R26, R14, RZ ;  /* 0x0000000e1a0a7210 */ /* 0x000fe20007f5e0ff */
[----:B------:R-:W-:Y:S01]  /*0c80*/  IMAD.IADD R4, R9, 0x1, R4 ;  /* 0x0000000109047824 */ /* 0x000fe200078e0204 */
[----:B------:R-:W-:-:S02]  /*0c90*/  SHF.L.U64.HI R2, R2, 0x3, R5 ;  /* 0x0000000302027819 */ /* 0x000fc40000010205 */
[----:B------:R-:W-:Y:S02]  /*0ca0*/  LEA.HI.X R17, R6, UR31, R13, 0x3, P0 ;  /* 0x0000001f06117c11 */ /* 0x000fe400080f1c0d */
[----:B------:R-:W-:Y:S01]  /*0cb0*/  IADD3 R6, P0, R28, R16, RZ ;  /* 0x000000101c067210 */ /* 0x000fe20007f1e0ff */
[----:B------:R-:W-:Y:S01]  /*0cc0*/  IMAD.X R11, R2, 0x1, R15, P2 ;  /* 0x00000001020b7824 */ /* 0x000fe200010e060f */
[----:B------:R-:W-:Y:S01]  /*0cd0*/  SHF.L.U64.HI R3, R8, 0x3, R4 ;  /* 0x0000000308037819 */ /* 0x000fe20000010204 */
[----:B------:R-:W5:Y:S01]  /*0ce0*/  LDG.E.64 R14, desc[UR8][R14.64] ;  /* 0x000000080e0e7981 */ /* 0x000f62000c1e1b00 */
[----:B------:R-:W-:Y:S02]  /*0cf0*/  IADD3 R8, P1, R6, R28, RZ ;  /* 0x0000001c06087210 */ /* 0x000fe40007f3e0ff */
[----:B------:R-:W-:Y:S01]  /*0d00*/  IADD3 R12, P3, R10, R26, RZ ;  /* 0x0000001a0a0c7210 */ /* 0x000fe20007f7e0ff */
[----:B------:R-:W-:Y:S01]  /*0d10*/  IMAD.X R7, R3, 0x1, R17, P0 ;  /* 0x0000000103077824 */ /* 0x000fe200000e0611 */
[----:B------:R-:W-:Y:S01]  /*0d20*/  IADD3 R28, P0, R8, R28, RZ ;  /* 0x0000001c081c7210 */ /* 0x000fe20007f1e0ff */
[----:B------:R-:W5:Y:S01]  /*0d30*/  LDG.E.64 R16, desc[UR8][R16.64] ;  /* 0x0000000810107981 */ /* 0x000f62000c1e1b00 */
[----:B------:R-:W-:Y:S01]  /*0d40*/  IADD3 R26, P2, R12, R26, RZ ;  /* 0x0000001a0c1a7210 */ /* 0x000fe20007f5e0ff */
[--C-:B------:R-:W-:Y:S01]  /*0d50*/  IMAD.X R9, R7, 0x1, R3.reuse, P1 ;  /* 0x0000000107097824 */ /* 0x100fe200008e0603 */
[----:B------:R-:W-:Y:S01]  /*0d60*/  IADD3.X R13, R11, R2, RZ, P3, !PT ;  /* 0x000000020b0d7210 */ /* 0x000fe20001ffe4ff */
[----:B------:R-:W5:Y:S02]  /*0d70*/  LDG.E.64 R6, desc[UR8][R6.64] ;  /* 0x0000000806067981 */ /* 0x000f64000c1e1b00 */
[----:B------:R-:W-:-:S02]  /*0d80*/  IMAD.X R29, R9, 0x1, R3, P0 ;  /* 0x00000001091d7824 */ /* 0x000fc400000e0603 */
[----:B------:R-:W-:Y:S01]  /*0d90*/  IMAD.X R27, R13, 0x1, R2, P2 ;  /* 0x000000010d1b7824 */ /* 0x000fe200010e0602 */
[----:B------:R-:W5:Y:S04]  /*0da0*/  LDG.E.64 R10, desc[UR8][R10.64] ;  /* 0x000000080a0a7981 */ /* 0x000f68000c1e1b00 */
[----:B------:R-:W5:Y:S04]  /*0db0*/  LDG.E.64 R8, desc[UR8][R8.64] ;  /* 0x0000000808087981 */ /* 0x000f68000c1e1b00 */
[----:B------:R-:W5:Y:S04]  /*0dc0*/  LDG.E.64 R12, desc[UR8][R12.64] ;  /* 0x000000080c0c7981 */ /* 0x000f68000c1e1b00 */
[----:B------:R-:W5:Y:S04]  /*0dd0*/  LDG.E.64 R28, desc[UR8][R28.64] ;  /* 0x000000081c1c7981 */ /* 0x000f68000c1e1b00 */
[----:B------:R-:W5:Y:S02]  /*0de0*/  LDG.E.64 R26, desc[UR8][R26.64] ;  /* 0x000000081a1a7981 */ /* 0x000f64000c1e1b00 */
.L_x_1167:
[----:B-----5:R-:W-:Y:S01]  /*0df0*/  DADD R16, R22, R16 ;  /* 0x0000000016107229 */ /* 0x020fe20000000010 */
[----:B------:R-:W-:Y:S01]  /*0e00*/  IMAD.MOV.U32 R2, RZ, RZ, 0x652b82fe ;  /* 0x652b82feff027424 */ /* 0x000fe200078e00ff */
[----:B------:R-:W-:Y:S01]  /*0e10*/  MOV R3, 0x3ff71547 ;  /* 0x3ff7154700037802 */ /* 0x000fe20000000f00 */
[----:B------:R-:W-:Y:S01]  /*0e20*/  UMOV UR4, 0xfefa39ef ;  /* 0xfefa39ef00047882 */ /* 0x000fe20000000000 */
[----:B------:R-:W-:Y:S01]  /*0e30*/  UMOV UR5, 0x3fe62e42 ;  /* 0x3fe62e4200057882 */ /* 0x000fe20000000000 */
[----:B------:R-:W-:Y:S03]  /*0e40*/  BSSY B1, `(.L_x_1168) ;  /* 0x0000039000017945 */ /* 0x000fe60003800000 */
[----:B------:R-:W-:-:S08]  /*0e50*/  DADD R14, R16, R14 ;  /* 0x00000000100e7229 */ /* 0x000fd0000000000e */
[----:B------:R-:W-:Y:S02]  /*0e60*/  DFMA R2, -R14, R2, 6.75539944105574400000e+15 ;  /* 0x433800000e02742b */ /* 0x000fe40000000102 */
[----:B----4-:R-:W-:-:S06]  /*0e70*/  DADD R18, -RZ, -R14 ;  /* 0x00000000ff127229 */ /* 0x010fcc000000090e */
[----:B------:R-:W-:-:S04]  /*0e80*/  DADD R4, R2, -6.75539944105574400000e+15 ;  /* 0xc338000002047429 */ /* 0x000fc80000000000 */
[----:B------:R-:W-:-:S04]  /*0e90*/  IMAD.MOV.U32 R18, RZ, RZ, R19 ;  /* 0x000000ffff127224 */ /* 0x000fc800078e0013 */
[----:B------:R-:W-:Y:S01]  /*0ea0*/  DFMA R16, R4, -UR4, -R14 ;  /* 0x8000000404107c2b */ /* 0x000fe2000800080e */
[----:B------:R-:W-:Y:S01]  /*0eb0*/  UMOV UR4, 0x3b39803f ;  /* 0x3b39803f00047882 */ /* 0x000fe20000000000 */
[----:B------:R-:W-:Y:S01]  /*0ec0*/  UMOV UR5, 0x3c7abc9e ;  /* 0x3c7abc9e00057882 */ /* 0x000fe20000000000 */
[----:B------:R-:W-:-:S05]  /*0ed0*/  FSETP.GEU.FTZ.AND P0, PT, |R18|, 4.1917929649353027344, PT ;  /* 0x4086232b1200780b */ /* 0x000fca0003f1e200 */
[----:B------:R-:W-:Y:S01]  /*0ee0*/  DFMA R4, R4, -UR4, R16 ;  /* 0x8000000404047c2b */ /* 0x000fe20008000010 */
[----:B------:R-:W-:Y:S01]  /*0ef0*/  UMOV UR4, 0x69ce2bdf ;  /* 0x69ce2bdf00047882 */ /* 0x000fe20000000000 */
[----:B------:R-:W-:Y:S01]  /*0f00*/  IMAD.MOV.U32 R16, RZ, RZ, -0x35dec16 ;  /* 0xfca213eaff107424 */ /* 0x000fe200078e00ff */
[----:B------:R-:W-:Y:S01]  /*0f10*/  UMOV UR5, 0x3e5ade15 ;  /* 0x3e5ade1500057882 */ /* 0x000fe20000000000 */
[----:B------:R-:W-:-:S06]  /*0f20*/  IMAD.MOV.U32 R17, RZ, RZ, 0x3e928af3 ;  /* 0x3e928af3ff117424 */ /* 0x000fcc00078e00ff */
        /* <DEDUP_REMOVED lines=36> */
[----:B------:R-:W-:-:S03]  /*1170*/  FSEL R5, R15, RZ, !P0 ;  /* 0x000000ff0f057208 */ /* 0x000fc60004000000 */
[----:B------:R-:W-:Y:S02]  /*1180*/  @!P1 IMAD R17, R3, 0x100000, R17 ;  /* 0x0010000003119824 */ /* 0x000fe400078e0211 */
[----:B------:R-:W-:Y:S01]  /*1190*/  @!P1 IMAD.IADD R3, R2, 0x1, -R3 ;  /* 0x0000000102039824 */ /* 0x000fe200078e0a03 */
[----:B------:R-:W-:-:S04]  /*11a0*/  @!P1 MOV R2, RZ ;  /* 0x000000ff00029202 */ /* 0x000fc80000000f00 */
[----:B------:R-:W-:-:S06]  /*11b0*/  @!P1 LEA R3, R3, 0x3ff00000, 0x14 ;  /* 0x3ff0000003039811 */ /* 0x000fcc00078ea0ff */
[----:B------:R-:W-:-:S11]  /*11c0*/  @!P1 DMUL R4, R16, R2 ;  /* 0x0000000210049228 */ /* 0x000fd60000000000 */
.L_x_1169:
[----:B------:R-:W-:Y:S05]  /*11d0*/  BSYNC B1 ;  /* 0x0000000000017941 */ /* 0x000fea0003800000 */
.L_x_1168:
[----:B------:R-:W-:Y:S01]  /*11e0*/  DADD R14, R4, 1 ;  /* 0x3ff00000040e7429 */ /* 0x000fe20000000000 */
[----:B------:R-:W-:Y:S01]  /*11f0*/  IMAD R18, R25, UR12, RZ ;  /* 0x0000000c19127c24 */ /* 0x000fe2000f8e02ff */
[----:B------:R-:W-:Y:S03]  /*1200*/  BSSY B1, `(.L_x_1170) ;  /* 0x0000013000017945 */ /* 0x000fe60003800000 */
[----:B------:R-:W-:Y:S01]  /*1210*/  IMAD R18, R0, UR13, R18 ;  /* 0x0000000d00127c24 */ /* 0x000fe2000f8e0212 */
[----:B------:R-:W0:Y:S04]  /*1220*/  MUFU.RCP64H R5, R15 ;  /* 0x0000000f00057308 */ /* 0x000e280000001800 */
[----:B------:R-:W-:-:S05]  /*1230*/  VIADD R4, R15, 0x300402 ;  /* 0x003004020f047836 */ /* 0x000fca0000000000 */
[----:B------:R-:W-:Y:S01]  /*1240*/  FSETP.GEU.AND P0, PT, |R4|, 5.8789094863358348022e-39, PT ;  /* 0x004004020400780b */ /* 0x000fe20003f0e200 */
[----:B0-----:R-:W-:-:S08]  /*1250*/  DFMA R2, -R14, R4, 1 ;  /* 0x3ff000000e02742b */ /* 0x001fd00000000104 */
[----:B------:R-:W-:-:S08]  /*1260*/  DFMA R2, R2, R2, R2 ;  /* 0x000000020202722b */ /* 0x000fd00000000002 */
[----:B------:R-:W-:Y:S01]  /*1270*/  DFMA R2, R4, R2, R4 ;  /* 0x000000020402722b */ /* 0x000fe20000000004 */
[----:B------:R-:W-:-:S04]  /*1280*/  IMAD.WIDE.U32 R4, R0, UR12, RZ ;  /* 0x0000000c00047c25 */ /* 0x000fc8000f8e00ff */
[----:B------:R-:W-:-:S03]  /*1290*/  IMAD.IADD R23, R5, 0x1, R18 ;  /* 0x0000000105177824 */ /* 0x000fc600078e0212 */
[----:B------:R-:W-:-:S08]  /*12a0*/  DFMA R16, -R14, R2, 1 ;  /* 0x3ff000000e10742b */ /* 0x000fd00000000102 */
[----:B------:R-:W-:Y:S01]  /*12b0*/  DFMA R2, R2, R16, R2 ;  /* 0x000000100202722b */ /* 0x000fe20000000002 */
[----:B------:R-:W-:Y:S10]  /*12c0*/  @P0 BRA `(.L_x_1171) ;  /* 0x0000000000180947 */ /* 0x000ff40003800000 */
[----:B------:R-:W-:Y:S02]  /*12d0*/  LOP3.LUT R0, R15, 0x7fffffff, RZ, 0xc0, !PT ;  /* 0x7fffffff0f007812 */ /* 0x000fe400078ec0ff */
[----:B------:R-:W-:-:S03]  /*12e0*/  MOV R25, 0x1310 ;  /* 0x0000131000197802 */ /* 0x000fc60000000f00 */
[----:B------:R-:W-:-:S07]  /*12f0*/  VIADD R0, R0, 0xfff00000 ;  /* 0xfff0000000007836 */ /* 0x000fce0000000000 */
[----:B------:R-:W-:Y:S05]  /*1300*/  CALL.REL.NOINC `($__internal_41_$__cuda_sm20_dblrcp_rn_slowpath_v3) ;  /* 0x0000001c00087944 */ /* 0x000fea0003c00000 */
[----:B------:R-:W-:Y:S01]  /*1310*/  MOV R2, R0 ;  /* 0x0000000000027202 */ /* 0x000fe20000000f00 */
[----:B------:R-:W-:-:S07]  /*1320*/  IMAD.MOV.U32 R3, RZ, RZ, R16 ;  /* 0x000000ffff037224 */ /* 0x000fce00078e0010 */
.L_x_1171:
[----:B------:R-:W-:Y:S05]  /*1330*/  BSYNC B1 ;  /* 0x0000000000017941 */ /* 0x000fea0003800000 */
.L_x_1170:
        /* <DEDUP_REMOVED lines=65> */
.L_x_1173:
[----:B------:R-:W-:Y:S05]  /*1750*/  BSYNC B1 ;  /* 0x0000000000017941 */ /* 0x000fea0003800000 */
.L_x_1172:
        /* <DEDUP_REMOVED lines=11> */
[----:B------:R-:W-:Y:S02]  /*1810*/  LOP3.LUT R0, R15, 0x7fffffff, RZ, 0xc0, !PT ;  /* 0x7fffffff0f007812 */ /* 0x000fe400078ec0ff */
[----:B------:R-:W-:-:S03]  /*1820*/  MOV R25, 0x1850 ;  /* 0x0000185000197802 */ /* 0x000fc60000000f00 */
[----:B------:R-:W-:-:S07]  /*1830*/  VIADD R0, R0, 0xfff00000 ;  /* 0xfff0000000007836 */ /* 0x000fce0000000000 */
[----:B------:R-:W-:Y:S05]  /*1840*/  CALL.REL.NOINC `($__internal_41_$__cuda_sm20_dblrcp_rn_slowpath_v3) ;  /* 0x0000001400b87944 */ /* 0x000fea0003c00000 */
[----:B------:R-:W-:Y:S01]  /*1850*/  IMAD.MOV.U32 R6, RZ, RZ, R0 ;  /* 0x000000ffff067224 */ /* 0x000fe200078e0000 */
[----:B------:R-:W-:-:S07]  /*1860*/  MOV R7, R16 ;  /* 0x0000001000077202 */ /* 0x000fce0000000f00 */
.L_x_1175:
[----:B------:R-:W-:Y:S05]  /*1870*/  BSYNC B1 ;  /* 0x0000000000017941 */ /* 0x000fea0003800000 */
.L_x_1174:
[----:B------:R-:W2:Y:S04]  /*1880*/  LDL.LU.64 R14, [R1+0x10] ;  /* 0x00001000010e7983 */ /* 0x000ea80000300a00 */
[----:B------:R-:W2:Y:S01]  /*1890*/  LDL.LU.64 R10, [R1+0x30] ;  /* 0x00003000010a7983 */ /* 0x000ea20000300a00 */
[----:B------:R-:W-:Y:S01]  /*18a0*/  IMAD.MOV.U32 R18, RZ, RZ, 0x24dd2f1a ;  /* 0x24dd2f1aff127424 */ /* 0x000fe200078e00ff */
[----:B------:R-:W-:Y:S01]  /*18b0*/  BSSY B1, `(.L_x_1176) ;  /* 0x000006b000017945 */ /* 0x000fe20003800000 */
[----:B------:R-:W-:Y:S01]  /*18c0*/  IMAD.MOV.U32 R19, RZ, RZ, 0x3fe4f922 ;  /* 0x3fe4f922ff137424 */ /* 0x000fe200078e00ff */
[----:B--2---:R-:W-:-:S08]  /*18d0*/  DADD R10, R10, R14 ;  /* 0x000000000a0a7229 */ /* 0x004fd0000000000e */
[----:B------:R-:W-:-:S08]  /*18e0*/  DADD R8, R10, R8 ;  /* 0x000000000a087229 */ /* 0x000fd00000000008 */
[----:B------:R-:W-:-:S10]  /*18f0*/  DADD R8, R8, R12 ;  /* 0x0000000008087229 */ /* 0x000fd4000000000c */
[----:B------:R-:W-:Y:S02]  /*1900*/  LOP3.LUT R13, R9, 0x7fffffff, RZ, 0xc0, !PT ;  /* 0x7fffffff090d7812 */ /* 0x000fe400078ec0ff */
[----:B------:R-:W-:-:S06]  /*1910*/  MOV R12, R8 ;  /* 0x00000008000c7202 */ /* 0x000fcc0000000f00 */
        /* <DEDUP_REMOVED lines=58> */
[----:B------:R-:W-:Y:S02]  /*1cc0*/  IMAD.MOV.U32 R10, RZ, RZ, 0x0 ;  /* 0x00000000ff0a7424 */ /* 0x000fe400078e00ff */
[----:B------:R-:W-:-:S06]  /*1cd0*/  IMAD.MOV.U32 R11, RZ, RZ, 0x40000000 ;  /* 0x40000000ff0b7424 */ /* 0x000fcc00078e00ff */
[----:B------:R-:W-:-:S10]  /*1ce0*/  DFMA R12, -R12, R10, 1 ;  /* 0x3ff000000c0c742b */ /* 0x000fd4000000010a */
[----:B------:R-:W-:-:S04]  /*1cf0*/  FSEL R8, R13, 1.875, !P0 ;  /* 0x3ff000000d087808 */ /* 0x000fc80004000000 */
[----:B------:R-:W-:Y:S02]  /*1d00*/  LOP3.LUT R9, R8, 0x80000000, R9, 0xb8, !PT ;  /* 0x8000000008097812 */ /* 0x000fe400078eb809 */
[----:B------:R-:W-:Y:S01]  /*1d10*/  FSEL R8, R12, RZ, !P0 ;  /* 0x000000ff0c087208 */ /* 0x000fe20004000000 */
[----:B------:R-:W-:Y:S06]  /*1d20*/  BRA `(.L_x_1178) ;  /* 0x00000000008c7947 */ /* 0x000fec0003800000 */
.L_x_1177:
        /* <DEDUP_REMOVED lines=35> */
.L_x_1178:
[----:B------:R-:W-:Y:S05]  /*1f60*/  BSYNC B1 ;  /* 0x0000000000017941 */ /* 0x000fea0003800000 */
.L_x_1176:
        /* <DEDUP_REMOVED lines=65> */
.L_x_1180:
[----:B------:R-:W-:Y:S05]  /*2380*/  BSYNC B1 ;  /* 0x0000000000017941 */ /* 0x000fea0003800000 */
.L_x_1179:
[----:B------:R-:W2:Y:S01]  /*2390*/  LDL.LU.64 R12, [R1+0x38] ;  /* 0x00003800010c7983 */ /* 0x000ea20000300a00 */
[----:B------:R-:W-:Y:S01]  /*23a0*/  DMUL R10, R8, R2 ;  /* 0x00000002080a7228 */ /* 0x000fe20000000000 */
[----:B------:R-:W-:Y:S07]  /*23b0*/  BSSY B1, `(.L_x_1181) ;  /* 0x0000068000017945 */ /* 0x000fee0003800000 */
[----:B--2---:R-:W-:-:S10]  /*23c0*/  DFMA R10, R12, R6, R10 ;  /* 0x000000060c0a722b */ /* 0x004fd4000000000a */
[----:B------:R-:W-:Y:S02]  /*23d0*/  LOP3.LUT R17, R11, 0x7fffffff, RZ, 0xc0, !PT ;  /* 0x7fffffff0b117812 */ /* 0x000fe400078ec0ff */
[----:B------:R-:W-:-:S06]  /*23e0*/  MOV R16, R10 ;  /* 0x0000000a00107202 */ /* 0x000fcc0000000f00 */
[----:B------:R-:W-:-:S14]  /*23f0*/  DSETP.GE.AND P0, PT, R16, R18, PT ;  /* 0x000000121000722a */ /* 0x000fdc0003f06000 */
        /* <DEDUP_REMOVED lines=60> */
[----:B------:R-:W-:Y:S02]  /*27c0*/  FSEL R13, R17, 1.875, !P0 ;  /* 0x3ff00000110d7808 */ /* 0x000fe40004000000 */
[----:B------:R-:W-:Y:S02]  /*27d0*/  FSEL R12, R16, RZ, !P0 ;  /* 0x000000ff100c7208 */ /* 0x000fe40004000000 */
[----:B------:R-:W-:Y:S01]  /*27e0*/  LOP3.LUT R13, R13, 0x80000000, R11, 0xb8, !PT ;  /* 0x800000000d0d7812 */ /* 0x000fe200078eb80b */
[----:B------:R-:W-:Y:S06]  /*27f0*/  BRA `(.L_x_1183) ;  /* 0x00000000008c7947 */ /* 0x000fec0003800000 */
.L_x_1182:
        /* <DEDUP_REMOVED lines=35> */
.L_x_1183:
[----:B------:R-:W-:Y:S05]  /*2a30*/  BSYNC B1 ;  /* 0x0000000000017941 */ /* 0x000fea0003800000 */
.L_x_1181:
[----:B------:R-:W-:Y:S01]  /*2a40*/  DADD R14, R14, 1 ;  /* 0x3ff000000e0e7429 */ /* 0x000fe20000000000 */
[C---:B------:R-:W-:Y:S01]  /*2a50*/  LEA R22, P0, R4.reuse, UR38, 0x3 ;  /* 0x0000002604167c11 */ /* 0x040fe2000f8018ff */
[----:B------:R-:W-:Y:S03]  /*2a60*/  BSSY B1, `(.L_x_1184) ;  /* 0x0000012000017945 */ /* 0x000fe60003800000 */
[----:B------:R-:W-:Y:S01]  /*2a70*/  LEA.HI.X R23, R4, UR39, R23, 0x3, P0 ;  /* 0x0000002704177c11 */ /* 0x000fe200080f1c17 */
[----:B------:R-:W0:Y:S04]  /*2a80*/  MUFU.RCP64H R5, R15 ;  /* 0x0000000f00057308 */ /* 0x000e280000001800 */
[----:B------:R-:W-:-:S05]  /*2a90*/  VIADD R4, R15, 0x300402 ;  /* 0x003004020f047836 */ /* 0x000fca0000000000 */
[----:B------:R-:W-:Y:S01]  /*2aa0*/  FSETP.GEU.AND P0, PT, |R4|, 5.8789094863358348022e-39, PT ;  /* 0x004004020400780b */ /* 0x000fe20003f0e200 */
[----:B0-----:R-:W-:-:S08]  /*2ab0*/  DFMA R16, -R14, R4, 1 ;  /* 0x3ff000000e10742b */ /* 0x001fd00000000104 */
[----:B------:R-:W-:-:S08]  /*2ac0*/  DFMA R16, R16, R16, R16 ;  /* 0x000000101010722b */ /* 0x000fd00000000010 */
[----:B------:R-:W-:-:S08]  /*2ad0*/  DFMA R16, R4, R16, R4 ;  /* 0x000000100410722b */ /* 0x000fd00000000004 */
[----:B------:R-:W-:-:S08]  /*2ae0*/  DFMA R4, -R14, R16, 1 ;  /* 0x3ff000000e04742b */ /* 0x000fd00000000110 */
[----:B------:R-:W-:Y:S02]  /*2af0*/  DFMA R16, R16, R4, R16 ;  /* 0x000000041010722b */ /* 0x000fe40000000010 */
[----:B------:R-:W0:Y:S01]  /*2b00*/  LDC R4, c[0x0][RZ] ;  /* 0x00000000ff047b82 */ /* 0x000e220000000800 */
[----:B------:R-:W-:Y:S08]  /*2b10*/  @P0 BRA `(.L_x_1185) ;  /* 0x0000000000180947 */ /* 0x000ff00003800000 */
[----:B------:R-:W-:Y:S02]  /*2b20*/  LOP3.LUT R0, R15, 0x7fffffff, RZ, 0xc0, !PT ;  /* 0x7fffffff0f007812 */ /* 0x000fe400078ec0ff */
[----:B------:R-:W-:Y:S02]  /*2b30*/  MOV R25, 0x2b60 ;  /* 0x00002b6000197802 */ /* 0x000fe40000000f00 */
[----:B------:R-:W-:-:S07]  /*2b40*/  IADD3 R0, R0, -0x100000, RZ ;  /* 0xfff0000000007810 */ /* 0x000fce0007ffe0ff */
[----:B0-----:R-:W-:Y:S05]  /*2b50*/  CALL.REL.NOINC `($__internal_41_$__cuda_sm20_dblrcp_rn_slowpath_v3) ;  /* 0x0000000000f47944 */ /* 0x001fea0003c00000 */
[----:B------:R-:W-:Y:S02]  /*2b60*/  IMAD.MOV.U32 R17, RZ, RZ, R16 ;  /* 0x000000ffff117224 */ /* 0x000fe400078e0010 */
[----:B------:R-:W-:-:S07]  /*2b70*/  IMAD.MOV.U32 R16, RZ, RZ, R0 ;  /* 0x000000ffff107224 */ /* 0x000fce00078e0000 */
.L_x_1185:
[----:B------:R-:W-:Y:S05]  /*2b80*/  BSYNC B1 ;  /* 0x0000000000017941 */ /* 0x000fea0003800000 */
.L_x_1184:
[----:B------:R-:W2:Y:S04]  /*2b90*/  LDL.LU R29, [R1+0x40] ;  /* 0x00004000011d7983 */ /* 0x000ea80000300800 */
[----:B------:R-:W3:Y:S04]  /*2ba0*/  LDL.LU R28, [R1+0x48] ;  /* 0x00004800011c7983 */ /* 0x000ee80000300800 */
[----:B------:R-:W4:Y:S04]  /*2bb0*/  LDL.LU R27, [R1+0x50] ;  /* 0x00005000011b7983 */ /* 0x000f280000300800 */
[----:B------:R-:W5:Y:S04]  /*2bc0*/  LDL.LU R26, [R1] ;  /* 0x00000000011a7983 */ /* 0x000f680000300800 */
[----:B------:R-:W5:Y:S04]  /*2bd0*/  LDL.LU R25, [R1+0x4] ;  /* 0x0000040001197983 */ /* 0x000f680000300800 */
[----:B------:R-:W2:Y:S04]  /*2be0*/  LDL.LU R18, [R1+0x44] ;  /* 0x0000440001127983 */ /* 0x000ea80000300800 */
[----:B------:R-:W5:Y:S01]  /*2bf0*/  LDL.LU R0, [R1+0x4c] ;  /* 0x00004c0001007983 */ /* 0x000f620000300800 */
[----:B------:R-:W-:Y:S01]  /*2c00*/  UIMAD UR6, UR13, UR10, URZ ;  /* 0x0000000a0d0672a4 */ /* 0x000fe2000f8e023f */
[----:B------:R-:W-:Y:S01]  /*2c10*/  DMUL R12, R16, R12 ;  /* 0x0000000c100c7228 */ /* 0x000fe20000000000 */
[----:B------:R-:W-:-:S02]  /*2c20*/  UIMAD.WIDE.U32 UR4, UR12, UR10, URZ ;  /* 0x0000000a0c0472a5 */ /* 0x000fc4000f8e003f */
[----:B------:R-:W-:Y:S02]  /*2c30*/  UIMAD UR6, UR11, UR12, UR6 ;  /* 0x0000000c0b0672a4 */ /* 0x000fe4000f8e0206 */
[----:B------:R-:W-:Y:S02]  /*2c40*/  USHF.L.U32 UR41, UR4, 0x3, URZ ;  /* 0x0000000304297899 */ /* 0x000fe4000800063f */
[----:B------:R-:W-:-:S04]  /*2c50*/  UIADD3 UR5, UR5, UR6, URZ ;  /* 0x0000000605057290 */ /* 0x000fc8000fffe03f */
[----:B------:R-:W-:-:S03]  /*2c60*/  USHF.L.U64.HI UR4, UR4, 0x3, UR5 ;  /* 0x0000000304047899 */ /* 0x000fc60008010205 */
[----:B------:R-:W-:Y:S02]  /*2c70*/  ULDC UR5, c[0x0][0xc] ;  /* 0x0000030000057ab9 */ /* 0x000fe40000000800 */
[----:B0-----:R-:W-:-:S04]  /*2c80*/  IMAD R19, R4, UR5, RZ ;  /* 0x0000000504137c24 */ /* 0x001fc8000f8e02ff */
[----:B------:R-:W-:Y:S01]  /*2c90*/  IMAD.WIDE.U32 R20, R19, UR18, RZ ;  /* 0x0000001213147c25 */ /* 0x000fe2000f8e00ff */
[----:B---3--:R-:W-:-:S03]  /*2ca0*/  MOV R14, R28 ;  /* 0x0000001c000e7202 */ /* 0x008fc60000000f00 */
[----:B--2---:R-:W-:-:S05]  /*2cb0*/  IMAD.MOV.U32 R15, RZ, RZ, R18 ;  /* 0x000000ffff0f7224 */ /* 0x004fca00078e0012 */
[----:B------:R4:W-:Y:S02]  /*2cc0*/  STG.E.64 desc[UR8][R14.64], R12 ;  /* 0x0000000c0e007986 */ /* 0x0009e4000c101b08 */
[----:B----4-:R-:W-:Y:S01]  /*2cd0*/  IMAD.MOV.U32 R14, RZ, RZ, R27 ;  /* 0x000000ffff0e7224 */ /* 0x010fe200078e001b */
[----:B-----5:R-:W-:Y:S02]  /*2ce0*/  MOV R15, R0 ;  /* 0x00000000000f7202 */ /* 0x020fe40000000f00 */
[----:B------:R-:W-:Y:S02]  /*2cf0*/  IADD3 R12, P0, R22, UR41, RZ ;  /* 0x00000029160c7c10 */ /* 0x000fe4000ff1e0ff */
[----:B------:R-:W-:Y:S01]  /*2d00*/  LEA R27, P3, R20, R27, 0x3 ;  /* 0x0000001b141b7211 */ /* 0x000fe200078618ff */
[----:B------:R0:W-:Y:S01]  /*2d10*/  STG.E.64 desc[UR8][R14.64], R10 ;  /* 0x0000000a0e007986 */ /* 0x0001e2000c101b08 */
[----:B------:R-:W-:-:S03]  /*2d20*/  IADD3.X R13, R23, UR4, RZ, P0, !PT ;  /* 0x00000004170d7c10 */ /* 0x000fc600087fe4ff */
[----:B------:R1:W-:Y:S04]  /*2d30*/  STG.E.64 desc[UR8][R22.64], R2 ;  /* 0x0000000216007986 */ /* 0x0003e8000c101b08 */
[----:B------:R2:W-:Y:S01]  /*2d40*/  STG.E.64 desc[UR8][R12.64], R6 ;  /* 0x000000060c007986 */ /* 0x0005e2000c101b08 */
[----:B0-----:R-:W-:Y:S01]  /*2d50*/  IADD3 R10, P1, R12, UR41, RZ ;  /* 0x000000290c0a7c10 */ /* 0x001fe2000ff3e0ff */
[----:B------:R-:W-:-:S03]  /*2d60*/  IMAD.WIDE.U32 R14, R19, UR16, RZ ;  /* 0x00000010130e7c25 */ /* 0x000fc6000f8e00ff */
[----:B------:R-:W-:Y:S01]  /*2d70*/  IADD3 R4, P0, R10, UR41, RZ ;  /* 0x000000290a047c10 */ /* 0x000fe2000ff1e0ff */
[----:B-1----:R-:W-:Y:S01]  /*2d80*/  IMAD.WIDE.U32 R2, R19, UR14, RZ ;  /* 0x0000000e13027c25 */ /* 0x002fe2000f8e00ff */
[----:B------:R-:W-:Y:S02]  /*2d90*/  IADD3.X R11, R13, UR4, RZ, P1, !PT ;  /* 0x000000040d0b7c10 */ /* 0x000fe40008ffe4ff */
[----:B------:R-:W-:Y:S01]  /*2da0*/  LEA R28, P2, R14, R28, 0x3 ;  /* 0x0000001c0e1c7211 */ /* 0x000fe200078418ff */
[----:B--2---:R-:W-:Y:S01]  /*2db0*/  IMAD R7, R19, UR15, R3 ;  /* 0x0000000f13077c24 */ /* 0x004fe2000f8e0203 */
[----:B------:R-:W-:Y:S01]  /*2dc0*/  IADD3.X R5, R11, UR4, RZ, P0, !PT ;  /* 0x000000040b057c10 */ /* 0x000fe200087fe4ff */
[C---:B------:R-:W-:Y:S01]  /*2dd0*/  IMAD R3, R19.reuse, UR17, R15 ;  /* 0x0000001113037c24 */ /* 0x040fe2000f8e020f */
[C---:B------:R-:W-:Y:S01]  /*2de0*/  IADD3 R24, P0, R19.reuse, R24, RZ ;  /* 0x0000001813187210 */ /* 0x040fe20007f1e0ff */
[----:B------:R-:W-:Y:S01]  /*2df0*/  IMAD R19, R19, UR19, R21 ;  /* 0x0000001313137c24 */ /* 0x000fe2000f8e0215 */
[----:B------:R-:W-:Y:S01]  /*2e00*/  LEA R29, P1, R2, R29, 0x3 ;  /* 0x0000001d021d7211 */ /* 0x000fe200078218ff */
[----:B------:R0:W-:Y:S01]  /*2e10*/  STG.E.64 desc[UR8][R10.64], R8 ;  /* 0x000000080a007986 */ /* 0x0001e2000c101b08 */
[----:B------:R-:W-:Y:S01]  /*2e20*/  LEA.HI.X R18, R14, R18, R3, 0x3, P2 ;  /* 0x000000120e127211 */ /* 0x000fe200010f1c03 */
[----:B------:R-:W-:Y:S01]  /*2e30*/  IMAD.X R26, RZ, RZ, R26, P0 ;  /* 0x000000ffff1a7224 */ /* 0x000fe200000e061a */
[----:B------:R-:W-:Y:S01]  /*2e40*/  LEA.HI.X R0, R20, R0, R19, 0x3, P3 ;  /* 0x0000000014007211 */ /* 0x000fe200018f1c13 */
[----:B------:R0:W-:Y:S01]  /*2e50*/  STL [R1+0x40], R29 ;  /* 0x0000401d01007387 */ /* 0x0001e20000100800 */
[----:B------:R-:W-:-:S02]  /*2e60*/  LEA.HI.X R25, R2, R25, R7, 0x3, P1 ;  /* 0x0000001902197211 */ /* 0x000fc400008f1c07 */
[----:B------:R-:W-:Y:S01]  /*2e70*/  ISETP.GE.U32.AND P0, PT, R24, UR20, PT ;  /* 0x0000001418007c0c */ /* 0x000fe2000bf06070 */
[----:B------:R0:W-:Y:S03]  /*2e80*/  STL [R1+0x48], R28 ;  /* 0x0000481c01007387 */ /* 0x0001e60000100800 */
[----:B------:R-:W-:Y:S01]  /*2e90*/  ISETP.GE.AND.EX P0, PT, R26, UR21, PT, P0 ;  /* 0x000000151a007c0c */ /* 0x000fe2000bf06300 */
[----:B------:R0:W-:Y:S04]  /*2ea0*/  STL [R1], R26 ;  /* 0x0000001a01007387 */ /* 0x0001e80000100800 */
[----:B------:R0:W-:Y:S04]  /*2eb0*/  STL [R1+0x50], R27 ;  /* 0x0000501b01007387 */ /* 0x0001e80000100800 */
[----:B------:R0:W-:Y:S04]  /*2ec0*/  STL [R1+0x4c], R0 ;  /* 0x00004c0001007387 */ /* 0x0001e80000100800 */
[----:B------:R0:W-:Y:S04]  /*2ed0*/  STL [R1+0x4], R25 ;  /* 0x0000041901007387 */ /* 0x0001e80000100800 */
[----:B------:R0:W-:Y:S04]  /*2ee0*/  STG.E.64 desc[UR8][R4.64], R16 ;  /* 0x0000001004007986 */ /* 0x0001e8000c101b08 */
[----:B------:R0:W-:Y:S01]  /*2ef0*/  STL [R1+0x44], R18 ;  /* 0x0000441201007387 */ /* 0x0001e20000100800 */
[----:B------:R-:W-:Y:S05]  /*2f00*/  @!P0 BRA `(.L_x_1186) ;  /* 0xffffffd400308947 */ /* 0x000fea000383ffff */
[----:B------:R-:W-:Y:S05]  /*2f10*/  BSYNC B0 ;  /* 0x0000000000007941 */ /* 0x000fea0003800000 */
.L_x_1163:
[----:B------:R-:W-:Y:S05]  /*2f20*/  EXIT ;  /* 0x000000000000794d */ /* 0x000fea0003800000 */
        .weak           $__internal_41_$__cuda_sm20_dblrcp_rn_slowpath_v3
        .type           $__internal_41_$__cuda_sm20_dblrcp_rn_slowpath_v3,@function
        .size           $__internal_41_$__cuda_sm20_dblrcp_rn_slowpath_v3,($__internal_42_$__cuda_sm20_div_s64 - $__internal_41_$__cuda_sm20_dblrcp_rn_slowpath_v3)
$__internal_41_$__cuda_sm20_dblrcp_rn_slowpath_v3:
        /* <DEDUP_REMOVED lines=25> */
.L_x_1190:
[----:B------:R-:W-:Y:S01]  /*30c0*/  DMUL R14, R14, 8.11296384146066816958e+31 ;  /* 0x469000000e0e7828 */ /* 0x000fe20000000000 */
[----:B------:R-:W-:-:S05]  /*30d0*/  IMAD.MOV.U32 R16, RZ, RZ, R0 ;  /* 0x000000ffff107224 */ /* 0x000fca00078e0000 */
        /* <DEDUP_REMOVED lines=8> */
.L_x_1188:
[----:B------:R-:W-:Y:S01]  /*3160*/  LOP3.LUT R17, R15, 0x80000, RZ, 0xfc, !PT ;  /* 0x000800000f117812 */ /* 0x000fe200078efcff */
[----:B------:R-:W-:-:S07]  /*3170*/  IMAD.MOV.U32 R16, RZ, RZ, R14 ;  /* 0x000000ffff107224 */ /* 0x000fce00078e000e */
.L_x_1189:
[----:B------:R-:W-:Y:S05]  /*3180*/  BSYNC B2 ;  /* 0x0000000000027941 */ /* 0x000fea0003800000 */
.L_x_1187:
[----:B------:R-:W-:Y:S01]  /*3190*/  HFMA2.MMA R15, -RZ, RZ, 0, 0 ;  /* 0x00000000ff0f7435 */ /* 0x000fe200000001ff */
[----:B------:R-:W-:Y:S01]  /*31a0*/  IMAD.MOV.U32 R14, RZ, RZ, R25 ;  /* 0x000000ffff0e7224 */ /* 0x000fe200078e0019 */
[----:B------:R-:W-:Y:S01]  /*31b0*/  MOV R0, R16 ;  /* 0x0000001000007202 */ /* 0x000fe20000000f00 */
[----:B------:R-:W-:-:S03]  /*31c0*/  IMAD.MOV.U32 R16, RZ, RZ, R17 ;  /* 0x000000ffff107224 */ /* 0x000fc600078e0011 */
[----:B------:R-:W-:Y:S05]  /*31d0*/  RET.REL.NODEC R14 `(_ZN2at6native38_GLOBAL__N__9a469cfd_6_RNN_cu_eca79a6d6kernel17lstm_cell_forwardIddlLi1EEEvNS_4cuda6detail10TensorInfoIT_T1_EES9_S9_S9_S9_S9_S9_S9_S8_S8_) ;  /* 0xffffffcc0e887950 */ /* 0x000fea0003c3ffff */
        .weak           $__internal_42_$__cuda_sm20_div_s64
        .type           $__internal_42_$__cuda_sm20_div_s64,@function
        .size           $__internal_42_$__cuda_sm20_div_s64,(.L_x_1346 - $__internal_42_$__cuda_sm20_div_s64)
$__internal_42_$__cuda_sm20_div_s64:
        /* <DEDUP_REMOVED lines=25> */
[----:B------:R-:W-:Y:S01]  /*3370*/  IMAD.WIDE.U32 R2, R7, UR4, RZ ;  /* 0x0000000407027c25 */ /* 0x000fe2000f8e00ff */
[----:B------:R-:W-:-:S03]  /*3380*/  IADD3 R5, P4, RZ, -R24, RZ ;  /* 0x80000018ff057210 */ /* 0x000fc60007f9e0ff */
[----:B------:R-:W-:Y:S01]  /*3390*/  IMAD R6, R7, UR5, R3 ;  /* 0x0000000507067c24 */ /* 0x000fe2000f8e0203 */
[----:B------:R-:W-:Y:S02]  /*33a0*/  IADD3 R3, P0, RZ, -R2, RZ ;  /* 0x80000002ff037210 */ /* 0x000fe40007f1e0ff */
[----:B------:R-:W-:Y:S01]  /*33b0*/  SEL R5, R5, R24, !P3 ;  /* 0x0000001805057207 */ /* 0x000fe20005800000 */
[----:B------:R-:W-:Y:S02]  /*33c0*/  IMAD R2, R9, UR4, R6 ;  /* 0x0000000409027c24 */ /* 0x000fe4000f8e0206 */
[----:B------:R-:W-:-:S04]  /*33d0*/  IMAD.HI.U32 R6, R7, R3, RZ ;  /* 0x0000000307067227 */ /* 0x000fc800078e00ff */
[----:B------:R-:W-:-:S04]  /*33e0*/  IMAD.X R2, RZ, RZ, ~R2, P0 ;  /* 0x000000ffff027224 */ /* 0x000fc800000e0e02 */
[----:B------:R-:W-:-:S04]  /*33f0*/  IMAD.WIDE.U32 R6, P0, R7, R2, R6 ;  /* 0x0000000207067225 */ /* 0x000fc80007800006 */
[----:B------:R-:W-:Y:S01]  /*3400*/  IMAD.HI.U32 R6, P1, R9, R3, R6 ;  /* 0x0000000309067227 */ /* 0x000fe20007820006 */
[----:B------:R-:W-:-:S03]  /*3410*/  IADD3.X R7, RZ, ~R4, RZ, P4, !PT ;  /* 0x80000004ff077210 */ /* 0x000fc600027fe4ff */
[----:B------:R-:W-:Y:S01]  /*3420*/  IMAD R3, R9, R2, RZ ;  /* 0x0000000209037224 */ /* 0x000fe200078e02ff */
[----:B------:R-:W-:Y:S01]  /*3430*/  SEL R7, R7, R4, !P3 ;  /* 0x0000000407077207 */ /* 0x000fe20005800000 */
[----:B------:R-:W-:-:S03]  /*3440*/  IMAD.HI.U32 R2, R9, R2, RZ ;  /* 0x0000000209027227 */ /* 0x000fc600078e00ff */
[----:B------:R-:W-:Y:S01]  /*3450*/  IADD3 R6, P2, R3, R6, RZ ;  /* 0x0000000603067210 */ /* 0x000fe20007f5e0ff */
[----:B------:R-:W-:Y:S02]  /*3460*/  IMAD.X R9, R2, 0x1, R9, P0 ;  /* 0x0000000102097824 */ /* 0x000fe400000e0609 */
[----:B------:R-:W-:Y:S02]  /*3470*/  IMAD.MOV.U32 R3, RZ, RZ, RZ ;  /* 0x000000ffff037224 */ /* 0x000fe400078e00ff */
        /* <DEDUP_REMOVED lines=13> */
[----:B------:R-:W-:-:S04]  /*3550*/  IMAD R2, R6, UR4, R3 ;  /* 0x0000000406027c24 */ /* 0x000fc8000f8e0203 */
[----:B------:R-:W-:Y:S01]  /*3560*/  IMAD.X R3, R7, 0x1, ~R2, P1 ;  /* 0x0000000107037824 */ /* 0x000fe200008e0e02 */
[----:B------:R-:W-:Y:S02]  /*3570*/  IADD3 R7, P1, R8, -UR4, RZ ;  /* 0x8000000408077c10 */ /* 0x000fe4000ff3e0ff */
[----:B------:R-:W-:Y:S02]  /*3580*/  IADD3 R2, P2, R9, 0x1, RZ ;  /* 0x0000000109027810 */ /* 0x000fe40007f5e0ff */
[C---:B------:R-:W-:Y:S02]  /*3590*/  ISETP.GE.U32.AND.EX P0, PT, R3.reuse, UR5, PT, P0 ;  /* 0x0000000503007c0c */ /* 0x040fe4000bf06100 */
[----:B------:R-:W-:Y:S02]  /*35a0*/  IADD3.X R10, R3, ~UR5, RZ, P1, !PT ;  /* 0x80000005030a7c10 */ /* 0x000fe40008ffe4ff */
[----:B------:R-:W-:Y:S02]  /*35b0*/  SEL R7, R7, R8, P0 ;  /* 0x0000000807077207 */ /* 0x000fe40000000000 */
[----:B------:R-:W-:-:S02]  /*35c0*/  SEL R10, R10, R3, P0 ;  /* 0x000000030a0a7207 */ /* 0x000fc40000000000 */
[-C--:B------:R-:W-:Y:S02]  /*35d0*/  IADD3.X R5, RZ, R6.reuse, RZ, P2, !PT ;  /* 0x00000006ff057210 */ /* 0x080fe400017fe4ff */
        /* <DEDUP_REMOVED lines=12> */
[----:B------:R-:W-:Y:S01]  /*36a0*/  SEL R8, R3, R8, !P1 ;  /* 0x0000000803087207 */ /* 0x000fe20004800000 */
[----:B------:R-:W-:Y:S01]  /*36b0*/  IMAD.X R2, RZ, RZ, ~R9, P2 ;  /* 0x000000ffff027224 */ /* 0x000fe200010e0e09 */
[----:B------:R-:W-:Y:S01]  /*36c0*/  ISETP.NE.AND.EX P0, PT, RZ, UR43, PT, P0 ;  /* 0x0000002bff007c0c */ /* 0x000fe2000bf05300 */
[----:B------:R-:W-:-:S03]  /*36d0*/  IMAD.MOV.U32 R3, RZ, RZ, 0x0 ;  /* 0x00000000ff037424 */ /* 0x000fc600078e00ff */
[----:B------:R-:W-:Y:S02]  /*36e0*/  SEL R9, R2, R9, !P1 ;  /* 0x0000000902097207 */ /* 0x000fe40004800000 */
[----:B------:R-:W-:Y:S02]  /*36f0*/  MOV R2, R0 ;  /* 0x0000000000027202 */ /* 0x000fe40000000f00 */
[----:B------:R-:W-:Y:S02]  /*3700*/  SEL R8, R8, 0xffffffff, P0 ;  /* 0xffffffff08087807 */ /* 0x000fe40000000000 */
[----:B------:R-:W-:Y:S01]  /*3710*/  SEL R9, R9, 0xffffffff, P0 ;  /* 0xffffffff09097807 */ /* 0x000fe20000000000 */
[----:B------:R-:W-:Y:S06]  /*3720*/  RET.REL.NODEC R2 `(_ZN2at6native38_GLOBAL__N__9a469cfd_6_RNN_cu_eca79a6d6kernel17lstm_cell_forwardIddlLi1EEEvNS_4cuda6detail10TensorInfoIT_T1_EES9_S9_S9_S9_S9_S9_S9_S8_S8_) ;  /* 0xffffffc802347950 */ /* 0x000fec0003c3ffff */
.L_x_1191:
        /* <DEDUP_REMOVED lines=13> */
.L_x_1346:


//--------------------- .text._ZN2at6native38_GLOBAL__N__9a469cfd_6_RNN_cu_eca79a6d6kernel17lstm_cell_forwardIddiLi2EEEvNS_4cuda6detail10TensorInfoIT_T1_EES9_S9_S9_S9_S9_S9_S9_S8_S8_ --------------------------
	.section	.text._ZN2at6native38_GLOBAL__N__9a469cfd_6_RNN_cu_eca79a6d6kernel17lstm_cell_forwardIddiLi2EEEvNS_4cuda6detail10TensorInfoIT_T1_EES9_S9_S9_S9_S9_S9_S9_S8_S8_,"ax",@progbits
	.align	128
.text._ZN2at6native38_GLOBAL__N__9a469cfd_6_RNN_cu_eca79a6d6kernel17lstm_cell_forwardIddiLi2EEEvNS_4cuda6detail10TensorInfoIT_T1_EES9_S9_S9_S9_S9_S9_S9_S8_S8_:
        .type           _ZN2at6native38_GLOBAL__N__9a469cfd_6_RNN_cu_eca79a6d6kernel17lstm_cell_forwardIddiLi2EEEvNS_4cuda6detail10TensorInfoIT_T1_EES9_S9_S9_S9_S9_S9_S9_S8_S8_,@function
        .size           _ZN2at6native38_GLOBAL__N__9a469cfd_6_RNN_cu_eca79a6d6kernel17lstm_cell_forwardIddiLi2EEEvNS_4cuda6detail10TensorInfoIT_T1_EES9_S9_S9_S9_S9_S9_S9_S8_S8_,(.L_x_1349 - _ZN2at6native38_GLOBAL__N__9a469cfd_6_RNN_cu_eca79a6d6kernel17lstm_cell_forwardIddiLi2EEEvNS_4cuda6detail10TensorInfoIT_T1_EES9_S9_S9_S9_S9_S9_S9_S8_S8_)
        .other          _ZN2at6native38_GLOBAL__N__9a469cfd_6_RNN_cu_eca79a6d6kernel17lstm_cell_forwardIddiLi2EEEvNS_4cuda6detail10TensorInfoIT_T1_EES9_S9_S9_S9_S9_S9_S9_S8_S8_,@"STO_CUDA_ENTRY STV_DEFAULT"
_ZN2at6native38_GLOBAL__N__9a469cfd_6_RNN_cu_eca79a6d6kernel17lstm_cell_forwardIddiLi2EEEvNS_4cuda6detail10TensorInfoIT_T1_EES9_S9_S9_S9_S9_S9_S9_S8_S8_:
        /* <DEDUP_REMOVED lines=27> */
.L_x_1212:
[----:B------:R-:W0:Y:S01]  /*01b0*/  LDC R8, c[0x0][0x8d0] ;  /* 0x00023400ff087b82 */ /* 0x000e220000000800 */
[----:B------:R-:W-:-:S07]  /*01c0*/  IABS R22, R0 ;  /* 0x0000000000167213 */ /* 0x000fce0000000000 */
[----:B------:R-:W1:Y:S08]  /*01d0*/  LDC R14, c[0x0][0x21c] ;  /* 0x00008700ff0e7b82 */ /* 0x000e700000000800 */
[----:B------:R-:W2:Y:S01]  /*01e0*/  LDC R11, c[0x0][0x2f4] ;  /* 0x0000bd00ff0b7b82 */ /* 0x000ea20000000800 */
[----:B0-----:R-:W-:-:S07]  /*01f0*/  IABS R5, R8 ;  /* 0x0000000800057213 */ /* 0x001fce0000000000 */
[----:B------:R-:W0:Y:S01]  /*0200*/  LDC R9, c[0x0][0x57c] ;  /* 0x00015f00ff097b82 */ /* 0x000e220000000800 */
[----:B------:R-:W3:Y:S01]  /*0210*/  I2F.RP R4, R5 ;  /* 0x0000000500047306 */ /* 0x000ee20000209400 */
[----:B-1----:R-:W-:Y:S02]  /*0220*/  IABS R20, R14 ;  /* 0x0000000e00147213 */ /* 0x002fe40000000000 */
[----:B--2---:R-:W-:-:S05]  /*0230*/  IABS R19, R11 ;  /* 0x0000000b00137213 */ /* 0x004fca0000000000 */
[----:B---3--:R-:W1:Y:S01]  /*0240*/  MUFU.RCP R4, R4 ;  /* 0x0000000400047308 */ /* 0x008e620000001000 */
[----:B0-----:R-:W-:-:S07]  /*0250*/  IABS R18, R9 ;  /* 0x0000000900127213 */ /* 0x001fce0000000000 */
[----:B------:R-:W-:Y:S01]  /*0260*/  I2F.RP R24, R18 ;  /* 0x0000001200187306 */ /* 0x000fe20000209400 */
[----:B-1----:R-:W-:-:S07]  /*0270*/  VIADD R2, R4, 0xffffffe ;  /* 0x0ffffffe04027836 */ /* 0x002fce0000000000 */
[----:B------:R-:W0:Y:S08]  /*0280*/  I2F.RP R4, R20 ;  /* 0x0000001400047306 */ /* 0x000e300000209400 */
[----:B------:R1:W2:Y:S08]  /*0290*/  F2I.FTZ.U32.TRUNC.NTZ R3, R2 ;  /* 0x0000000200037305 */ /* 0x0002b0000021f000 */
[----:B0-----:R-:W-:Y:S01]  /*02a0*/  MUFU.RCP R4, R4 ;  /* 0x0000000400047308 */ /* 0x001fe20000001000 */
[----:B-1----:R-:W-:Y:S01]  /*02b0*/  IMAD.MOV.U32 R2, RZ, RZ, RZ ;  /* 0x000000ffff027224 */ /* 0x002fe200078e00ff */
[----:B--2---:R-:W-:-:S06]  /*02c0*/  IADD3 R6, RZ, -R3, RZ ;  /* 0x80000003ff067210 */ /* 0x004fcc0007ffe0ff */
[----:B------:R-:W0:Y:S01]  /*02d0*/  MUFU.RCP R24, R24 ;  /* 0x0000001800187308 */ /* 0x000e220000001000 */
[----:B------:R-:W-:-:S04]  /*02e0*/  IMAD R7, R6, R5, RZ ;  /* 0x0000000506077224 */ /* 0x000fc800078e02ff */
[----:B------:R-:W-:-:S06]  /*02f0*/  IMAD.HI.U32 R3, R3, R7, R2 ;  /* 0x0000000703037227 */ /* 0x000fcc00078e0002 */
[----:B------:R-:W-:-:S04]  /*0300*/  IMAD.HI.U32 R3, R3, R22, RZ ;  /* 0x0000001603037227 */ /* 0x000fc800078e00ff */
[----:B------:R-:W-:Y:S02]  /*0310*/  IMAD.MOV R2, RZ, RZ, -R3 ;  /* 0x000000ffff027224 */ /* 0x000fe400078e0a03 */
[----:B0-----:R-:W-:Y:S02]  /*0320*/  VIADD R24, R24, 0xffffffe ;  /* 0x0ffffffe18187836 */ /* 0x001fe40000000000 */
[----:B------:R-:W-:-:S05]  /*0330*/  IMAD R2, R5, R2, R22 ;  /* 0x0000000205027224 */ /* 0x000fca00078e0216 */
[----:B------:R-:W-:-:S13]  /*0340*/  ISETP.GT.U32.AND P1, PT, R5, R2, PT ;  /* 0x000000020500720c */ /* 0x000fda0003f24070 */
[-C--:B------:R-:W-:Y:S01]  /*0350*/  @!P1 IADD3 R2, R2, -R5.reuse, RZ ;  /* 0x8000000502029210 */ /* 0x080fe20007ffe0ff */
[----:B------:R-:W-:Y:S01]  /*0360*/  @!P1 VIADD R3, R3, 0x1 ;  /* 0x0000000103039836 */ /* 0x000fe20000000000 */
[----:B------:R-:W-:Y:S02]  /*0370*/  ISETP.NE.AND P1, PT, R8, RZ, PT ;  /* 0x000000ff0800720c */ /* 0x000fe40003f25270 */
[----:B------:R-:W-:Y:S01]  /*0380*/  ISETP.GE.U32.AND P0, PT, R2, R5, PT ;  /* 0x000000050200720c */ /* 0x000fe20003f06070 */
[----:B------:R-:W-:Y:S01]  /*0390*/  IMAD.SHL.U32 R5, R8, 0x4, RZ ;  /* 0x0000000408057824 */ /* 0x000fe200078e00ff */
[----:B------:R-:W-:-:S04]  /*03a0*/  LOP3.LUT R2, R0, R8, RZ, 0x3c, !PT ;  /* 0x0000000800027212 */ /* 0x000fc800078e3cff */
[----:B------:R-:W-:Y:S02]  /*03b0*/  ISETP.GE.AND P2, PT, R2, RZ, PT ;  /* 0x000000ff0200720c */ /* 0x000fe40003f46270 */
[----:B------:R-:W-:-:S05]  /*03c0*/  IADD3 R2, R4, 0xffffffe, RZ ;  /* 0x0ffffffe04027810 */ /* 0x000fca0007ffe0ff */
[----:B------:R-:W-:-:S04]  /*03d0*/  @P0 VIADD R3, R3, 0x1 ;  /* 0x0000000103030836 */ /* 0x000fc80000000000 */
[----:B------:R-:W-:Y:S02]  /*03e0*/  IMAD.MOV.U32 R10, RZ, RZ, R3 ;  /* 0x000000ffff0a7224 */ /* 0x000fe400078e0003 */
[----:B------:R0:W1:Y:S02]  /*03f0*/  F2I.FTZ.U32.TRUNC.NTZ R3, R2 ;  /* 0x0000000200037305 */ /* 0x000064000021f000 */
[----:B------:R-:W-:Y:S01]  /*0400*/  @!P2 IMAD.MOV R10, RZ, RZ, -R10 ;  /* 0x000000ffff0aa224 */ /* 0x000fe200078e0a0a */
[----:B------:R-:W-:-:S04]  /*0410*/  @!P1 LOP3.LUT R10, RZ, R8, RZ, 0x33, !PT ;  /* 0x00000008ff0a9212 */ /* 0x000fc800078e33ff */
[----:B------:R-:W-:Y:S01]  /*0420*/  IADD3 R7, -R10, RZ, RZ ;  /* 0x000000ff0a077210 */ /* 0x000fe20007ffe1ff */
[----:B0-----:R-:W-:-:S04]  /*0430*/  IMAD.MOV.U32 R2, RZ, RZ, RZ ;  /* 0x000000ffff027224 */ /* 0x001fc800078e00ff */
[----:B------:R-:W-:Y:S02]  /*0440*/  IMAD R12, R8, R7, R0 ;  /* 0x00000007080c7224 */ /* 0x000fe400078e0200 */
[----:B-1----:R-:W-:Y:S02]  /*0450*/  IMAD.MOV R4, RZ, RZ, -R3 ;  /* 0x000000ffff047224 */ /* 0x002fe400078e0a03 */
[----:B------:R-:W-:-:S03]  /*0460*/  IMAD R10, R5, R10, R12 ;  /* 0x0000000a050a7224 */ /* 0x000fc600078e020c */
[----:B------:R-:W-:Y:S02]  /*0470*/  MOV R7, R4 ;  /* 0x0000000400077202 */ /* 0x000fe40000000f00 */
[----:B------:R-:W-:-:S03]  /*0480*/  IABS R13, R10 ;  /* 0x0000000a000d7213 */ /* 0x000fc60000000000 */
[----:B------:R-:W-:Y:S02]  /*0490*/  IMAD R5, R7, R20, RZ ;  /* 0x0000001407057224 */ /* 0x000fe400078e02ff */
[----:B------:R-:W0:Y:S01]  /*04a0*/  I2F.RP R7, R19 ;  /* 0x0000001300077306 */ /* 0x000e220000209400 */
[----:B------:R1:W-:Y:S01]  /*04b0*/  STL.64 [R1+0x68], R12 ;  /* 0x0000680c01007387 */ /* 0x0003e20000100a00 */
[----:B------:R-:W-:-:S04]  /*04c0*/  IMAD.HI.U32 R6, R3, R5, R2 ;  /* 0x0000000503067227 */ /* 0x000fc800078e0002 */
[----:B------:R-:W-:Y:S02]  /*04d0*/  IMAD.IADD R2, R10, 0x1, R8 ;  /* 0x000000010a027824 */ /* 0x000fe400078e0208 */
[----:B------:R-:W-:-:S03]  /*04e0*/  IMAD.HI.U32 R16, R6, R13, RZ ;  /* 0x0000000d06107227 */ /* 0x000fc600078e00ff */
[----:B------:R-:W-:Y:S01]  /*04f0*/  IABS R11, R2 ;  /* 0x00000002000b7213 */ /* 0x000fe20000000000 */
[----:B------:R-:W-:Y:S01]  /*0500*/  IMAD.MOV R25, RZ, RZ, -R16 ;  /* 0x000000ffff197224 */ /* 0x000fe200078e0a10 */
[----:B------:R-:W-:Y:S01]  /*0510*/  IADD3 R3, R2, R8, RZ ;  /* 0x0000000802037210 */ /* 0x000fe20007ffe0ff */
[----:B0-----:R-:W0:Y:S02]  /*0520*/  MUFU.RCP R7, R7 ;  /* 0x0000000700077308 */ /* 0x001e240000001000 */
[----:B------:R-:W-:Y:S01]  /*0530*/  IMAD.HI.U32 R5, R6, R11, RZ ;  /* 0x0000000b06057227 */ /* 0x000fe200078e00ff */
[----:B------:R-:W-:-:S03]  /*0540*/  LOP3.LUT R26, R2, R14, RZ, 0x3c, !PT ;  /* 0x0000000e021a7212 */ /* 0x000fc600078e3cff */
[----:B------:R-:W-:Y:S01]  /*0550*/  IMAD.IADD R4, R3, 0x1, R8 ;  /* 0x0000000103047824 */ /* 0x000fe200078e0208 */
[----:B------:R-:W-:Y:S01]  /*0560*/  IABS R8, R3 ;  /* 0x0000000300087213 */ /* 0x000fe20000000000 */
[----:B------:R-:W-:Y:S01]  /*0570*/  IMAD R25, R20, R25, R13 ;  /* 0x0000001914197224 */ /* 0x000fe200078e020d */
[----:B------:R-:W-:Y:S02]  /*0580*/  IADD3 R17, -R5, RZ, RZ ;  /* 0x000000ff05117210 */ /* 0x000fe40007ffe1ff */
[----:B------:R-:W-:Y:S01]  /*0590*/  IABS R9, R4 ;  /* 0x0000000400097213 */ /* 0x000fe20000000000 */
[----:B------:R-:W-:Y:S01]  /*05a0*/  IMAD.HI.U32 R23, R6, R8, RZ ;  /* 0x0000000806177227 */ /* 0x000fe200078e00ff */
[----:B------:R-:W-:Y:S02]  /*05b0*/  ISETP.GT.U32.AND P6, PT, R20, R25, PT ;  /* 0x000000191400720c */ /* 0x000fe40003fc4070 */
[----:B------:R-:W-:Y:S01]  /*05c0*/  ISETP.GE.AND P2, PT, R26, RZ, PT ;  /* 0x000000ff1a00720c */ /* 0x000fe20003f46270 */
[----:B------:R-:W-:Y:S01]  /*05d0*/  IMAD R17, R20, R17, R11 ;  /* 0x0000001114117224 */ /* 0x000fe200078e020b */
[----:B------:R2:W-:Y:S01]  /*05e0*/  STL.64 [R1+0x70], R8 ;  /* 0x0000700801007387 */ /* 0x0005e20000100a00 */
[----:B------:R-:W-:-:S03]  /*05f0*/  IMAD.HI.U32 R15, R6, R9, RZ ;  /* 0x00000009060f7227 */ /* 0x000fc600078e00ff */
[C---:B------:R-:W-:Y:S01]  /*0600*/  ISETP.GT.U32.AND P4, PT, R20.reuse, R17, PT ;  /* 0x000000111400720c */ /* 0x040fe20003f84070 */
[----:B------:R-:W-:Y:S02]  /*0610*/  IMAD.MOV R27, RZ, RZ, -R23 ;  /* 0x000000ffff1b7224 */ /* 0x000fe400078e0a17 */
[----:B0-----:R-:W-:Y:S02]  /*0620*/  VIADD R7, R7, 0xffffffe ;  /* 0x0ffffffe07077836 */ /* 0x001fe40000000000 */
[----:B------:R-:W-:Y:S01]  /*0630*/  IMAD.MOV R21, RZ, RZ, -R15 ;  /* 0x000000ffff157224 */ /* 0x000fe200078e0a0f */
[-C--:B------:R-:W-:Y:S01]  /*0640*/  @!P6 IADD3 R25, R25, -R20.reuse, RZ ;  /* 0x800000141919e210 */ /* 0x080fe20007ffe0ff */
[C---:B------:R-:W-:Y:S02]  /*0650*/  IMAD R6, R20.reuse, R27, R8 ;  /* 0x0000001b14067224 */ /* 0x040fe400078e0208 */
[----:B------:R-:W0:Y:S01]  /*0660*/  F2I.FTZ.U32.TRUNC.NTZ R7, R7 ;  /* 0x0000000700077305 */ /* 0x000e22000021f000 */
[----:B------:R-:W-:Y:S01]  /*0670*/  IMAD R21, R20, R21, R9 ;  /* 0x0000001514157224 */ /* 0x000fe200078e0209 */
[----:B------:R-:W-:Y:S01]  /*0680*/  ISETP.GE.U32.AND P1, PT, R25, R20, PT ;  /* 0x000000141900720c */ /* 0x000fe20003f26070 */
[----:B------:R-:W-:Y:S01]  /*0690*/  @!P6 VIADD R16, R16, 0x1 ;  /* 0x000000011010e836 */ /* 0x000fe20000000000 */
[C---:B------:R-:W-:Y:S01]  /*06a0*/  ISETP.GT.U32.AND P5, PT, R20.reuse, R6, PT ;  /* 0x000000061400720c */ /* 0x040fe20003fa4070 */
[----:B------:R-:W-:Y:S01]  /*06b0*/  @!P4 IMAD.IADD R17, R17, 0x1, -R20 ;  /* 0x000000011111c824 */ /* 0x000fe200078e0a14 */
[----:B------:R-:W-:-:S02]  /*06c0*/  ISETP.GT.U32.AND P0, PT, R20, R21, PT ;  /* 0x000000151400720c */ /* 0x000fc40003f04070 */
[----:B------:R-:W-:Y:S02]  /*06d0*/  LOP3.LUT R25, R10, R14, RZ, 0x3c, !PT ;  /* 0x0000000e0a197212 */ /* 0x000fe400078e3cff */
[-C--:B------:R-:W-:Y:S02]  /*06e0*/  ISETP.GE.U32.AND P6, PT, R17, R20.reuse, PT ;  /* 0x000000141100720c */ /* 0x080fe40003fc6070 */
[----:B------:R-:W-:Y:S01]  /*06f0*/  ISETP.GE.AND P3, PT, R25, RZ, PT ;  /* 0x000000ff1900720c */ /* 0x000fe20003f66270 */
[----:B------:R-:W3:Y:S01]  /*0700*/  F2I.FTZ.U32.TRUNC.NTZ R17, R24 ;  /* 0x0000001800117305 */ /* 0x000ee2000021f000 */
[----:B------:R-:W-:Y:S01]  /*0710*/  @!P4 IADD3 R5, R5, 0x1, RZ ;  /* 0x000000010505c810 */ /* 0x000fe20007ffe0ff */
[----:B------:R-:W-:Y:S01]  /*0720*/  @P1 VIADD R16, R16, 0x1 ;  /* 0x0000000110101836 */ /* 0x000fe20000000000 */
[----:B0-----:R-:W-:Y:S02]  /*0730*/  IADD3 R25, RZ, -R7, RZ ;  /* 0x80000007ff197210 */ /* 0x001fe40007ffe0ff */
[-C--:B------:R-:W-:Y:S01]  /*0740*/  @!P5 IADD3 R6, R6, -R20.reuse, RZ ;  /* 0x800000140606d210 */ /* 0x080fe20007ffe0ff */
[----:B------:R-:W-:Y:S01]  /*0750*/  @!P0 IMAD.IADD R21, R21, 0x1, -R20 ;  /* 0x0000000115158824 */ /* 0x000fe200078e0a14 */
[----:B------:R-:W-:Y:S01]  /*0760*/  @!P5 IADD3 R23, R23, 0x1, RZ ;  /* 0x000000011717d810 */ /* 0x000fe20007ffe0ff */
[----:B------:R-:W-:Y:S01]  /*0770*/  IMAD R25, R25, R19, RZ ;  /* 0x0000001319197224 */ /* 0x000fe200078e02ff */
[-C--:B------:R-:W-:Y:S01]  /*0780*/  ISETP.GE.U32.AND P1, PT, R6, R20.reuse, PT ;  /* 0x000000140600720c */ /* 0x080fe20003f26070 */
[----:B------:R-:W-:Y:S01]  /*0790*/  IMAD.MOV.U32 R6, RZ, RZ, RZ ;  /* 0x000000ffff067224 */ /* 0x000fe200078e00ff */
[----:B------:R-:W-:Y:S01]  /*07a0*/  ISETP.GE.U32.AND P4, PT, R21, R20, PT ;  /* 0x000000141500720c */ /* 0x000fe20003f86070 */
[----:B------:R-:W-:Y:S01]  /*07b0*/  @P6 VIADD R5, R5, 0x1 ;  /* 0x0000000105056836 */ /* 0x000fe20000000000 */
[-C--:B------:R-:W-:Y:S01]  /*07c0*/  LOP3.LUT R20, R3, R14.reuse, RZ, 0x3c, !PT ;  /* 0x0000000e03147212 */ /* 0x080fe200078e3cff */
[----:B------:R-:W-:Y:S01]  /*07d0*/  IMAD.HI.U32 R27, R7, R25, R6 ;  /* 0x00000019071b7227 */ /* 0x000fe200078e0006 */
[----:B------:R-:W-:-:S02]  /*07e0*/  LOP3.LUT R6, R4, R14, RZ, 0x3c, !PT ;  /* 0x0000000e04067212 */ /* 0x000fc400078e3cff */
[----:B------:R-:W-:Y:S01]  /*07f0*/  ISETP.GE.AND P6, PT, R20, RZ, PT ;  /* 0x000000ff1400720c */ /* 0x000fe20003fc6270 */
[----:B---3--:R-:W-:Y:S01]  /*0800*/  IMAD.MOV R28, RZ, RZ, -R17 ;  /* 0x000000ffff1c7224 */ /* 0x008fe200078e0a11 */
[----:B------:R-:W-:Y:S01]  /*0810*/  ISETP.GE.AND P5, PT, R6, RZ, PT ;  /* 0x000000ff0600720c */ /* 0x000fe20003fa6270 */
[----:B------:R-:W-:Y:S01]  /*0820*/  IMAD.HI.U32 R7, R27, R11, RZ ;  /* 0x0000000b1b077227 */ /* 0x000fe200078e00ff */
[----:B------:R-:W-:Y:S02]  /*0830*/  MOV R6, R16 ;  /* 0x0000001000067202 */ /* 0x000fe40000000f00 */
[----:B------:R-:W-:Y:S01]  /*0840*/  @!P0 IADD3 R15, R15, 0x1, RZ ;  /* 0x000000010f0f8810 */ /* 0x000fe20007ffe0ff */
[----:B------:R-:W-:Y:S01]  /*0850*/  @P1 VIADD R23, R23, 0x1 ;  /* 0x0000000117171836 */ /* 0x000fe20000000000 */
[----:B------:R-:W-:Y:S01]  /*0860*/  ISETP.NE.AND P1, PT, R14, RZ, PT ;  /* 0x000000ff0e00720c */ /* 0x000fe20003f25270 */
[----:B------:R-:W-:Y:S01]  /*0870*/  @!P3 IMAD.MOV R6, RZ, RZ, -R6 ;  /* 0x000000ffff06b224 */ /* 0x000fe200078e0a06 */
[----:B------:R-:W-:Y:S01]  /*0880*/  LOP3.LUT R20, RZ, R14, RZ, 0x33, !PT ;  /* 0x0000000eff147212 */ /* 0x000fe200078e33ff */
[----:B------:R-:W-:Y:S01]  /*0890*/  @P4 VIADD R15, R15, 0x1 ;  /* 0x000000010f0f4836 */ /* 0x000fe20000000000 */
[----:B------:R-:W-:Y:S01]  /*08a0*/  IADD3 R25, -R7, RZ, RZ ;  /* 0x000000ff07197210 */ /* 0x000fe20007ffe1ff */
[----:B------:R-:W-:Y:S01]  /*08b0*/  @!P2 IMAD.MOV R5, RZ, RZ, -R5 ;  /* 0x000000ffff05a224 */ /* 0x000fe200078e0a05 */
[C---:B------:R-:W-:Y:S01]  /*08c0*/  SEL R6, R20.reuse, R6, !P1 ;  /* 0x0000000614067207 */ /* 0x040fe20004800000 */
[----:B------:R-:W-:Y:S01]  /*08d0*/  @!P5 IMAD.MOV R15, RZ, RZ, -R15 ;  /* 0x000000ffff0fd224 */ /* 0x000fe200078e0a0f */
[----:B------:R-:W-:Y:S01]  /*08e0*/  @!P6 IADD3 R23, -R23, RZ, RZ ;  /* 0x000000ff1717e210 */ /* 0x000fe20007ffe1ff */
[----:B------:R-:W-:Y:S01]  /*08f0*/  IMAD.MOV.U32 R16, RZ, RZ, RZ ;  /* 0x000000ffff107224 */ /* 0x000fe200078e00ff */
[----:B------:R-:W-:Y:S01]  /*0900*/  SEL R5, R20, R5, !P1 ;  /* 0x0000000514057207 */ /* 0x000fe20004800000 */
[----:B------:R-:W-:Y:S01]  /*0910*/  IMAD R28, R28, R18, RZ ;  /* 0x000000121c1c7224 */ /* 0x000fe200078e02ff */
[C---:B------:R-:W-:Y:S01]  /*0920*/  SEL R23, R20.reuse, R23, !P1 ;  /* 0x0000001714177207 */ /* 0x040fe20004800000 */
[----:B------:R-:W-:Y:S01]  /*0930*/  IMAD.MOV R24, RZ, RZ, -R6 ;  /* 0x000000ffff187224 */ /* 0x000fe200078e0a06 */
[----:B------:R-:W-:Y:S01]  /*0940*/  SEL R20, R20, R15, !P1 ;  /* 0x0000000f14147207 */ /* 0x000fe20004800000 */
[----:B------:R-:W-:-:S02]  /*0950*/  IMAD R25, R19, R25, R11 ;  /* 0x0000001913197224 */ /* 0x000fc400078e020b */
[----:B------:R-:W-:-:S03]  /*0960*/  IMAD.HI.U32 R15, R27, R8, RZ ;  /* 0x000000081b0f7227 */ /* 0x000fc600078e00ff */
[----:B------:R-:W-:Y:S01]  /*0970*/  ISETP.GT.U32.AND P4, PT, R19, R25, PT ;  /* 0x000000191300720c */ /* 0x000fe20003f84070 */
[----:B------:R-:W-:Y:S01]  /*0980*/  IMAD.HI.U32 R17, R17, R28, R16 ;  /* 0x0000001c11117227 */ /* 0x000fe200078e0010 */
[----:B------:R-:W-:-:S03]  /*0990*/  IADD3 R16, -R5, RZ, RZ ;  /* 0x000000ff05107210 */ /* 0x000fc60007ffe1ff */
[----:B------:R-:W-:Y:S02]  /*09a0*/  IMAD R24, R14, R24, R10 ;  /* 0x000000180e187224 */ /* 0x000fe400078e020a */
[----:B------:R-:W-:Y:S02]  /*09b0*/  IMAD.MOV R29, RZ, RZ, -R15 ;  /* 0x000000ffff1d7224 */ /* 0x000fe400078e0a0f */
[----:B------:R-:W-:Y:S02]  /*09c0*/  IMAD R28, R24, UR9, RZ ;  /* 0x00000009181c7c24 */ /* 0x000fe4000f8e02ff */
[----:B------:R-:W-:-:S04]  /*09d0*/  IMAD.HI.U32 R24, R17, R22, RZ ;  /* 0x0000001611187227 */ /* 0x000fc800078e00ff */
[----:B------:R-:W-:-:S04]  /*09e0*/  IMAD.HI.U32 R21, R27, R13, RZ ;  /* 0x0000000d1b157227 */ /* 0x000fc800078e00ff */
[----:B------:R-:W-:-:S04]  /*09f0*/  IMAD.HI.U32 R17, R27, R9, RZ ;  /* 0x000000091b117227 */ /* 0x000fc800078e00ff */
[----:B------:R-:W-:Y:S02]  /*0a00*/  IMAD R27, R19, R29, R8 ;  /* 0x0000001d131b7224 */ /* 0x000fe400078e0208 */
[----:B------:R-:W-:Y:S02]  /*0a10*/  IMAD R29, R14, R16, R2 ;  /* 0x000000100e1d7224 */ /* 0x000fe400078e0202 */
[----:B------:R-:W-:Y:S01]  /*0a20*/  @!P4 IMAD.IADD R25, R25, 0x1, -R19 ;  /* 0x000000011919c824 */ /* 0x000fe200078e0a13 */
[----:B------:R-:W-:Y:S01]  /*0a30*/  ISETP.GT.U32.AND P6, PT, R19, R27, PT ;  /* 0x0000001b1300720c */ /* 0x000fe20003fc4070 */
[----:B------:R-:W-:Y:S02]  /*0a40*/  IMAD R29, R29, UR9, RZ ;  /* 0x000000091d1d7c24 */ /* 0x000fe4000f8e02ff */
[----:B------:R-:W-:Y:S01]  /*0a50*/  IMAD.MOV R26, RZ, RZ, -R21 ;  /* 0x000000ffff1a7224 */ /* 0x000fe200078e0a15 */
[----:B------:R-:W-:Y:S01]  /*0a60*/  ISETP.GE.U32.AND P5, PT, R25, R19, PT ;  /* 0x000000131900720c */ /* 0x000fe20003fa6070 */
[----:B------:R-:W-:Y:S01]  /*0a70*/  IMAD R5, R5, UR10, R29 ;  /* 0x0000000a05057c24 */ /* 0x000fe2000f8e021d */
[----:B------:R-:W-:Y:S01]  /*0a80*/  IADD3 R25, -R20, RZ, RZ ;  /* 0x000000ff14197210 */ /* 0x000fe20007ffe1ff */
[----:B------:R-:W-:-:S02]  /*0a90*/  IMAD.MOV R29, RZ, RZ, -R23 ;  /* 0x000000ffff1d7224 */ /* 0x000fc400078e0a17 */
[C---:B------:R-:W-:Y:S02]  /*0aa0*/  IMAD R26, R19.reuse, R26, R13 ;  /* 0x0000001a131a7224 */ /* 0x040fe400078e020d */
[C---:B------:R-:W-:Y:S01]  /*0ab0*/  IMAD R29, R14.reuse, R29, R3 ;  /* 0x0000001d0e1d7224 */ /* 0x040fe200078e0203 */
[----:B-1----:R-:W0:Y:S01]  /*0ac0*/  LDC R13, c[0x0][0x2f4] ;  /* 0x0000bd00ff0d7b82 */ /* 0x002e220000000800 */
[----:B------:R-:W-:Y:S01]  /*0ad0*/  IMAD R25, R14, R25, R4 ;  /* 0x000000190e197224 */ /* 0x000fe200078e0204 */
[----:B------:R-:W-:Y:S01]  /*0ae0*/  ISETP.GT.U32.AND P1, PT, R19, R26, PT ;  /* 0x0000001a1300720c */ /* 0x000fe20003f24070 */
[----:B------:R-:W-:Y:S02]  /*0af0*/  IMAD R14, R29, UR9, RZ ;  /* 0x000000091d0e7c24 */ /* 0x000fe4000f8e02ff */
[----:B------:R-:W-:Y:S02]  /*0b00*/  IMAD.MOV R16, RZ, RZ, -R17 ;  /* 0x000000ffff107224 */ /* 0x000fe400078e0a11 */
[----:B------:R-:W-:Y:S01]  /*0b10*/  @!P4 VIADD R7, R7, 0x1 ;  /* 0x000000010707c836 */ /* 0x000fe20000000000 */
[----:B------:R-:W1:Y:S01]  /*0b20*/  LDC R29, c[0x0][0x2f4] ;  /* 0x0000bd00ff1d7b82 */ /* 0x000e620000000800 */
[----:B------:R-:W-:-:S02]  /*0b30*/  IMAD R16, R19, R16, R9 ;  /* 0x0000001013107224 */ /* 0x000fc400078e0209 */
[----:B------:R-:W-:Y:S01]  /*0b40*/  @!P6 IMAD.IADD R27, R27, 0x1, -R19 ;  /* 0x000000011b1be824 */ /* 0x000fe200078e0a13 */
[----:B------:R-:W-:Y:S01]  /*0b50*/  @P5 IADD3 R7, R7, 0x1, RZ ;  /* 0x0000000107075810 */ /* 0x000fe20007ffe0ff */
[----:B------:R-:W-:Y:S01]  /*0b60*/  @!P6 VIADD R15, R15, 0x1 ;  /* 0x000000010f0fe836 */ /* 0x000fe20000000000 */
[----:B------:R-:W-:Y:S01]  /*0b70*/  ISETP.GT.U32.AND P0, PT, R19, R16, PT ;  /* 0x000000101300720c */ /* 0x000fe20003f04070 */
[----:B------:R-:W-:Y:S01]  /*0b80*/  @!P1 VIADD R21, R21, 0x1 ;  /* 0x0000000115159836 */ /* 0x000fe20000000000 */
[-C--:B------:R-:W-:Y:S01]  /*0b90*/  @!P1 IADD3 R26, R26, -R19.reuse, RZ ;  /* 0x800000131a1a9210 */ /* 0x080fe20007ffe0ff */
[----:B--2---:R-:W2:Y:S01]  /*0ba0*/  LDC.64 R8, c[0x0][0x210] ;  /* 0x00008400ff087b82 */ /* 0x004ea20000000a00 */
[-C--:B------:R-:W-:Y:S01]  /*0bb0*/  ISETP.GE.U32.AND P2, PT, R27, R19.reuse, PT ;  /* 0x000000131b00720c */ /* 0x080fe20003f46070 */
[----:B------:R-:W-:Y:S01]  /*0bc0*/  IMAD R6, R6, UR10, R28 ;  /* 0x0000000a06067c24 */ /* 0x000fe2000f8e021c */
[----:B------:R-:W-:Y:S01]  /*0bd0*/  ISETP.GE.U32.AND P3, PT, R26, R19, PT ;  /* 0x000000131a00720c */ /* 0x000fe20003f66070 */
[----:B------:R-:W-:-:S02]  /*0be0*/  IMAD.MOV R28, RZ, RZ, -R24 ;  /* 0x000000ffff1c7224 */ /* 0x000fc400078e0a18 */
[----:B------:R-:W-:Y:S01]  /*0bf0*/  IMAD R14, R23, UR10, R14 ;  /* 0x0000000a170e7c24 */ /* 0x000fe2000f8e020e */
[----:B0-----:R-:W-:Y:S01]  /*0c00*/  LOP3.LUT R26, R10, R13, RZ, 0x3c, !PT ;  /* 0x0000000d0a1a7212 */ /* 0x001fe200078e3cff */
[----:B------:R-:W-:Y:S01]  /*0c10*/  IMAD R28, R18, R28, R22 ;  /* 0x0000001c121c7224 */ /* 0x000fe200078e0216 */
[----:B------:R-:W0:Y:S01]  /*0c20*/  LDC.64 R12, c[0x0][0x2e8] ;  /* 0x0000ba00ff0c7b82 */ /* 0x000e220000000a00 */
[----:B------:R-:W-:Y:S01]  /*0c30*/  @!P0 IMAD.IADD R16, R16, 0x1, -R19 ;  /* 0x0000000110108824 */ /* 0x000fe200078e0a13 */
[----:B------:R-:W-:Y:S01]  /*0c40*/  ISETP.GE.AND P1, PT, R26, RZ, PT ;  /* 0x000000ff1a00720c */ /* 0x000fe20003f26270 */
[----:B------:R-:W-:Y:S02]  /*0c50*/  @!P0 VIADD R17, R17, 0x1 ;  /* 0x0000000111118836 */ /* 0x000fe40000000000 */
[----:B------:R-:W-:Y:S01]  /*0c60*/  @P2 VIADD R15, R15, 0x1 ;  /* 0x000000010f0f2836 */ /* 0x000fe20000000000 */
[----:B-1----:R-:W-:Y:S02]  /*0c70*/  LOP3.LUT R26, R2, R29, RZ, 0x3c, !PT ;  /* 0x0000001d021a7212 */ /* 0x002fe400078e3cff */
[----:B------:R-:W-:-:S02]  /*0c80*/  @P3 IADD3 R21, R21, 0x1, RZ ;  /* 0x0000000115153810 */ /* 0x000fc40007ffe0ff */
[----:B------:R-:W-:Y:S02]  /*0c90*/  ISETP.GE.AND P4, PT, R26, RZ, PT ;  /* 0x000000ff1a00720c */ /* 0x000fe40003f86270 */
[----:B------:R-:W-:Y:S02]  /*0ca0*/  ISETP.GE.U32.AND P5, PT, R16, R19, PT ;  /* 0x000000131000720c */ /* 0x000fe40003fa6070 */
[----:B------:R-:W-:Y:S02]  /*0cb0*/  ISETP.NE.AND P6, PT, R29, RZ, PT ;  /* 0x000000ff1d00720c */ /* 0x000fe40003fc5270 */
[----:B------:R-:W-:Y:S02]  /*0cc0*/  LOP3.LUT R19, RZ, R29, RZ, 0x33, !PT ;  /* 0x0000001dff137212 */ /* 0x000fe400078e33ff */
[----:B------:R-:W-:Y:S02]  /*0cd0*/  @!P1 IADD3 R21, -R21, RZ, RZ ;  /* 0x000000ff15159210 */ /* 0x000fe40007ffe1ff */
[----:B------:R-:W-:-:S02]  /*0ce0*/  ISETP.GT.U32.AND P3, PT, R18, R28, PT ;  /* 0x0000001c1200720c */ /* 0x000fc40003f64070 */
[----:B------:R-:W-:Y:S02]  /*0cf0*/  SEL R26, R19, R21, !P6 ;  /* 0x00000015131a7207 */ /* 0x000fe40007000000 */
[----:B------:R-:W-:Y:S01]  /*0d00*/  @!P4 IADD3 R7, -R7, RZ, RZ ;  /* 0x000000ff0707c210 */ /* 0x000fe20007ffe1ff */
[----:B------:R-:W-:Y:S01]  /*0d10*/  @P5 VIADD R17, R17, 0x1 ;  /* 0x0000000111115836 */ /* 0x000fe20000000000 */
[----:B------:R-:W-:Y:S02]  /*0d20*/  LOP3.LUT R16, R3, R29, RZ, 0x3c, !PT ;  /* 0x0000001d03107212 */ /* 0x000fe400078e3cff */
[----:B------:R-:W-:Y:S01]  /*0d30*/  SEL R21, R19, R7, !P6 ;  /* 0x0000000713157207 */ /* 0x000fe20007000000 */
[----:B--2---:R-:W-:Y:S01]  /*0d40*/  IMAD.WIDE R6, R6, 0x8, R8 ;  /* 0x0000000806067825 */ /* 0x004fe200078e0208 */
[----:B------:R-:W-:Y:S02]  /*0d50*/  ISETP.GE.AND P2, PT, R16, RZ, PT ;  /* 0x000000ff1000720c */ /* 0x000fe40003f46270 */
[----:B------:R-:W-:Y:S01]  /*0d60*/  LOP3.LUT R16, R4, R29, RZ, 0x3c, !PT ;  /* 0x0000001d04107212 */ /* 0x000fe200078e3cff */
[----:B------:R-:W-:-:S02]  /*0d70*/  @!P3 IMAD.IADD R28, R28, 0x1, -R18 ;  /* 0x000000011c1cb824 */ /* 0x000fc400078e0a12 */
[----:B------:R-:W2:Y:S01]  /*0d80*/  LDG.E.64 R6, desc[UR4][R6.64] ;  /* 0x0000000406067981 */ /* 0x000ea2000c1e1b00 */
[----:B------:R-:W-:Y:S01]  /*0d90*/  ISETP.GE.AND P0, PT, R16, RZ, PT ;  /* 0x000000ff1000720c */ /* 0x000fe20003f06270 */
[----:B------:R-:W-:Y:S01]  /*0da0*/  @!P3 VIADD R24, R24, 0x1 ;  /* 0x000000011818b836 */ /* 0x000fe20000000000 */
[----:B------:R-:W-:Y:S02]  /*0db0*/  ISETP.GE.U32.AND P1, PT, R28, R18, PT ;  /* 0x000000121c00720c */ /* 0x000fe40003f26070 */
[----:B------:R-:W1:Y:S01]  /*0dc0*/  LDC R28, c[0x0][0x57c] ;  /* 0x00015f00ff1c7b82 */ /* 0x000e620000000800 */
[----:B------:R-:W-:Y:S02]  /*0dd0*/  IADD3 R18, -R26, RZ, RZ ;  /* 0x000000ff1a127210 */ /* 0x000fe40007ffe1ff */
[----:B------:R-:W-:-:S03]  /*0de0*/  @!P2 IMAD.MOV R15, RZ, RZ, -R15 ;  /* 0x000000ffff0fa224 */ /* 0x000fc600078e0a0f */
[----:B------:R-:W-:-:S03]  /*0df0*/  IMAD R18, R29, R18, R10 ;  /* 0x000000121d127224 */ /* 0x000fc600078e020a */
[----:B------:R-:W-:Y:S02]  /*0e00*/  @!P0 IMAD.MOV R17, RZ, RZ, -R17 ;  /* 0x000000ffff118224 */ /* 0x000fe400078e0a11 */
[----:B------:R-:W-:Y:S01]  /*0e10*/  @P1 IADD3 R24, R24, 0x1, RZ ;  /* 0x0000000118181810 */ /* 0x000fe20007ffe0ff */
[----:B------:R-:W-:-:S04]  /*0e20*/  IMAD R18, R18, UR11, RZ ;  /* 0x0000000b12127c24 */ /* 0x000fc8000f8e02ff */
[----:B------:R-:W-:Y:S01]  /*0e30*/  IMAD.MOV.U32 R23, RZ, RZ, R24 ;  /* 0x000000ffff177224 */ /* 0x000fe200078e0018 */
[----:B------:R-:W-:Y:S01]  /*0e40*/  SEL R24, R19, R17, !P6 ;  /* 0x0000001113187207 */ /* 0x000fe20007000000 */
[----:B------:R-:W-:Y:S02]  /*0e50*/  IMAD R26, R26, UR12, R18 ;  /* 0x0000000c1a1a7c24 */ /* 0x000fe4000f8e0212 */
[----:B------:R-:W-:Y:S02]  /*0e60*/  IMAD.MOV R17, RZ, RZ, -R21 ;  /* 0x000000ffff117224 */ /* 0x000fe400078e0a15 */
[----:B0-----:R-:W-:Y:S01]  /*0e70*/  IMAD.WIDE R26, R26, 0x8, R12 ;  /* 0x000000081a1a7825 */ /* 0x001fe200078e020c */
[----:B-1----:R-:W-:Y:S02]  /*0e80*/  LOP3.LUT R16, R0, R28, RZ, 0x3c, !PT ;  /* 0x0000001c00107212 */ /* 0x002fe400078e3cff */
[----:B------:R-:W-:Y:S02]  /*0e90*/  ISETP.NE.AND P3, PT, R28, RZ, PT ;  /* 0x000000ff1c00720c */ /* 0x000fe40003f65270 */
[----:B------:R-:W-:Y:S01]  /*0ea0*/  ISETP.GE.AND P5, PT, R16, RZ, PT ;  /* 0x000000ff1000720c */ /* 0x000fe20003fa6270 */
[----:B------:R-:W-:Y:S01]  /*0eb0*/  IMAD R16, R25, UR9, RZ ;  /* 0x0000000919107c24 */ /* 0x000fe2000f8e02ff */
[----:B------:R-:W3:Y:S03]  /*0ec0*/  LDG.E.64 R26, desc[UR4][R26.64] ;  /* 0x000000041a1a7981 */ /* 0x000ee6000c1e1b00 */
[----:B------:R-:W-:Y:S01]  /*0ed0*/  IMAD R16, R20, UR10, R16 ;  /* 0x0000000a14107c24 */ /* 0x000fe2000f8e0210 */
[----:B------:R-:W-:-:S02]  /*0ee0*/  SEL R20, R19, R15, !P6 ;  /* 0x0000000f13147207 */ /* 0x000fc40007000000 */
[----:B------:R-:W-:-:S03]  /*0ef0*/  IADD3 R19, -R24, RZ, RZ ;  /* 0x000000ff18137210 */ /* 0x000fc60007ffe1ff */
[----:B------:R-:W-:Y:S02]  /*0f00*/  IMAD.MOV R15, RZ, RZ, -R20 ;  /* 0x000000ffff0f7224 */ /* 0x000fe400078e0a14 */
[----:B------:R-:W-:Y:S01]  /*0f10*/  @!P5 IMAD.MOV R23, RZ, RZ, -R23 ;  /* 0x000000ffff17d224 */ /* 0x000fe200078e0a17 */
[----:B------:R-:W-:-:S04]  /*0f20*/  @!P3 LOP3.LUT R23, RZ, R28, RZ, 0x33, !PT ;  /* 0x0000001cff17b212 */ /* 0x000fc800078e33ff */
[----:B------:R-:W-:-:S05]  /*0f30*/  IADD3 R18, -R23, RZ, RZ ;  /* 0x000000ff17127210 */ /* 0x000fca0007ffe1ff */
[----:B------:R-:W-:-:S04]  /*0f40*/  IMAD R18, R28, R18, R0 ;  /* 0x000000121c127224 */ /* 0x000fc800078e0200 */
[----:B------:R-:W-:-:S04]  /*0f50*/  IMAD R18, R18, UR15, RZ ;  /* 0x0000000f12127c24 */ /* 0x000fc8000f8e02ff */
[----:B------:R-:W-:Y:S02]  /*0f60*/  IMAD R28, R23, UR16, R18 ;  /* 0x00000010171c7c24 */ /* 0x000fe4000f8e0212 */
[C---:B------:R-:W-:Y:S01]  /*0f70*/  IMAD R17, R29.reuse, R17, R2 ;  /* 0x000000111d117224 */ /* 0x040fe200078e0202 */
[----:B------:R-:W0:Y:S01]  /*0f80*/  LDC R23, c[0x0][0x654] ;  /* 0x00019500ff177b82 */ /* 0x000e220000000800 */
[C---:B------:R-:W-:Y:S02]  /*0f90*/  IMAD R15, R29.reuse, R15, R3 ;  /* 0x0000000f1d0f7224 */ /* 0x040fe400078e0203 */
[----:B------:R-:W-:Y:S01]  /*0fa0*/  IMAD R19, R29, R19, R4 ;  /* 0x000000131d137224 */ /* 0x000fe200078e0204 */
[----:B--2---:R1:W-:Y:S04]  /*0fb0*/  STL.64 [R1], R6 ;  /* 0x0000000601007387 */ /* 0x0043e80000100a00 */
[----:B-1----:R-:W1:Y:S02]  /*0fc0*/  LDC.64 R6, c[0x0][0x570] ;  /* 0x00015c00ff067b82 */ /* 0x002e640000000a00 */
[----:B-1----:R-:W-:-:S06]  /*0fd0*/  IMAD.WIDE R28, R28, 0x8, R6 ;  /* 0x000000081c1c7825 */ /* 0x002fcc00078e0206 */
[----:B------:R-:W2:Y:S01]  /*0fe0*/  LDG.E.64 R28, desc[UR4][R28.64] ;  /* 0x000000041c1c7981 */ /* 0x000ea2000c1e1b00 */
[----:B------:R-:W-:Y:S02]  /*0ff0*/  IMAD R17, R17, UR11, RZ ;  /* 0x0000000b11117c24 */ /* 0x000fe4000f8e02ff */
[----:B------:R-:W-:Y:S02]  /*1000*/  IMAD R15, R15, UR11, RZ ;  /* 0x0000000b0f0f7c24 */ /* 0x000fe4000f8e02ff */
[----:B------:R-:W-:Y:S02]  /*1010*/  IMAD R19, R19, UR11, RZ ;  /* 0x0000000b13137c24 */ /* 0x000fe4000f8e02ff */
[----:B------:R-:W-:Y:S02]  /*1020*/  IMAD R18, R21, UR12, R17 ;  /* 0x0000000c15127c24 */ /* 0x000fe4000f8e0211 */
[----:B------:R-:W-:Y:S02]  /*1030*/  IMAD R20, R20, UR12, R15 ;  /* 0x0000000c14147c24 */ /* 0x000fe4000f8e020f */
[----:B------:R-:W-:-:S02]  /*1040*/  IMAD R24, R24, UR12, R19 ;  /* 0x0000000c18187c24 */ /* 0x000fc4000f8e0213 */
[----:B------:R-:W-:-:S04]  /*1050*/  IMAD.WIDE R6, R5, 0x8, R8 ;  /* 0x0000000805067825 */ /* 0x000fc800078e0208 */
[----:B------:R-:W-:-:S04]  /*1060*/  IMAD.WIDE R14, R14, 0x8, R8 ;  /* 0x000000080e0e7825 */ /* 0x000fc800078e0208 */
[----:B------:R-:W-:Y:S02]  /*1070*/  IMAD.WIDE R16, R16, 0x8, R8 ;  /* 0x0000000810107825 */ /* 0x000fe400078e0208 */
[----:B------:R-:W4:Y:S02]  /*1080*/  LDL.LU.64 R8, [R1+0x70] ;  /* 0x0000700001087983 */ /* 0x000f240000300a00 */
[----:B------:R-:W-:-:S04]  /*1090*/  IMAD.WIDE R18, R18, 0x8, R12 ;  /* 0x0000000812127825 */ /* 0x000fc800078e020c */
[----:B------:R-:W-:-:S04]  /*10a0*/  IMAD.WIDE R20, R20, 0x8, R12 ;  /* 0x0000000814147825 */ /* 0x000fc800078e020c */
[----:B------:R-:W-:Y:S02]  /*10b0*/  IMAD.WIDE R24, R24, 0x8, R12 ;  /* 0x0000000818187825 */ /* 0x000fe400078e020c */
[----:B------:R-:W5:Y:S04]  /*10c0*/  LDL.LU.64 R12, [R1+0x68] ;  /* 0x00006800010c7983 */ /* 0x000f680000300a00 */
[----:B--2---:R1:W-:Y:S04]  /*10d0*/  STL.64 [R1+0x60], R28 ;  /* 0x0000601c01007387 */ /* 0x0043e80000100a00 */
[----:B-1----:R-:W2:Y:S04]  /*10e0*/  LDG.E.64 R28, desc[UR4][R6.64] ;  /* 0x00000004061c7981 */ /* 0x002ea8000c1e1b00 */
[----:B--2---:R1:W-:Y:S04]  /*10f0*/  STL.64 [R1+0x38], R28 ;  /* 0x0000381c01007387 */ /* 0x0043e80000100a00 */
[----:B-1----:R-:W2:Y:S04]  /*1100*/  LDG.E.64 R28, desc[UR4][R18.64] ;  /* 0x00000004121c7981 */ /* 0x002ea8000c1e1b00 */
[----:B------:R-:W3:Y:S04]  /*1110*/  LDG.E.64 R18, desc[UR4][R14.64] ;  /* 0x000000040e127981 */ /* 0x000ee8000c1e1b00 */
[----:B------:R-:W4:Y:S04]  /*1120*/  LDG.E.64 R14, desc[UR4][R20.64] ;  /* 0x00000004140e7981 */ /* 0x000f28000c1e1b00 */
[----:B------:R-:W5:Y:S04]  /*1130*/  LDG.E.64 R20, desc[UR4][R16.64] ;  /* 0x0000000410147981 */ /* 0x000f68000c1e1b00 */
[----:B------:R-:W5:Y:S04]  /*1140*/  LDG.E.64 R16, desc[UR4][R24.64] ;  /* 0x0000000418107981 */ /* 0x000f68000c1e1b00 */
[----:B--2---:R1:W-:Y:S04]  /*1150*/  STL.64 [R1+0x30], R28 ;  /* 0x0000301c01007387 */ /* 0x0043e80000100a00 */
[----:B---3--:R-:W-:Y:S01]  /*1160*/  STL.64 [R1+0x48], R18 ;  /* 0x0000481201007387 */ /* 0x008fe20000100a00 */
[----:B-1----:R-:W1:Y:S03]  /*1170*/  LDC R29, c[0x0][0x804] ;  /* 0x00020100ff1d7b82 */ /* 0x002e660000000800 */
[----:B----4-:R2:W-:Y:S04]  /*1180*/  STL.64 [R1+0x40], R14 ;  /* 0x0000400e01007387 */ /* 0x0105e80000100a00 */
[----:B------:R-:W3:Y:S01]  /*1190*/  LDL.LU.64 R24, [R1] ;  /* 0x0000000001187983 */ /* 0x000ee20000300a00 */
[----:B--2---:R-:W2:Y:S01]  /*11a0*/  LDC R15, c[0x0][0x72c] ;  /* 0x0001cb00ff0f7b82 */ /* 0x004ea20000000800 */
[----:B-1----:R-:W-:-:S04]  /*11b0*/  IABS R18, R29 ;  /* 0x0000001d00127213 */ /* 0x002fc80000000000 */
[----:B------:R-:W1:Y:S08]  /*11c0*/  I2F.RP R5, R18 ;  /* 0x0000001200057306 */ /* 0x000e700000209400 */
[----:B-1----:R-:W1:Y:S02]  /*11d0*/  MUFU.RCP R5, R5 ;  /* 0x0000000500057308 */ /* 0x002e640000001000 */
[----:B-1----:R-:W-:-:S06]  /*11e0*/  VIADD R5, R5, 0xffffffe ;  /* 0x0ffffffe05057836 */ /* 0x002fcc0000000000 */
[----:B------:R0:W1:Y:S02]  /*11f0*/  F2I.FTZ.U32.TRUNC.NTZ R7, R5 ;  /* 0x0000000500077305 */ /* 0x000064000021f000 */
[----:B0-----:R-:W-:Y:S02]  /*1200*/  IABS R5, R23 ;  /* 0x0000001700057213 */ /* 0x001fe40000000000 */
[----:B-1----:R-:W-:-:S03]  /*1210*/  IADD3 R6, RZ, -R7, RZ ;  /* 0x80000007ff067210 */ /* 0x002fc60007ffe0ff */
[----:B------:R-:W-:Y:S01]  /*1220*/  IMAD.MOV.U32 R14, RZ, RZ, R5 ;  /* 0x000000ffff0e7224 */ /* 0x000fe200078e0005 */
[----:B--2---:R-:W-:Y:S01]  /*1230*/  IABS R5, R15 ;  /* 0x0000000f00057213 */ /* 0x004fe20000000000 */
[----:B-----5:R0:W-:Y:S01]  /*1240*/  STL.64 [R1+0x58], R20 ;  /* 0x0000581401007387 */ /* 0x0201e20000100a00 */
[----:B------:R-:W-:Y:S02]  /*1250*/  IMAD R15, R6, R18, RZ ;  /* 0x00000012060f7224 */ /* 0x000fe400078e02ff */
[----:B------:R-:W-:Y:S01]  /*1260*/  IMAD.MOV.U32 R6, RZ, RZ, RZ ;  /* 0x000000ffff067224 */ /* 0x000fe200078e00ff */
[----:B------:R-:W1:Y:S03]  /*1270*/  I2F.RP R14, R14 ;  /* 0x0000000e000e7306 */ /* 0x000e660000209400 */
[----:B------:R-:W-:-:S04]  /*1280*/  IMAD.HI.U32 R7, R7, R15, R6 ;  /* 0x0000000f07077227 */ /* 0x000fc800078e0006 */
[----:B0-----:R-:W-:Y:S01]  /*1290*/  IMAD.MOV.U32 R21, RZ, RZ, R5 ;  /* 0x000000ffff157224 */ /* 0x001fe200078e0005 */
[----:B------:R0:W-:Y:S03]  /*12a0*/  STL.64 [R1+0x50], R16 ;  /* 0x0000501001007387 */ /* 0x0001e60000100a00 */
[----:B------:R-:W2:Y:S01]  /*12b0*/  I2F.RP R5, R21 ;  /* 0x0000001500057306 */ /* 0x000ea20000209400 */
[----:B0-----:R-:W-:-:S07]  /*12c0*/  IMAD.HI.U32 R16, R7, R13, RZ ;  /* 0x0000000d07107227 */ /* 0x001fce00078e00ff */
[----:B-1----:R-:W0:Y:S01]  /*12d0*/  MUFU.RCP R14, R14 ;  /* 0x0000000e000e7308 */ /* 0x002e220000001000 */
[----:B------:R-:W-:-:S07]  /*12e0*/  IADD3 R15, -R16, RZ, RZ ;  /* 0x000000ff100f7210 */ /* 0x000fce0007ffe1ff */
[----:B--2---:R1:W2:Y:S01]  /*12f0*/  MUFU.RCP R6, R5 ;  /* 0x0000000500067308 */ /* 0x0042a20000001000 */
[----:B------:R-:W-:-:S05]  /*1300*/  IMAD R13, R18, R15, R13 ;  /* 0x0000000f120d7224 */ /* 0x000fca00078e020d */
[----:B------:R-:W-:Y:S01]  /*1310*/  ISETP.GT.U32.AND P4, PT, R18, R13, PT ;  /* 0x0000000d1200720c */ /* 0x000fe20003f84070 */
[----:B-1----:R-:W-:-:S04]  /*1320*/  IMAD.HI.U32 R5, R7, R11, RZ ;  /* 0x0000000b07057227 */ /* 0x002fc800078e00ff */
[----:B0-----:R-:W-:Y:S02]  /*1330*/  VIADD R15, R14, 0xffffffe ;  /* 0x0ffffffe0e0f7836 */ /* 0x001fe40000000000 */
[----:B------:R-:W-:Y:S01]  /*1340*/  IMAD.MOV R14, RZ, RZ, -R5 ;  /* 0x000000ffff0e7224 */ /* 0x000fe200078e0a05 */
[----:B--2---:R-:W-:-:S05]  /*1350*/  IADD3 R6, R6, 0xffffffe, RZ ;  /* 0x0ffffffe06067810 */ /* 0x004fca0007ffe0ff */
[----:B------:R-:W-:Y:S02]  /*1360*/  @!P4 IMAD.IADD R13, R13, 0x1, -R18 ;  /* 0x000000010d0dc824 */ /* 0x000fe400078e0a12 */
[----:B------:R-:W-:Y:S01]  /*1370*/  IMAD R11, R18, R14, R11 ;  /* 0x0000000e120b7224 */ /* 0x000fe200078e020b */
[----:B------:R-:W-:Y:S01]  /*1380*/  LOP3.LUT R14, R10, R29, RZ, 0x3c, !PT ;  /* 0x0000001d0a0e7212 */ /* 0x000fe200078e3cff */
[----:B------:R0:W-:Y:S01]  /*1390*/  F2I.FTZ.U32.TRUNC.NTZ R17, R6 ;  /* 0x0000000600117305 */ /* 0x0001e2000021f000 */
[----:B------:R-:W-:Y:S02]  /*13a0*/  ISETP.GE.U32.AND P0, PT, R13, R18, PT ;  /* 0x000000120d00720c */ /* 0x000fe40003f06070 */
[----:B------:R-:W-:Y:S01]  /*13b0*/  ISETP.GE.AND P6, PT, R14, RZ, PT ;  /* 0x000000ff0e00720c */ /* 0x000fe20003fc6270 */
[----:B0-----:R-:W-:-:S04]  /*13c0*/  IMAD.HI.U32 R6, R7, R8, RZ ;  /* 0x0000000807067227 */ /* 0x001fc800078e00ff */
[----:B------:R-:W-:Y:S02]  /*13d0*/  IMAD.MOV R14, RZ, RZ, -R6 ;  /* 0x000000ffff0e7224 */ /* 0x000fe400078e0a06 */
[----:B------:R-:W-:Y:S02]  /*13e0*/  @!P4 VIADD R16, R16, 0x1 ;  /* 0x000000011010c836 */ /* 0x000fe40000000000 */
[----:B------:R-:W-:Y:S01]  /*13f0*/  IMAD R13, R18, R14, R8 ;  /* 0x0000000e120d7224 */ /* 0x000fe200078e0208 */
[----:B------:R-:W0:Y:S02]  /*1400*/  F2I.FTZ.U32.TRUNC.NTZ R15, R15 ;  /* 0x0000000f000f7305 */ /* 0x000e24000021f000 */
[----:B------:R-:W-:Y:S02]  /*1410*/  @P0 IADD3 R16, R16, 0x1, RZ ;  /* 0x0000000110100810 */ /* 0x000fe40007ffe0ff */
[C---:B------:R-:W-:Y:S02]  /*1420*/  ISETP.GT.U32.AND P4, PT, R18.reuse, R13, PT ;  /* 0x0000000d1200720c */ /* 0x040fe40003f84070 */
[----:B------:R-:W-:Y:S01]  /*1430*/  ISETP.GT.U32.AND P5, PT, R18, R11, PT ;  /* 0x0000000b1200720c */ /* 0x000fe20003fa4070 */
[----:B------:R-:W-:Y:S01]  /*1440*/  IMAD.MOV.U32 R28, RZ, RZ, R16 ;  /* 0x000000ffff1c7224 */ /* 0x000fe200078e0010 */
[----:B------:R-:W-:-:S04]  /*1450*/  LOP3.LUT R19, R3, R29, RZ, 0x3c, !PT ;  /* 0x0000001d03137212 */ /* 0x000fc800078e3cff */
[----:B------:R-:W-:Y:S02]  /*1460*/  ISETP.GE.AND P1, PT, R19, RZ, PT ;  /* 0x000000ff1300720c */ /* 0x000fe40003f26270 */
[----:B------:R-:W-:Y:S02]  /*1470*/  IABS R19, R23 ;  /* 0x0000001700137213 */ /* 0x000fe40000000000 */
[----:B------:R-:W-:Y:S02]  /*1480*/  @!P6 IADD3 R28, -R28, RZ, RZ ;  /* 0x000000ff1c1ce210 */ /* 0x000fe40007ffe1ff */
[----:B------:R-:W-:Y:S02]  /*1490*/  ISETP.NE.AND P6, PT, R29, RZ, PT ;  /* 0x000000ff1d00720c */ /* 0x000fe40003fc5270 */
[----:B------:R-:W-:Y:S01]  /*14a0*/  LOP3.LUT R23, RZ, R29, RZ, 0x33, !PT ;  /* 0x0000001dff177212 */ /* 0x000fe200078e33ff */
[----:B------:R-:W-:Y:S02]  /*14b0*/  @!P4 IMAD.IADD R13, R13, 0x1, -R18 ;  /* 0x000000010d0dc824 */ /* 0x000fe400078e0a12 */
[----:B0-----:R-:W-:Y:S01]  /*14c0*/  IMAD.MOV R8, RZ, RZ, -R15 ;  /* 0x000000ffff087224 */ /* 0x001fe200078e0a0f */
[----:B------:R-:W-:Y:S01]  /*14d0*/  SEL R28, R23, R28, !P6 ;  /* 0x0000001c171c7207 */ /* 0x000fe20007000000 */
[----:B------:R-:W-:Y:S01]  /*14e0*/  IMAD.HI.U32 R7, R7, R9, RZ ;  /* 0x0000000907077227 */ /* 0x000fe200078e00ff */
[----:B------:R-:W-:-:S02]  /*14f0*/  LOP3.LUT R20, R2, R29, RZ, 0x3c, !PT ;  /* 0x0000001d02147212 */ /* 0x000fc400078e3cff */
[----:B------:R-:W-:Y:S01]  /*1500*/  @!P5 IADD3 R5, R5, 0x1, RZ ;  /* 0x000000010505d810 */ /* 0x000fe20007ffe0ff */
[----:B------:R-:W-:Y:S01]  /*1510*/  @!P5 IMAD.IADD R11, R11, 0x1, -R18 ;  /* 0x000000010b0bd824 */ /* 0x000fe200078e0a12 */
[----:B------:R-:W-:Y:S01]  /*1520*/  ISETP.GE.U32.AND P5, PT, R13, R18, PT ;  /* 0x000000120d00720c */ /* 0x000fe20003fa6070 */
[----:B------:R-:W-:Y:S01]  /*1530*/  IMAD.MOV.U32 R14, RZ, RZ, RZ ;  /* 0x000000ffff0e7224 */ /* 0x000fe200078e00ff */
[----:B------:R-:W-:Y:S01]  /*1540*/  IADD3 R13, -R28, RZ, RZ ;  /* 0x000000ff1c0d7210 */ /* 0x000fe20007ffe1ff */
[----:B------:R-:W-:Y:S01]  /*1550*/  IMAD R8, R8, R19, RZ ;  /* 0x0000001308087224 */ /* 0x000fe200078e02ff */
[----:B------:R-:W-:Y:S02]  /*1560*/  ISETP.GE.AND P2, PT, R20, RZ, PT ;  /* 0x000000ff1400720c */ /* 0x000fe40003f46270 */
[----:B------:R-:W-:Y:S01]  /*1570*/  IADD3 R20, -R7, RZ, RZ ;  /* 0x000000ff07147210 */ /* 0x000fe20007ffe1ff */
[----:B------:R-:W-:Y:S01]  /*1580*/  IMAD.HI.U32 R8, R15, R8, R14 ;  /* 0x000000080f087227 */ /* 0x000fe200078e000e */
[----:B------:R-:W-:-:S03]  /*1590*/  P2R R14, PR, RZ, 0x20 ;  /* 0x00000020ff0e7803 */ /* 0x000fc60000000000 */
[----:B------:R-:W-:Y:S02]  /*15a0*/  IMAD R10, R29, R13, R10 ;  /* 0x0000000d1d0a7224 */ /* 0x000fe400078e020a */
[----:B------:R-:W-:Y:S01]  /*15b0*/  IMAD R20, R18, R20, R9 ;  /* 0x0000001412147224 */ /* 0x000fe200078e0209 */
[----:B------:R-:W-:Y:S01]  /*15c0*/  IADD3 R9, RZ, -R17, RZ ;  /* 0x80000011ff097210 */ /* 0x000fe20007ffe0ff */
[----:B------:R-:W-:Y:S01]  /*15d0*/  STL [R1+0x28], R14 ;  /* 0x0000280e01007387 */ /* 0x000fe20000100800 */
[----:B------:R-:W-:-:S03]  /*15e0*/  IMAD.MOV.U32 R16, RZ, RZ, RZ ;  /* 0x000000ffff107224 */ /* 0x000fc600078e00ff */
[----:B------:R0:W-:Y:S01]  /*15f0*/  STL [R1+0x2c], R10 ;  /* 0x00002c0a01007387 */ /* 0x0001e20000100800 */
[----:B------:R-:W-:-:S03]  /*1600*/  IMAD R9, R9, R21, RZ ;  /* 0x0000001509097224 */ /* 0x000fc600078e02ff */
[----:B------:R1:W-:Y:S01]  /*1610*/  STL.64 [R1+0x10], RZ ;  /* 0x000010ff01007387 */ /* 0x0003e20000100a00 */
[----:B------:R-:W-:-:S03]  /*1620*/  ISETP.GT.U32.AND P0, PT, R18, R20, PT ;  /* 0x000000141200720c */ /* 0x000fc60003f04070 */
[----:B------:R1:W-:Y:S01]  /*1630*/  STL.64 [R1+0x20], RZ ;  /* 0x000020ff01007387 */ /* 0x0003e20000100a00 */
[----:B------:R-:W-:-:S03]  /*1640*/  ISETP.NE.U32.AND P5, PT, RZ, UR6, PT ;  /* 0x00000006ff007c0c */ /* 0x000fc6000bfa5070 */
[----:B------:R1:W-:Y:S01]  /*1650*/  STL.64 [R1+0x18], RZ ;  /* 0x000018ff01007387 */ /* 0x0003e20000100a00 */
[----:B------:R-:W-:-:S03]  /*1660*/  IMAD.HI.U32 R9, R17, R9, R16 ;  /* 0x0000000911097227 */ /* 0x000fc600078e0010 */
[----:B------:R1:W-:Y:S01]  /*1670*/  STL.64 [R1+0x8], RZ ;  /* 0x000008ff01007387 */ /* 0x0003e20000100a00 */
[----:B------:R-:W-:Y:S02]  /*1680*/  ISETP.GE.U32.AND P3, PT, R11, R18, PT ;  /* 0x000000120b00720c */ /* 0x000fe40003f66070 */
[----:B------:R-:W-:Y:S01]  /*1690*/  ISETP.NE.AND.EX P5, PT, RZ, UR7, PT, P5 ;  /* 0x00000007ff007c0c */ /* 0x000fe2000bfa5350 */
[----:B------:R-:W-:-:S04]  /*16a0*/  IMAD.HI.U32 R9, R9, R22, RZ ;  /* 0x0000001609097227 */ /* 0x000fc800078e00ff */
[----:B------:R-:W-:Y:S01]  /*16b0*/  IMAD.HI.U32 R8, R8, R22, RZ ;  /* 0x0000001608087227 */ /* 0x000fe200078e00ff */
[----:B------:R-:W-:-:S03]  /*16c0*/  IADD3 R11, -R9, RZ, RZ ;  /* 0x000000ff090b7210 */ /* 0x000fc60007ffe1ff */
[----:B------:R-:W-:Y:S02]  /*16d0*/  @!P0 IMAD.IADD R20, R20, 0x1, -R18 ;  /* 0x0000000114148824 */ /* 0x000fe400078e0a12 */
[----:B------:R-:W-:Y:S01]  /*16e0*/  IMAD.MOV R23, RZ, RZ, -R8 ;  /* 0x000000ffff177224 */ /* 0x000fe200078e0a08 */
[----:B------:R-:W-:Y:S01]  /*16f0*/  LOP3.LUT R13, R4, R29, RZ, 0x3c, !PT ;  /* 0x0000001d040d7212 */ /* 0x000fe200078e3cff */
[----:B------:R-:W-:Y:S01]  /*1700*/  @P3 VIADD R5, R5, 0x1 ;  /* 0x0000000105053836 */ /* 0x000fe20000000000 */
[----:B------:R-:W-:Y:S01]  /*1710*/  ISETP.GE.U32.AND P3, PT, R20, R18, PT ;  /* 0x000000121400720c */ /* 0x000fe20003f66070 */
[--C-:B------:R-:W-:Y:S01]  /*1720*/  IMAD R23, R19, R23, R22.reuse ;  /* 0x0000001713177224 */ /* 0x100fe200078e0216 */
[----:B------:R-:W-:Y:S01]  /*1730*/  @!P4 IADD3 R6, R6, 0x1, RZ ;  /* 0x000000010606c810 */ /* 0x000fe20007ffe0ff */
[----:B------:R-:W-:Y:S01]  /*1740*/  IMAD R22, R21, R11, R22 ;  /* 0x0000000b15167224 */ /* 0x000fe200078e0216 */
[----:B0-----:R-:W-:Y:S02]  /*1750*/  CS2R R10, SRZ ;  /* 0x00000000000a7805 */ /* 0x001fe4000001ff00 */
[----:B------:R-:W-:-:S02]  /*1760*/  CS2R RZ, SRZ ;  /* 0x0000000000ff7805 */ /* 0x000fc4000001ff00 */
[----:B------:R-:W-:Y:S02]  /*1770*/  CS2R RZ, SRZ ;  /* 0x0000000000ff7805 */ /* 0x000fe4000001ff00 */
[----:B------:R-:W-:Y:S02]  /*1780*/  CS2R RZ, SRZ ;  /* 0x0000000000ff7805 */ /* 0x000fe4000001ff00 */
[----:B------:R-:W-:Y:S02]  /*1790*/  CS2R R20, SRZ ;  /* 0x0000000000147805 */ /* 0x000fe4000001ff00 */
[----:B------:R-:W-:Y:S02]  /*17a0*/  CS2R RZ, SRZ ;  /* 0x0000000000ff7805 */ /* 0x000fe4000001ff00 */
[----:B------:R-:W-:Y:S02]  /*17b0*/  CS2R R18, SRZ ;  /* 0x0000000000127805 */ /* 0x000fe4000001ff00 */
[----:B------:R-:W-:-:S02]  /*17c0*/  CS2R R16, SRZ ;  /* 0x0000000000107805 */ /* 0x000fc4000001ff00 */
[----:B------:R-:W-:Y:S01]  /*17d0*/  ISETP.GE.AND P4, PT, R13, RZ, PT ;  /* 0x000000ff0d00720c */ /* 0x000fe20003f86270 */
[----:B---3--:R-:W-:Y:S01]  /*17e0*/  DADD R26, R24, R26 ;  /* 0x00000000181a7229 */ /* 0x008fe2000000001a */
[----:B-1----:R-:W-:Y:S11]  /*17f0*/  @!P5 BRA `(.L_x_1193) ;  /* 0x00000000006cd947 */ /* 0x002ff60003800000 */
[----:B------:R-:W0:Y:S01]  /*1800*/  LDC.64 R14, c[0x0][0x3c0] ;  /* 0x0000f000ff0e7b82 */ /* 0x000e220000000a00 */
[C---:B------:R-:W-:Y:S02]  /*1810*/  IMAD R10, R12.reuse, UR21, RZ ;  /* 0x000000150c0a7c24 */ /* 0x040fe4000f8e02ff */
[----:B------:R-:W-:-:S05]  /*1820*/  IMAD R20, R12, UR22, RZ ;  /* 0x000000160c147c24 */ /* 0x000fca000f8e02ff */
[----:B------:R-:W1:Y:S08]  /*1830*/  LDC.64 R16, c[0x0][0x498] ;  /* 0x00012600ff107b82 */ /* 0x000e700000000a00 */
[----:B------:R-:W2:Y:S01]  /*1840*/  LDC R29, c[0x0][0x8d0] ;  /* 0x00023400ff1d7b82 */ /* 0x000ea20000000800 */
[----:B0-----:R-:W-:-:S04]  /*1850*/  IMAD.WIDE R10, R10, 0x8, R14 ;  /* 0x000000080a0a7825 */ /* 0x001fc800078e020e */
[----:B-1----:R-:W-:-:S04]  /*1860*/  IMAD.WIDE R20, R20, 0x8, R16 ;  /* 0x0000000814147825 */ /* 0x002fc800078e0210 */
[C---:B--2---:R-:W-:Y:S02]  /*1870*/  IMAD R24, R29.reuse, UR21, RZ ;  /* 0x000000151d187c24 */ /* 0x044fe4000f8e02ff */
[----:B------:R-:W-:Y:S02]  /*1880*/  IMAD R29, R29, UR22, RZ ;  /* 0x000000161d1d7c24 */ /* 0x000fe4000f8e02ff */
[C---:B------:R-:W-:Y:S02]  /*1890*/  IMAD.WIDE R12, R24.reuse, 0x8, R10 ;  /* 0x00000008180c7825 */ /* 0x040fe400078e020a */
[----:B------:R-:W5:Y:S02]  /*18a0*/  LDG.E.64 R10, desc[UR4][R10.64] ;  /* 0x000000040a0a7981 */ /* 0x000f64000c1e1b00 */
[----:B------:R-:W-:Y:S02]  /*18b0*/  IMAD.WIDE R14, R29, 0x8, R20 ;  /* 0x000000081d0e7825 */ /* 0x000fe400078e0214 */
[----:B------:R-:W5:Y:S02]  /*18c0*/  LDG.E.64 R20, desc[UR4][R20.64] ;  /* 0x0000000414147981 */ /* 0x000f64000c1e1b00 */
[----:B------:R-:W-:-:S02]  /*18d0*/  IMAD.WIDE R16, R24, 0x8, R12 ;  /* 0x0000000818107825 */ /* 0x000fc400078e020c */
[----:B------:R-:W2:Y:S02]  /*18e0*/  LDG.E.64 R12, desc[UR4][R12.64] ;  /* 0x000000040c0c7981 */ /* 0x000ea4000c1e1b00 */
[C---:B------:R-:W-:Y:S02]  /*18f0*/  IMAD.WIDE R18, R29.reuse, 0x8, R14 ;  /* 0x000000081d127825 */ /* 0x040fe400078e020e */
[----:B------:R-:W3:Y:S02]  /*1900*/  LDG.E.64 R14, desc[UR4][R14.64] ;  /* 0x000000040e0e7981 */ /* 0x000ee4000c1e1b00 */
[----:B------:R-:W-:Y:S02]  /*1910*/  IMAD.WIDE R24, R24, 0x8, R16 ;  /* 0x0000000818187825 */ /* 0x000fe400078e0210 */
[----:B------:R-:W4:Y:S04]  /*1920*/  LDG.E.64 R16, desc[UR4][R16.64] ;  /* 0x0000000410107981 */ /* 0x000f28000c1e1b00 */
[----:B--2---:R-:W-:Y:S04]  /*1930*/  STL.64 [R1+0x10], R12 ;  /* 0x0000100c01007387 */ /* 0x004fe80000100a00 */
[----:B---3--:R0:W-:Y:S04]  /*1940*/  STL.64 [R1+0x8], R14 ;  /* 0x0000080e01007387 */ /* 0x0081e80000100a00 */
[----:B0-----:R-:W2:Y:S01]  /*1950*/  LDG.E.64 R14, desc[UR4][R24.64] ;  /* 0x00000004180e7981 */ /* 0x001ea2000c1e1b00 */
[----:B------:R-:W-:-:S03]  /*1960*/  IMAD.WIDE R12, R29, 0x8, R18 ;  /* 0x000000081d0c7825 */ /* 0x000fc600078e0212 */
[----:B----4-:R0:W-:Y:S04]  /*1970*/  STL.64 [R1+0x20], R16 ;  /* 0x0000201001007387 */ /* 0x0101e80000100a00 */
[----:B------:R-:W5:Y:S04]  /*1980*/  LDG.E.64 R18, desc[UR4][R18.64] ;  /* 0x0000000412127981 */ /* 0x000f68000c1e1b00 */
[----:B0-----:R0:W5:Y:S04]  /*1990*/  LDG.E.64 R16, desc[UR4][R12.64] ;  /* 0x000000040c107981 */ /* 0x001168000c1e1b00 */
[----:B--2---:R0:W-:Y:S02]  /*19a0*/  STL.64 [R1+0x18], R14 ;  /* 0x0000180e01007387 */ /* 0x0041e40000100a00 */
.L_x_1193:
[----:B-----5:R-:W-:Y:S01]  /*19b0*/  DADD R10, R26, R10 ;  /* 0x000000001a0a7229 */ /* 0x020fe2000000000a */
[----:B------:R-:W-:Y:S01]  /*19c0*/  UMOV UR24, 0xfefa39ef ;  /* 0xfefa39ef00187882 */ /* 0x000fe20000000000 */
[----:B------:R-:W-:Y:S01]  /*19d0*/  UMOV UR25, 0x3fe62e42 ;  /* 0x3fe62e4200197882 */ /* 0x000fe20000000000 */
[----:B------:R-:W-:Y:S05]  /*19e0*/  BSSY B1, `(.L_x_1194) ;  /* 0x000003b000017945 */ /* 0x000fea0003800000 */
[----:B------:R-:W-:Y:S01]  /*19f0*/  DADD R20, R10, R20 ;  /* 0x000000000a147229 */ /* 0x000fe20000000014 */
[----:B------:R-:W-:Y:S01]  /*1a00*/  IMAD.MOV.U32 R10, RZ, RZ, 0x652b82fe ;  /* 0x652b82feff0a7424 */ /* 0x000fe200078e00ff */
[----:B------:R-:W-:-:S06]  /*1a10*/  MOV R11, 0x3ff71547 ;  /* 0x3ff71547000b7802 */ /* 0x000fcc0000000f00 */
[----:B------:R-:W-:-:S08]  /*1a20*/  DFMA R10, -R20, R10, 6.75539944105574400000e+15 ;  /* 0x43380000140a742b */ /* 0x000fd0000000010a */
[----:B0-----:R-:W-:-:S08]  /*1a30*/  DADD R12, R10, -6.75539944105574400000e+15 ;  /* 0xc33800000a0c7429 */ /* 0x001fd00000000000 */
        /* <DEDUP_REMOVED lines=53> */
.L_x_1195:
[----:B------:R-:W-:Y:S05]  /*1d90*/  BSYNC B1 ;  /* 0x0000000000017941 */ /* 0x000fea0003800000 */
.L_x_1194:
[----:B------:R-:W2:Y:S01]  /*1da0*/  LDL.LU R11, [R1+0x28] ;  /* 0x00002800010b7983 */ /* 0x000ea20000300800 */
[----:B------:R-:W0:Y:S03]  /*1db0*/  LDC R10, c[0x0][0x654] ;  /* 0x00019500ff0a7b82 */ /* 0x000e260000000800 */
[----:B------:R-:W3:Y:S01]  /*1dc0*/  LDL.LU R21, [R1+0x2c] ;  /* 0x00002c0001157983 */ /* 0x000ee20000300800 */
[----:B------:R-:W-:Y:S01]  /*1dd0*/  @!P0 VIADD R7, R7, 0x1 ;  /* 0x0000000107078836 */ /* 0x000fe20000000000 */
[----:B------:R-:W-:Y:S01]  /*1de0*/  @!P2 IADD3 R5, -R5, RZ, RZ ;  /* 0x000000ff0505a210 */ /* 0x000fe20007ffe1ff */
[----:B------:R-:W-:Y:S01]  /*1df0*/  DADD R14, R14, 1 ;  /* 0x3ff000000e0e7429 */ /* 0x000fe20000000000 */
[----:B------:R-:W-:Y:S01]  /*1e00*/  BSSY B1, `(.L_x_1196) ;  /* 0x000005a000017945 */ /* 0x000fe20003800000 */
[----:B------:R-:W1:Y:S01]  /*1e10*/  LDC R24, c[0x0][0x804] ;  /* 0x00020100ff187b82 */ /* 0x000e620000000800 */
[----:B------:R-:W-:-:S05]  /*1e20*/  @P3 VIADD R7, R7, 0x1 ;  /* 0x0000000107073836 */ /* 0x000fca0000000000 */
[----:B------:R-:W-:Y:S02]  /*1e30*/  @!P4 IADD3 R7, -R7, RZ, RZ ;  /* 0x000000ff0707c210 */ /* 0x000fe40007ffe1ff */
[----:B------:R-:W4:Y:S01]  /*1e40*/  LDC R29, c[0x0][0x72c] ;  /* 0x0001cb00ff1d7b82 */ /* 0x000f220000000800 */
[----:B0-----:R-:W-:-:S07]  /*1e50*/  IABS R12, R10 ;  /* 0x0000000a000c7213 */ /* 0x001fce0000000000 */
[----:B------:R-:W0:Y:S01]  /*1e60*/  LDC.64 R26, c[0x0][0x720] ;  /* 0x0001c800ff1a7b82 */ /* 0x000e220000000a00 */
[----:B------:R-:W-:-:S07]  /*1e70*/  ISETP.GT.U32.AND P0, PT, R12, R23, PT ;  /* 0x000000170c00720c */ /* 0x000fce0003f04070 */
[----:B------:R-:W5:Y:S06]  /*1e80*/  LDC R10, c[0x0][0x72c] ;  /* 0x0001cb00ff0a7b82 */ /* 0x000f6c0000000800 */
[----:B------:R-:W-:Y:S02]  /*1e90*/  @!P0 IADD3 R23, R23, -R12, RZ ;  /* 0x8000000c17178210 */ /* 0x000fe40007ffe0ff */
[----:B------:R-:W-:Y:S02]  /*1ea0*/  @!P0 IADD3 R8, R8, 0x1, RZ ;  /* 0x0000000108088810 */ /* 0x000fe40007ffe0ff */
[----:B-----5:R-:W-:-:S02]  /*1eb0*/  IABS R13, R10 ;  /* 0x0000000a000d7213 */ /* 0x020fc40000000000 */
[----:B------:R-:W5:Y:S02]  /*1ec0*/  LDC R10, c[0x0][0x804] ;  /* 0x00020100ff0a7b82 */ /* 0x000f640000000800 */
[----:B------:R-:W-:-:S13]  /*1ed0*/  ISETP.GT.U32.AND P2, PT, R13, R22, PT ;  /* 0x000000160d00720c */ /* 0x000fda0003f44070 */
[----:B------:R-:W-:Y:S02]  /*1ee0*/  @!P2 IMAD.IADD R22, R22, 0x1, -R13 ;  /* 0x000000011616a824 */ /* 0x000fe400078e0a0d */
[----:B------:R-:W-:Y:S01]  /*1ef0*/  @!P2 VIADD R9, R9, 0x1 ;  /* 0x000000010909a836 */ /* 0x000fe20000000000 */
[----:B----4-:R-:W-:Y:S02]  /*1f00*/  ISETP.NE.AND P2, PT, R29, RZ, PT ;  /* 0x000000ff1d00720c */ /* 0x010fe40003f45270 */
[----:B------:R-:W-:Y:S02]  /*1f10*/  ISETP.GE.U32.AND P4, PT, R22, R13, PT ;  /* 0x0000000d1600720c */ /* 0x000fe40003f86070 */
[----:B------:R-:W-:-:S11]  /*1f20*/  LOP3.LUT R13, R0, R29, RZ, 0x3c, !PT ;  /* 0x0000001d000d7212 */ /* 0x000fd600078e3cff */
[----:B------:R-:W-:Y:S01]  /*1f30*/  @P4 VIADD R9, R9, 0x1 ;  /* 0x0000000109094836 */ /* 0x000fe20000000000 */
[----:B--2---:R-:W-:Y:S02]  /*1f40*/  ISETP.NE.AND P5, PT, R11, RZ, PT ;  /* 0x000000ff0b00720c */ /* 0x004fe40003fa5270 */
[----:B-----5:R-:W-:-:S11]  /*1f50*/  LOP3.LUT R11, RZ, R10, RZ, 0x33, !PT ;  /* 0x0000000aff0b7212 */ /* 0x020fd600078e33ff */
[----:B------:R-:W-:Y:S02]  /*1f60*/  @P5 IADD3 R6, R6, 0x1, RZ ;  /* 0x0000000106065810 */ /* 0x000fe40007ffe0ff */
[----:B-1----:R-:W-:-:S03]  /*1f70*/  ISETP.NE.AND P5, PT, R24, RZ, PT ;  /* 0x000000ff1800720c */ /* 0x002fc60003fa5270 */
[----:B------:R-:W-:Y:S01]  /*1f80*/  @!P1 IMAD.MOV R6, RZ, RZ, -R6 ;  /* 0x000000ffff069224 */ /* 0x000fe200078e0a06 */
[----:B------:R-:W-:Y:S02]  /*1f90*/  SEL R5, R11, R5, !P5 ;  /* 0x000000050b057207 */ /* 0x000fe40006800000 */
[----:B------:R-:W-:Y:S01]  /*1fa0*/  ISETP.GE.AND P1, PT, R13, RZ, PT ;  /* 0x000000ff0d00720c */ /* 0x000fe20003f26270 */
[----:B------:R-:W-:Y:S01]  /*1fb0*/  IMAD.MOV.U32 R13, RZ, RZ, R9 ;  /* 0x000000ffff0d7224 */ /* 0x000fe200078e0009 */
[----:B------:R-:W-:Y:S01]  /*1fc0*/  SEL R10, R11, R6, !P5 ;  /* 0x000000060b0a7207 */ /* 0x000fe20006800000 */
[----:B---3--:R-:W-:Y:S01]  /*1fd0*/  IMAD R6, R21, UR13, RZ ;  /* 0x0000000d15067c24 */ /* 0x008fe2000f8e02ff */
[----:B------:R-:W-:Y:S01]  /*1fe0*/  SEL R11, R11, R7, !P5 ;  /* 0x000000070b0b7207 */ /* 0x000fe20006800000 */
[----:B------:R-:W1:Y:S01]  /*1ff0*/  LDC R21, c[0x0][0x654] ;  /* 0x00019500ff157b82 */ /* 0x000e620000000800 */
[----:B------:R-:W-:Y:S01]  /*2000*/  IMAD.MOV R20, RZ, RZ, -R5 ;  /* 0x000000ffff147224 */ /* 0x000fe200078e0a05 */
[----:B------:R-:W2:Y:S01]  /*2010*/  MUFU.RCP64H R7, R15 ;  /* 0x0000000f00077308 */ /* 0x000ea20000001800 */
[----:B------:R-:W-:Y:S01]  /*2020*/  IMAD R28, R28, UR14, R6 ;  /* 0x0000000e1c1c7c24 */ /* 0x000fe2000f8e0206 */
[----:B------:R-:W-:Y:S01]  /*2030*/  ISETP.GE.U32.AND P5, PT, R23, R12, PT ;  /* 0x0000000c1700720c */ /* 0x000fe20003fa6070 */
[----:B------:R-:W-:Y:S01]  /*2040*/  IMAD R20, R24, R20, R2 ;  /* 0x0000001418147224 */ /* 0x000fe200078e0202 */
[----:B------:R-:W-:Y:S01]  /*2050*/  IADD3 R12, -R10, RZ, RZ ;  /* 0x000000ff0a0c7210 */ /* 0x000fe20007ffe1ff */
[----:B------:R-:W-:Y:S01]  /*2060*/  VIADD R6, R15, 0x300402 ;  /* 0x003004020f067836 */ /* 0x000fe20000000000 */
[----:B------:R-:W3:Y:S01]  /*2070*/  LDC.64 R22, c[0x0][0x7f8] ;  /* 0x0001fe00ff167b82 */ /* 0x000ee20000000a00 */
[----:B------:R-:W-:-:S02]  /*2080*/  IMAD R20, R20, UR13, RZ ;  /* 0x0000000d14147c24 */ /* 0x000fc4000f8e02ff */
[----:B------:R-:W-:Y:S02]  /*2090*/  IMAD R12, R24, R12, R3 ;  /* 0x0000000c180c7224 */ /* 0x000fe400078e0203 */
[----:B------:R-:W-:Y:S01]  /*20a0*/  @!P1 IMAD.MOV R13, RZ, RZ, -R13 ;  /* 0x000000ffff0d9224 */ /* 0x000fe200078e0a0d */
[----:B------:R-:W-:Y:S01]  /*20b0*/  @!P2 LOP3.LUT R13, RZ, R29, RZ, 0x33, !PT ;  /* 0x0000001dff0da212 */ /* 0x000fe200078e33ff */
[----:B------:R-:W-:Y:S02]  /*20c0*/  IMAD R9, R5, UR14, R20 ;  /* 0x0000000e05097c24 */ /* 0x000fe4000f8e0214 */
[----:B------:R-:W-:Y:S02]  /*20d0*/  @P5 IADD3 R8, R8, 0x1, RZ ;  /* 0x0000000108085810 */ /* 0x000fe40007ffe0ff */
[----:B-1----:R-:W-:Y:S02]  /*20e0*/  LOP3.LUT R2, R0, R21, RZ, 0x3c, !PT ;  /* 0x0000001500027212 */ /* 0x002fe400078e3cff */
[----:B------:R-:W-:-:S02]  /*20f0*/  ISETP.NE.AND P0, PT, R21, RZ, PT ;  /* 0x000000ff1500720c */ /* 0x000fc40003f05270 */
[----:B------:R-:W-:Y:S02]  /*2100*/  IADD3 R21, -R11, RZ, RZ ;  /* 0x000000ff0b157210 */ /* 0x000fe40007ffe1ff */
[----:B------:R-:W-:Y:S01]  /*2110*/  ISETP.GE.AND P3, PT, R2, RZ, PT ;  /* 0x000000ff0200720c */ /* 0x000fe20003f66270 */
[----:B--2---:R-:W-:Y:S02]  /*2120*/  DFMA R2, -R14, R6, 1 ;  /* 0x3ff000000e02742b */ /* 0x004fe40000000106 */
[----:B------:R-:W-:Y:S02]  /*2130*/  IMAD R21, R24, R21, R4 ;  /* 0x0000001518157224 */ /* 0x000fe400078e0204 */
[----:B------:R-:W1:Y:S02]  /*2140*/  LDC R4, c[0x0][0x654] ;  /* 0x00019500ff047b82 */ /* 0x000e640000000800 */
[----:B------:R-:W-:Y:S02]  /*2150*/  IMAD R21, R21, UR13, RZ ;  /* 0x0000000d15157c24 */ /* 0x000fe4000f8e02ff */
[----:B------:R-:W-:-:S04]  /*2160*/  DFMA R2, R2, R2, R2 ;  /* 0x000000020202722b */ /* 0x000fc80000000002 */
[----:B------:R-:W-:Y:S01]  /*2170*/  @!P3 IADD3 R8, -R8, RZ, RZ ;  /* 0x000000ff0808b210 */ /* 0x000fe20007ffe1ff */
[----:B------:R-:W2:Y:S03]  /*2180*/  LDC.64 R24, c[0x0][0x648] ;  /* 0x00019200ff187b82 */ /* 0x000ea60000000a00 */
[----:B------:R-:W-:Y:S01]  /*2190*/  DFMA R2, R6, R2, R6 ;  /* 0x000000020602722b */ /* 0x000fe20000000006 */
[----:B------:R-:W-:-:S04]  /*21a0*/  IMAD.MOV R7, RZ, RZ, -R13 ;  /* 0x000000ffff077224 */ /* 0x000fc800078e0a0d */
[----:B------:R-:W-:Y:S02]  /*21b0*/  IMAD R7, R29, R7, R0 ;  /* 0x000000071d077224 */ /* 0x000fe400078e0200 */
[----:B------:R-:W-:Y:S02]  /*21c0*/  IMAD R29, R12, UR13, RZ ;  /* 0x0000000d0c1d7c24 */ /* 0x000fe4000f8e02ff */
[----:B------:R-:W-:Y:S01]  /*21d0*/  IMAD R12, R7, UR19, RZ ;  /* 0x00000013070c7c24 */ /* 0x000fe2000f8e02ff */
[----:B-1----:R-:W-:Y:S01]  /*21e0*/  @!P0 LOP3.LUT R8, RZ, R4, RZ, 0x33, !PT ;  /* 0x00000004ff088212 */ /* 0x002fe200078e33ff */
[----:B------:R-:W-:Y:S01]  /*21f0*/  IMAD R29, R10, UR14, R29 ;  /* 0x0000000e0a1d7c24 */ /* 0x000fe2000f8e021d */
[----:B------:R-:W-:Y:S01]  /*2200*/  FSETP.GEU.AND P0, PT, |R6|, 5.8789094863358348022e-39, PT ;  /* 0x004004020600780b */ /* 0x000fe20003f0e200 */
[----:B------:R-:W-:Y:S01]  /*2210*/  IMAD R10, R13, UR20, R12 ;  /* 0x000000140d0a7c24 */ /* 0x000fe2000f8e020c */
[----:B------:R-:W-:Y:S01]  /*2220*/  IADD3 R20, -R8, RZ, RZ ;  /* 0x000000ff08147210 */ /* 0x000fe20007ffe1ff */
[----:B---3--:R-:W-:-:S04]  /*2230*/  IMAD.WIDE R12, R28, 0x8, R22 ;  /* 0x000000081c0c7825 */ /* 0x008fc800078e0216 */
[----:B------:R-:W-:Y:S01]  /*2240*/  IMAD R20, R4, R20, R0 ;  /* 0x0000001404147224 */ /* 0x000fe200078e0200 */
[----:B------:R-:W-:Y:S01]  /*2250*/  DFMA R4, -R14, R2, 1 ;  /* 0x3ff000000e04742b */ /* 0x000fe20000000102 */
[----:B------:R1:W-:Y:S01]  /*2260*/  STL.64 [R1+0x28], R12 ;  /* 0x0000280c01007387 */ /* 0x0003e20000100a00 */
[----:B------:R-:W-:Y:S02]  /*2270*/  IMAD R7, R11, UR14, R21 ;  /* 0x0000000e0b077c24 */ /* 0x000fe4000f8e0215 */
[----:B------:R-:W-:Y:S02]  /*2280*/  IMAD R20, R20, UR17, RZ ;  /* 0x0000001114147c24 */ /* 0x000fe4000f8e02ff */
[--C-:B------:R-:W-:Y:S02]  /*2290*/  IMAD.WIDE R28, R29, 0x8, R22.reuse ;  /* 0x000000081d1c7825 */ /* 0x100fe400078e0216 */
[----:B------:R-:W-:Y:S02]  /*22a0*/  DFMA R4, R2, R4, R2 ;  /* 0x000000040204722b */ /* 0x000fe40000000002 */
[----:B------:R-:W-:-:S04]  /*22b0*/  IMAD.WIDE R2, R9, 0x8, R22 ;  /* 0x0000000809027825 */ /* 0x000fc800078e0216 */
[----:B------:R-:W-:Y:S01]  /*22c0*/  IMAD R8, R8, UR18, R20 ;  /* 0x0000001208087c24 */ /* 0x000fe2000f8e0214 */
[----:B------:R1:W-:Y:S01]  /*22d0*/  STL.64 [R1], R2 ;  /* 0x0000000201007387 */ /* 0x0003e20000100a00 */
[----:B------:R-:W-:-:S04]  /*22e0*/  IMAD.WIDE R6, R7, 0x8, R22 ;  /* 0x0000000807067825 */ /* 0x000fc800078e0216 */
[----:B--2---:R-:W-:-:S04]  /*22f0*/  IMAD.WIDE R8, R8, 0x8, R24 ;  /* 0x0000000808087825 */ /* 0x004fc800078e0218 */
[----:B0-----:R-:W-:Y:S01]  /*2300*/  IMAD.WIDE R10, R10, 0x8, R26 ;  /* 0x000000080a0a7825 */ /* 0x001fe200078e021a */
[----:B------:R-:W-:Y:S06]  /*2310*/  @P0 BRA `(.L_x_1197) ;  /* 0x0000000000200947 */ /* 0x000fec0003800000 */
[----:B------:R-:W-:Y:S01]  /*2320*/  LOP3.LUT R24, R15, 0x7fffffff, RZ, 0xc0, !PT ;  /* 0x7fffffff0f187812 */ /* 0x000fe200078ec0ff */
[----:B-1----:R-:W-:Y:S01]  /*2330*/  IMAD.MOV.U32 R3, RZ, RZ, R15 ;  /* 0x000000ffff037224 */ /* 0x002fe200078e000f */
[----:B------:R-:W-:Y:S02]  /*2340*/  MOV R20, R14 ;  /* 0x0000000e00147202 */ /* 0x000fe40000000f00 */
[----:B------:R-:W-:Y:S02]  /*2350*/  IADD3 R24, R24, -0x100000, RZ ;  /* 0xfff0000018187810 */ /* 0x000fe40007ffe0ff */
[----:B------:R-:W-:-:S07]  /*2360*/  MOV R2, 0x2380 ;  /* 0x0000238000027802 */ /* 0x000fce0000000f00 */
[----:B------:R-:W-:Y:S05]  /*2370*/  CALL.REL.NOINC `($__internal_43_$__cuda_sm20_dblrcp_rn_slowpath_v3) ;  /* 0x0000001800747944 */ /* 0x000fea0003c00000 */
[----:B------:R-:W-:Y:S01]  /*2380*/  IMAD.MOV.U32 R4, RZ, RZ, R3 ;  /* 0x000000ffff047224 */ /* 0x000fe200078e0003 */
[----:B------:R-:W-:-:S07]  /*2390*/  MOV R5, R20 ;  /* 0x0000001400057202 */ /* 0x000fce0000000f00 */
.L_x_1197:
[----:B------:R-:W-:Y:S05]  /*23a0*/  BSYNC B1 ;  /* 0x0000000000017941 */ /* 0x000fea0003800000 */
.L_x_1196:
[----:B------:R-:W2:Y:S04]  /*23b0*/  LDL.LU.64 R20, [R1+0x30] ;  /* 0x0000300001147983 */ /* 0x000ea80000300a00 */
[----:B-1----:R-:W2:Y:S04]  /*23c0*/  LDL.LU.64 R2, [R1+0x38] ;  /* 0x0000380001027983 */ /* 0x002ea80000300a00 */
[----:B------:R-:W3:Y:S04]  /*23d0*/  LDL.LU.64 R14, [R1+0x10] ;  /* 0x00001000010e7983 */ /* 0x000ee80000300a00 */
[----:B------:R-:W4:Y:S01]  /*23e0*/  LDL.LU.64 R12, [R1+0x8] ;  /* 0x00000800010c7983 */ /* 0x000f220000300a00 */
[----:B------:R-:W-:Y:S01]  /*23f0*/  UMOV UR24, 0xfefa39ef ;  /* 0xfefa39ef00187882 */ /* 0x000fe20000000000 */
[----:B------:R-:W-:Y:S01]  /*2400*/  UMOV UR25, 0x3fe62e42 ;  /* 0x3fe62e4200197882 */ /* 0x000fe20000000000 */
[----:B------:R-:W-:Y:S01]  /*2410*/  BSSY B1, `(.L_x_1198) ;  /* 0x000003d000017945 */ /* 0x000fe20003800000 */
[----:B--2---:R-:W-:-:S08]  /*2420*/  DADD R2, R2, R20 ;  /* 0x0000000002027229 */ /* 0x004fd00000000014 */
[----:B---3--:R-:W-:-:S08]  /*2430*/  DADD R2, R2, R14 ;  /* 0x0000000002027229 */ /* 0x008fd0000000000e */
[----:B----4-:R-:W-:Y:S01]  /*2440*/  DADD R20, R2, R12 ;  /* 0x0000000002147229 */ /* 0x010fe2000000000c */
[----:B------:R-:W-:Y:S01]  /*2450*/  IMAD.MOV.U32 R12, RZ, RZ, 0x652b82fe ;  /* 0x652b82feff0c7424 */ /* 0x000fe200078e00ff */
[----:B------:R-:W-:-:S06]  /*2460*/  MOV R13, 0x3ff71547 ;  /* 0x3ff71547000d7802 */ /* 0x000fcc0000000f00 */
[----:B------:R-:W-:Y:S02]  /*2470*/  DADD R22, -RZ, -R20 ;  /* 0x00000000ff167229 */ /* 0x000fe40000000914 */
        /* <DEDUP_REMOVED lines=47> */
[----:B------:R-:W-:-:S04]  /*2770*/  @!P1 SHF.R.S32.HI R2, RZ, 0x1, R2 ;  /* 0x00000001ff029819 */ /* 0x000fc80000011402 */
[----:B------:R-:W-:Y:S01]  /*2780*/  @!P1 LEA R15, R2, R15, 0x14 ;  /* 0x0000000f020f9211 */ /* 0x000fe200078ea0ff */
[----:B------:R-:W-:Y:S01]  /*2790*/  @!P1 IMAD.IADD R12, R12, 0x1, -R2 ;  /* 0x000000010c0c9824 */ /* 0x000fe200078e0a02 */
[----:B------:R-:W-:-:S04]  /*27a0*/  FSEL R2, R20, RZ, !P0 ;  /* 0x000000ff14027208 */ /* 0x000fc80004000000 */
[----:B------:R-:W-:Y:S02]  /*27b0*/  @!P1 LEA R13, R12, 0x3ff00000, 0x14 ;  /* 0x3ff000000c0d9811 */ /* 0x000fe400078ea0ff */
[----:B------:R-:W-:-:S06]  /*27c0*/  @!P1 MOV R12, RZ ;  /* 0x000000ff000c9202 */ /* 0x000fcc0000000f00 */
[----:B------:R-:W-:-:S11]  /*27d0*/  @!P1 DMUL R2, R14, R12 ;  /* 0x0000000c0e029228 */ /* 0x000fd60000000000 */
.L_x_1199:
[----:B------:R-:W-:Y:S05]  /*27e0*/  BSYNC B1 ;  /* 0x0000000000017941 */ /* 0x000fea0003800000 */
.L_x_1198:
        /* <DEDUP_REMOVED lines=12> */
[----:B------:R-:W-:Y:S02]  /*28b0*/  MOV R20, R2 ;  /* 0x0000000200147202 */ /* 0x000fe40000000f00 */
[----:B------:R-:W-:Y:S01]  /*28c0*/  MOV R2, 0x28f0 ;  /* 0x000028f000027802 */ /* 0x000fe20000000f00 */
[----:B------:R-:W-:-:S07]  /*28d0*/  VIADD R24, R24, 0xfff00000 ;  /* 0xfff0000018187836 */ /* 0x000fce0000000000 */
[----:B------:R-:W-:Y:S05]  /*28e0*/  CALL.REL.NOINC `($__internal_43_$__cuda_sm20_dblrcp_rn_slowpath_v3) ;  /* 0x0000001400187944 */ /* 0x000fea0003c00000 */
[----:B------:R-:W-:Y:S01]  /*28f0*/  MOV R12, R3 ;  /* 0x00000003000c7202 */ /* 0x000fe20000000f00 */
[----:B------:R-:W-:-:S07]  /*2900*/  IMAD.MOV.U32 R13, RZ, RZ, R20 ;  /* 0x000000ffff0d7224 */ /* 0x000fce00078e0014 */
.L_x_1201:
[----:B------:R-:W-:Y:S05]  /*2910*/  BSYNC B1 ;  /* 0x0000000000017941 */ /* 0x000fea0003800000 */
.L_x_1200:
[----:B------:R-:W2:Y:S04]  /*2920*/  LDL.LU.64 R20, [R1+0x40] ;  /* 0x0000400001147983 */ /* 0x000ea80000300a00 */
[----:B------:R-:W2:Y:S04]  /*2930*/  LDL.LU.64 R2, [R1+0x48] ;  /* 0x0000480001027983 */ /* 0x000ea80000300a00 */
[----:B------:R-:W3:Y:S01]  /*2940*/  LDL.LU.64 R14, [R1+0x20] ;  /* 0x00002000010e7983 */ /* 0x000ee20000300a00 */
[----:B------:R-:W-:Y:S01]  /*2950*/  MOV R24, 0x24dd2f1a ;  /* 0x24dd2f1a00187802 */ /* 0x000fe20000000f00 */
[----:B------:R-:W-:Y:S01]  /*2960*/  IMAD.MOV.U32 R25, RZ, RZ, 0x3fe4f922 ;  /* 0x3fe4f922ff197424 */ /* 0x000fe200078e00ff */
[----:B------:R-:W-:Y:S01]  /*2970*/  BSSY B1, `(.L_x_1202) ;  /* 0x000006a000017945 */ /* 0x000fe20003800000 */
[----:B--2---:R-:W-:-:S08]  /*2980*/  DADD R2, R2, R20 ;  /* 0x0000000002027229 */ /* 0x004fd00000000014 */
[----:B---3--:R-:W-:-:S08]  /*2990*/  DADD R2, R2, R14 ;  /* 0x0000000002027229 */ /* 0x008fd0000000000e */
        /* <DEDUP_REMOVED lines=23> */
[----:B------:R-:W-:Y:S01]  /*2b10*/  MOV R21, 0x3e928a27 ;  /* 0x3e928a2700157802 */ /* 0x000fe20000000f00 */
[----:B------:R-:W-:-:S02]  /*2b20*/  UMOV UR25, 0x3e5ae904 ;  /* 0x3e5ae90400197882 */ /* 0x000fc40000000000 */
[----:B------:R-:W0:Y:S03]  /*2b30*/  F2F.F64.F32 R2, R2 ;  /* 0x0000000200027310 */ /* 0x000e260000201800 */
        /* <DEDUP_REMOVED lines=42> */
.L_x_1203:
        /* <DEDUP_REMOVED lines=35> */
.L_x_1204:
[----:B------:R-:W-:Y:S05]  /*3010*/  BSYNC B1 ;  /* 0x0000000000017941 */ /* 0x000fea0003800000 */
.L_x_1202:
[----:B------:R-:W2:Y:S04]  /*3020*/  LDL.LU.64 R22, [R1+0x50] ;  /* 0x0000500001167983 */ /* 0x000ea80000300a00 */
[----:B------:R-:W2:Y:S04]  /*3030*/  LDL.LU.64 R2, [R1+0x58] ;  /* 0x0000580001027983 */ /* 0x000ea80000300a00 */
[----:B------:R-:W3:Y:S01]  /*3040*/  LDL.LU.64 R18, [R1+0x18] ;  /* 0x0000180001127983 */ /* 0x000ee20000300a00 */
[----:B------:R-:W-:Y:S01]  /*3050*/  UMOV UR24, 0xfefa39ef ;  /* 0xfefa39ef00187882 */ /* 0x000fe20000000000 */
[----:B------:R-:W-:Y:S01]  /*3060*/  UMOV UR25, 0x3fe62e42 ;  /* 0x3fe62e4200197882 */ /* 0x000fe20000000000 */
[----:B------:R-:W-:Y:S01]  /*3070*/  BSSY B1, `(.L_x_1205) ;  /* 0x000003d000017945 */ /* 0x000fe20003800000 */
[----:B--2---:R-:W-:-:S08]  /*3080*/  DADD R2, R2, R22 ;  /* 0x0000000002027229 */ /* 0x004fd00000000016 */
[----:B---3--:R-:W-:-:S08]  /*3090*/  DADD R2, R2, R18 ;  /* 0x0000000002027229 */ /* 0x008fd00000000012 */
        /* <DEDUP_REMOVED lines=41> */
[----:B------:R-:W-:Y:S01]  /*3330*/  IMAD R21, R16, 0x100000, R19 ;  /* 0x0010000010157824 */ /* 0x000fe200078e0213 */
[----:B------:R-:W-:Y:S02]  /*3340*/  MOV R20, R18 ;  /* 0x0000001200147202 */ /* 0x000fe40000000f00 */
[----:B------:R-:W-:-:S04]  /*3350*/  MOV R2, R3 ;  /* 0x0000000300027202 */ /* 0x000fc80000000f00 */
        /* <DEDUP_REMOVED lines=8> */
[----:B------:R-:W-:-:S03]  /*33e0*/  FSEL R21, R23, RZ, !P0 ;  /* 0x000000ff17157208 */ /* 0x000fc60004000000 */
[----:B------:R-:W-:Y:S01]  /*33f0*/  @!P1 IMAD R19, R2, 0x100000, R19 ;  /* 0x0010000002139824 */ /* 0x000fe200078e0213 */
[----:B------:R-:W-:-:S04]  /*3400*/  @!P1 IADD3 R2, R16, -R2, RZ ;  /* 0x8000000210029210 */ /* 0x000fc80007ffe0ff */
[----:B------:R-:W-:Y:S01]  /*3410*/  @!P1 LEA R3, R2, 0x3ff00000, 0x14 ;  /* 0x3ff0000002039811 */ /* 0x000fe200078ea0ff */
[----:B------:R-:W-:-:S06]  /*3420*/  @!P1 IMAD.MOV.U32 R2, RZ, RZ, RZ ;  /* 0x000000ffff029224 */ /* 0x000fcc00078e00ff */
[----:B------:R-:W-:-:S11]  /*3430*/  @!P1 DMUL R20, R18, R2 ;  /* 0x0000000212149228 */ /* 0x000fd60000000000 */
.L_x_1206:
[----:B------:R-:W-:Y:S05]  /*3440*/  BSYNC B1 ;  /* 0x0000000000017941 */ /* 0x000fea0003800000 */
.L_x_1205:
        /* <DEDUP_REMOVED lines=22> */
[----:B0-----:R-:W-:-:S07]  /*35b0*/  FMUL.FTZ R24, R2, 1 ;  /* 0x3f80000002187820 */ /* 0x001fce0000410000 */
[----:B------:R-:W0:Y:S01]  /*35c0*/  F2F.F64.F32 R2, R24 ;  /* 0x0000001800027310 */ /* 0x000e220000201800 */
        /* <DEDUP_REMOVED lines=33> */
[----:B------:R-:W-:-:S08]  /*37e0*/  DFMA R18, -R22, R2, R18 ;  /* 0x000000021612722b */ /* 0x000fd00000000112 */
[----:B------:R-:W-:Y:S01]  /*37f0*/  DADD R22, -R18, 2 ;  /* 0x4000000012167429 */ /* 0x000fe20000000100 */
[----:B------:R-:W-:-:S05]  /*3800*/  IMAD.MOV.U32 R18, RZ, RZ, RZ ;  /* 0x000000ffff127224 */ /* 0x000fca00078e00ff */
        /* <DEDUP_REMOVED lines=11> */
.L_x_1208:
        /* <DEDUP_REMOVED lines=35> */
.L_x_1209:
[----:B------:R-:W-:Y:S05]  /*3af0*/  BSYNC B1 ;  /* 0x0000000000017941 */ /* 0x000fea0003800000 */
.L_x_1207:
        /* <DEDUP_REMOVED lines=9> */
[----:B------:R-:W-:Y:S02]  /*3b90*/  DFMA R2, R2, R22, R2 ;  /* 0x000000160202722b */ /* 0x000fe40000000002 */
[----:B------:R-:W0:Y:S02]  /*3ba0*/  LDC R22, c[0x0][RZ] ;  /* 0x00000000ff167b82 */ /* 0x000e240000000800 */
[----:B0-----:R0:W-:Y:S01]  /*3bb0*/  STL [R1+0x8], R22 ;  /* 0x0000081601007387 */ /* 0x0011e20000100800 */
[----:B------:R-:W-:Y:S06]  /*3bc0*/  @P0 BRA `(.L_x_1211) ;  /* 0x00000000001c0947 */ /* 0x000fec0003800000 */
[----:B------:R-:W-:Y:S01]  /*3bd0*/  LOP3.LUT R24, R21, 0x7fffffff, RZ, 0xc0, !PT ;  /* 0x7fffffff15187812 */ /* 0x000fe200078ec0ff */
[----:B------:R-:W-:Y:S01]  /*3be0*/  IMAD.MOV.U32 R3, RZ, RZ, R21 ;  /* 0x000000ffff037224 */ /* 0x000fe200078e0015 */
[----:B------:R-:W-:Y:S02]  /*3bf0*/  MOV R2, 0x3c20 ;  /* 0x00003c2000027802 */ /* 0x000fe40000000f00 */
[----:B------:R-:W-:-:S07]  /*3c00*/  IADD3 R24, R24, -0x100000, RZ ;  /* 0xfff0000018187810 */ /* 0x000fce0007ffe0ff */
[----:B0-----:R-:W-:Y:S05]  /*3c10*/  CALL.REL.NOINC `($__internal_43_$__cuda_sm20_dblrcp_rn_slowpath_v3) ;  /* 0x00000000004c7944 */ /* 0x001fea0003c00000 */
[----:B------:R-:W-:Y:S01]  /*3c20*/  IMAD.MOV.U32 R2, RZ, RZ, R3 ;  /* 0x000000ffff027224 */ /* 0x000fe200078e0003 */
[----:B------:R-:W-:-:S07]  /*3c30*/  MOV R3, R20 ;  /* 0x0000001400037202 */ /* 0x000fce0000000f00 */
.L_x_1211:
[----:B------:R-:W-:Y:S05]  /*3c40*/  BSYNC B1 ;  /* 0x0000000000017941 */ /* 0x000fea0003800000 */
.L_x_1210:
[----:B------:R-:W2:Y:S04]  /*3c50*/  LDL.LU.64 R24, [R1+0x28] ;  /* 0x0000280001187983 */ /* 0x000ea80000300a00 */
[----:B0-----:R-:W3:Y:S04]  /*3c60*/  LDL.LU.64 R22, [R1] ;  /* 0x0000000001167983 */ /* 0x001ee80000300a00 */
[----:B------:R-:W4:Y:S01]  /*3c70*/  LDL.LU R20, [R1+0x8] ;  /* 0x0000080001147983 */ /* 0x000f220000300800 */
[----:B------:R-:W-:Y:S01]  /*3c80*/  DMUL R18, R2, R18 ;  /* 0x0000001202127228 */ /* 0x000fe20000000000 */
[----:B------:R-:W-:-:S06]  /*3c90*/  ULDC UR23, c[0x0][0xc] ;  /* 0x0000030000177ab9 */ /* 0x000fcc0000000800 */
[----:B------:R0:W-:Y:S04]  /*3ca0*/  STG.E.64 desc[UR4][R8.64], R18 ;  /* 0x0000001208007986 */ /* 0x0001e8000c101b04 */
[----:B------:R0:W-:Y:S04]  /*3cb0*/  STG.E.64 desc[UR4][R10.64], R16 ;  /* 0x000000100a007986 */ /* 0x0001e8000c101b04 */
[----:B--2---:R0:W-:Y:S04]  /*3cc0*/  STG.E.64 desc[UR4][R24.64], R4 ;  /* 0x0000000418007986 */ /* 0x0041e8000c101b04 */
[----:B---3--:R0:W-:Y:S04]  /*3cd0*/  STG.E.64 desc[UR4][R22.64], R12 ;  /* 0x0000000c16007986 */ /* 0x0081e8000c101b04 */
[----:B------:R0:W-:Y:S01]  /*3ce0*/  STG.E.64 desc[UR4][R28.64], R14 ;  /* 0x0000000e1c007986 */ /* 0x0001e2000c101b04 */
[----:B----4-:R-:W-:-:S03]  /*3cf0*/  IMAD R0, R20, UR23, R0 ;  /* 0x0000001714007c24 */ /* 0x010fc6000f8e0200 */
[----:B------:R0:W-:Y:S02]  /*3d00*/  STG.E.64 desc[UR4][R6.64], R2 ;  /* 0x0000000206007986 */ /* 0x0001e4000c101b04 */
[----:B------:R-:W-:-:S13]  /*3d10*/  ISETP.GE.AND P0, PT, R0, UR8, PT ;  /* 0x0000000800007c0c */ /* 0x000fda000bf06270 */
[----:B0-----:R-:W-:Y:S05]  /*3d20*/  @!P0 BRA `(.L_x_1212) ;  /* 0xffffffc400208947 */ /* 0x001fea000383ffff */
[----:B------:R-:W-:Y:S05]  /*3d30*/  BSYNC B0 ;  /* 0x0000000000007941 */ /* 0x000fea0003800000 */
.L_x_1192:
[----:B------:R-:W-:Y:S05]  /*3d40*/  EXIT ;  /* 0x000000000000794d */ /* 0x000fea0003800000 */
        .weak           $__internal_43_$__cuda_sm20_dblrcp_rn_slowpath_v3
        .type           $__internal_43_$__cuda_sm20_dblrcp_rn_slowpath_v3,@function
        .size           $__internal_43_$__cuda_sm20_dblrcp_rn_slowpath_v3,(.L_x_1349 - $__internal_43_$__cuda_sm20_dblrcp_rn_slowpath_v3)
$__internal_43_$__cuda_sm20_dblrcp_rn_slowpath_v3:
        /* <DEDUP_REMOVED lines=25> */
.L_x_1216:
        /* <DEDUP_REMOVED lines=9> */
.L_x_1214:
[----:B------:R-:W-:Y:S02]  /*3f70*/  LOP3.LUT R23, R21, 0x80000, RZ, 0xfc, !PT ;  /* 0x0008000015177812 */ /* 0x000fe400078efcff */
[----:B------:R-:W-:-:S07]  /*3f80*/  MOV R22, R20 ;  /* 0x0000001400167202 */ /* 0x000fce0000000f00 */
.L_x_1215:
[----:B------:R-:W-:Y:S05]  /*3f90*/  BSYNC B2 ;  /* 0x0000000000027941 */ /* 0x000fea0003800000 */
.L_x_1213:
[----:B------:R-:W-:Y:S01]  /*3fa0*/  MOV R20, R23 ;  /* 0x0000001700147202 */ /* 0x000fe20000000f00 */
[----:B------:R-:W-:Y:S01]  /*3fb0*/  HFMA2.MMA R23, -RZ, RZ, 0, 0 ;  /* 0x00000000ff177435 */ /* 0x000fe200000001ff */
[----:B------:R-:W-:Y:S02]  /*3fc0*/  IMAD.MOV.U32 R3, RZ, RZ, R22 ;  /* 0x000000ffff037224 */ /* 0x000fe400078e0016 */
[----:B------:R-:W-:-:S04]  /*3fd0*/  IMAD.MOV.U32 R22, RZ, RZ, R2 ;  /* 0x000000ffff167224 */ /* 0x000fc800078e0002 */
[----:B------:R-:W-:Y:S05]  /*3fe0*/  RET.REL.NODEC R22 `(_ZN2at6native38_GLOBAL__N__9a469cfd_6_RNN_cu_eca79a6d6kernel17lstm_cell_forwardIddiLi2EEEvNS_4cuda6detail10TensorInfoIT_T1_EES9_S9_S9_S9_S9_S9_S9_S8_S8_) ;  /* 0xffffffc016047950 */ /* 0x000fea0003c3ffff */
.L_x_1217:
        /* <DEDUP_REMOVED lines=9> */
.L_x_1349:


//--------------------- .text._ZN2at6native38_GLOBAL__N__9a469cfd_6_RNN_cu_eca79a6d6kernel17lstm_cell_forwardIddiLi1EEEvNS_4cuda6detail10TensorInfoIT_T1_EES9_S9_S9_S9_S9_S9_S9_S8_S8_ --------------------------
	.section	.text._ZN2at6native38_GLOBAL__N__9a469cfd_6_RNN_cu_eca79a6d6kernel17lstm_cell_forwardIddiLi1EEEvNS_4cuda6detail10TensorInfoIT_T1_EES9_S9_S9_S9_S9_S9_S9_S8_S8_,"ax",@progbits
	.align	128
.text._ZN2at6native38_GLOBAL__N__9a469cfd_6_RNN_cu_eca79a6d6kernel17lstm_cell_forwardIddiLi1EEEvNS_4cuda6detail10TensorInfoIT_T1_EES9_S9_S9_S9_S9_S9_S9_S8_S8_:
        .type           _ZN2at6native38_GLOBAL__N__9a469cfd_6_RNN_cu_eca79a6d6kernel17lstm_cell_forwardIddiLi1EEEvNS_4cuda6detail10TensorInfoIT_T1_EES9_S9_S9_S9_S9_S9_S9_S8_S8_,@function
        .size           _ZN2at6native38_GLOBAL__N__9a469cfd_6_RNN_cu_eca79a6d6kernel17lstm_cell_forwardIddiLi1EEEvNS_4cuda6detail10TensorInfoIT_T1_EES9_S9_S9_S9_S9_S9_S9_S8_S8_,(.L_x_1351 - _ZN2at6native38_GLOBAL__N__9a469cfd_6_RNN_cu_eca79a6d6kernel17lstm_cell_forwardIddiLi1EEEvNS_4cuda6detail10TensorInfoIT_T1_EES9_S9_S9_S9_S9_S9_S9_S8_S8_)
        .other          _ZN2at6native38_GLOBAL__N__9a469cfd_6_RNN_cu_eca79a6d6kernel17lstm_cell_forwardIddiLi1EEEvNS_4cuda6detail10TensorInfoIT_T1_EES9_S9_S9_S9_S9_S9_S9_S8_S8_,@"STO_CUDA_ENTRY STV_DEFAULT"
_ZN2at6native38_GLOBAL__N__9a469cfd_6_RNN_cu_eca79a6d6kernel17lstm_cell_forwardIddiLi1EEEvNS_4cuda6detail10TensorInfoIT_T1_EES9_S9_S9_S9_S9_S9_S9_S8_S8_:
        /* <DEDUP_REMOVED lines=20> */
.L_x_1238:
[----:B0-----:R-:W0:Y:S01]  /*0140*/  LDC R2, c[0x0][0x8d0] ;  /* 0x00023400ff027b82 */ /* 0x001e220000000800 */
[----:B------:R-:W-:-:S07]  /*0150*/  IABS R8, R0 ;  /* 0x0000000000087213 */ /* 0x000fce0000000000 */
[----:B------:R-:W1:Y:S01]  /*0160*/  LDC.64 R20, c[0x0][0x2e8] ;  /* 0x0000ba00ff147b82 */ /* 0x000e620000000a00 */
[----:B0-----:R-:W-:Y:S01]  /*0170*/  IABS R6, R2 ;  /* 0x0000000200067213 */ /* 0x001fe20000000000 */
[----:B------:R-:W-:-:S03]  /*0180*/  IMAD R15, R2, UR9, RZ ;  /* 0x00000009020f7c24 */ /* 0x000fc6000f8e02ff */
[----:B------:R-:W0:Y:S08]  /*0190*/  I2F.RP R3, R6 ;  /* 0x0000000600037306 */ /* 0x000e300000209400 */
[----:B0-----:R-:W0:Y:S02]  /*01a0*/  MUFU.RCP R3, R3 ;  /* 0x0000000300037308 */ /* 0x001e240000001000 */
[----:B0-----:R-:W-:-:S06]  /*01b0*/  VIADD R4, R3, 0xffffffe ;  /* 0x0ffffffe03047836 */ /* 0x001fcc0000000000 */
[----:B------:R0:W2:Y:S02]  /*01c0*/  F2I.FTZ.U32.TRUNC.NTZ R5, R4 ;  /* 0x0000000400057305 */ /* 0x0000a4000021f000 */
[----:B0-----:R-:W-:Y:S01]  /*01d0*/  IMAD.MOV.U32 R4, RZ, RZ, RZ ;  /* 0x000000ffff047224 */ /* 0x001fe200078e00ff */
[----:B--2---:R-:W-:-:S05]  /*01e0*/  IADD3 R7, RZ, -R5, RZ ;  /* 0x80000005ff077210 */ /* 0x004fca0007ffe0ff */
[----:B------:R-:W-:-:S04]  /*01f0*/  IMAD R7, R7, R6, RZ ;  /* 0x0000000607077224 */ /* 0x000fc800078e02ff */
[----:B------:R-:W-:Y:S01]  /*0200*/  IMAD.HI.U32 R5, R5, R7, R4 ;  /* 0x0000000705057227 */ /* 0x000fe200078e0004 */
[----:B------:R-:W-:-:S03]  /*0210*/  SHF.L.U32 R4, R2, 0x2, RZ ;  /* 0x0000000202047819 */ /* 0x000fc600000006ff */
[----:B------:R-:W-:Y:S02]  /*0220*/  IMAD.MOV.U32 R7, RZ, RZ, R8 ;  /* 0x000000ffff077224 */ /* 0x000fe400078e0008 */
[----:B------:R-:W0:Y:S02]  /*0230*/  LDC.64 R8, c[0x0][0x570] ;  /* 0x00015c00ff087b82 */ /* 0x000e240000000a00 */
[----:B------:R-:W-:-:S05]  /*0240*/  IMAD.HI.U32 R5, R5, R7, RZ ;  /* 0x0000000705057227 */ /* 0x000fca00078e00ff */
[----:B------:R-:W-:-:S05]  /*0250*/  IADD3 R3, -R5, RZ, RZ ;  /* 0x000000ff05037210 */ /* 0x000fca0007ffe1ff */
[----:B------:R-:W-:-:S05]  /*0260*/  IMAD R3, R6, R3, R7 ;  /* 0x0000000306037224 */ /* 0x000fca00078e0207 */
[----:B------:R-:W-:-:S13]  /*0270*/  ISETP.GT.U32.AND P2, PT, R6, R3, PT ;  /* 0x000000030600720c */ /* 0x000fda0003f44070 */
[----:B------:R-:W-:Y:S02]  /*0280*/  @!P2 IMAD.IADD R3, R3, 0x1, -R6 ;  /* 0x000000010303a824 */ /* 0x000fe400078e0a06 */
[----:B------:R-:W-:Y:S01]  /*0290*/  @!P2 VIADD R5, R5, 0x1 ;  /* 0x000000010505a836 */ /* 0x000fe20000000000 */
[----:B------:R-:W-:Y:S02]  /*02a0*/  ISETP.NE.AND P2, PT, R2, RZ, PT ;  /* 0x000000ff0200720c */ /* 0x000fe40003f45270 */
[----:B------:R-:W-:Y:S02]  /*02b0*/  ISETP.GE.U32.AND P0, PT, R3, R6, PT ;  /* 0x000000060300720c */ /* 0x000fe40003f06070 */
[----:B------:R-:W-:Y:S01]  /*02c0*/  LOP3.LUT R3, R0, R2, RZ, 0x3c, !PT ;  /* 0x0000000200037212 */ /* 0x000fe200078e3cff */
[----:B------:R-:W2:Y:S03]  /*02d0*/  LDC.64 R6, c[0x0][0x210] ;  /* 0x00008400ff067b82 */ /* 0x000ea60000000a00 */
[----:B------:R-:W-:-:S07]  /*02e0*/  ISETP.GE.AND P1, PT, R3, RZ, PT ;  /* 0x000000ff0300720c */ /* 0x000fce0003f26270 */
[----:B------:R-:W-:-:S06]  /*02f0*/  @P0 IADD3 R5, R5, 0x1, RZ ;  /* 0x0000000105050810 */ /* 0x000fcc0007ffe0ff */
[----:B------:R-:W-:Y:S01]  /*0300*/  @!P1 IMAD.MOV R5, RZ, RZ, -R5 ;  /* 0x000000ffff059224 */ /* 0x000fe200078e0a05 */
[----:B------:R-:W-:-:S05]  /*0310*/  @!P2 LOP3.LUT R5, RZ, R2, RZ, 0x33, !PT ;  /* 0x00000002ff05a212 */ /* 0x000fca00078e33ff */
[----:B------:R-:W-:-:S04]  /*0320*/  IMAD.MOV R3, RZ, RZ, -R5 ;  /* 0x000000ffff037224 */ /* 0x000fc800078e0a05 */
[----:B------:R-:W-:-:S04]  /*0330*/  IMAD R3, R2, R3, R0 ;  /* 0x0000000302037224 */ /* 0x000fc800078e0200 */
[----:B------:R-:W-:-:S04]  /*0340*/  IMAD R4, R4, R5, R3 ;  /* 0x0000000504047224 */ /* 0x000fc800078e0203 */
[C---:B------:R-:W-:Y:S02]  /*0350*/  IMAD R5, R4.reuse, UR9, RZ ;  /* 0x0000000904057c24 */ /* 0x040fe4000f8e02ff */
[----:B------:R-:W-:Y:S02]  /*0360*/  IMAD R11, R4, UR10, RZ ;  /* 0x0000000a040b7c24 */ /* 0x000fe4000f8e02ff */
[----:B--2---:R-:W-:-:S04]  /*0370*/  IMAD.WIDE R6, R5, 0x8, R6 ;  /* 0x0000000805067825 */ /* 0x004fc800078e0206 */
[----:B-1----:R-:W-:-:S04]  /*0380*/  IMAD.WIDE R20, R11, 0x8, R20 ;  /* 0x000000080b147825 */ /* 0x002fc800078e0214 */
[----:B------:R-:W-:Y:S02]  /*0390*/  IMAD R11, R2, UR10, RZ ;  /* 0x0000000a020b7c24 */ /* 0x000fe4000f8e02ff */
[----:B------:R-:W-:Y:S02]  /*03a0*/  IMAD.WIDE R28, R15, 0x8, R6 ;  /* 0x000000080f1c7825 */ /* 0x000fe400078e0206 */
[----:B------:R-:W2:Y:S02]  /*03b0*/  LDG.E.64 R6, desc[UR4][R6.64] ;  /* 0x0000000406067981 */ /* 0x000ea4000c1e1b00 */
[----:B------:R-:W-:Y:S02]  /*03c0*/  IMAD.WIDE R26, R11, 0x8, R20 ;  /* 0x000000080b1a7825 */ /* 0x000fe400078e0214 */
[----:B------:R-:W2:Y:S02]  /*03d0*/  LDG.E.64 R20, desc[UR4][R20.64] ;  /* 0x0000000414147981 */ /* 0x000ea4000c1e1b00 */
[----:B------:R-:W-:-:S02]  /*03e0*/  IMAD R5, R0, UR11, RZ ;  /* 0x0000000b00057c24 */ /* 0x000fc4000f8e02ff */
[----:B------:R-:W-:Y:S02]  /*03f0*/  IMAD.WIDE R24, R15, 0x8, R28 ;  /* 0x000000080f187825 */ /* 0x000fe400078e021c */
[----:B------:R-:W5:Y:S02]  /*0400*/  LDG.E.64 R28, desc[UR4][R28.64] ;  /* 0x000000041c1c7981 */ /* 0x000f64000c1e1b00 */
[----:B------:R-:W-:Y:S02]  /*0410*/  IMAD.WIDE R16, R11, 0x8, R26 ;  /* 0x000000080b107825 */ /* 0x000fe400078e021a */
[----:B------:R-:W3:Y:S02]  /*0420*/  LDG.E.64 R22, desc[UR4][R24.64] ;  /* 0x0000000418167981 */ /* 0x000ee4000c1e1b00 */
[----:B0-----:R-:W-:Y:S02]  /*0430*/  IMAD.WIDE R8, R5, 0x8, R8 ;  /* 0x0000000805087825 */ /* 0x001fe400078e0208 */
[----:B------:R-:W5:Y:S02]  /*0440*/  LDG.E.64 R26, desc[UR4][R26.64] ;  /* 0x000000041a1a7981 */ /* 0x000f64000c1e1b00 */
[----:B------:R-:W-:-:S02]  /*0450*/  IMAD.WIDE R14, R15, 0x8, R24 ;  /* 0x000000080f0e7825 */ /* 0x000fc400078e0218 */
[----:B------:R0:W4:Y:S02]  /*0460*/  LDG.E.64 R12, desc[UR4][R8.64] ;  /* 0x00000004080c7981 */ /* 0x000124000c1e1b00 */
[----:B------:R-:W-:Y:S02]  /*0470*/  IMAD.WIDE R10, R11, 0x8, R16 ;  /* 0x000000080b0a7825 */ /* 0x000fe400078e0210 */
[----:B------:R-:W2:Y:S04]  /*0480*/  LDG.E.64 R16, desc[UR4][R16.64] ;  /* 0x0000000410107981 */ /* 0x000ea8000c1e1b00 */
[----:B------:R-:W2:Y:S04]  /*0490*/  LDG.E.64 R14, desc[UR4][R14.64] ;  /* 0x000000040e0e7981 */ /* 0x000ea8000c1e1b00 */
[----:B------:R1:W2:Y:S01]  /*04a0*/  LDG.E.64 R24, desc[UR4][R10.64] ;  /* 0x000000040a187981 */ /* 0x0002a2000c1e1b00 */
[----:B------:R-:W-:-:S04]  /*04b0*/  ISETP.NE.U32.AND P0, PT, RZ, UR6, PT ;  /* 0x00000006ff007c0c */ /* 0x000fc8000bf05070 */
[----:B------:R-:W-:Y:S02]  /*04c0*/  ISETP.NE.AND.EX P0, PT, RZ, UR7, PT, P0 ;  /* 0x00000007ff007c0c */ /* 0x000fe4000bf05300 */
[----:B0-----:R-:W-:Y:S02]  /*04d0*/  CS2R R8, SRZ ;  /* 0x0000000000087805 */ /* 0x001fe4000001ff00 */
[----:B------:R-:W-:Y:S02]  /*04e0*/  CS2R R18, SRZ ;  /* 0x0000000000127805 */ /* 0x000fe4000001ff00 */
[----:B-1----:R-:W-:Y:S01]  /*04f0*/  CS2R R10, SRZ ;  /* 0x00000000000a7805 */ /* 0x002fe2000001ff00 */
[----:B----4-:R0:W-:Y:S04]  /*0500*/  STL.64 [R1+0x10], R12 ;  /* 0x0000100c01007387 */ /* 0x0101e80000100a00 */
[----:B---3--:R1:W-:Y:S04]  /*0510*/  STL.64 [R1+0x8], R22 ;  /* 0x0000081601007387 */ /* 0x0083e80000100a00 */
[----:B--2---:R2:W-:Y:S04]  /*0520*/  STL.64 [R1], R16 ;  /* 0x0000001001007387 */ /* 0x0045e80000100a00 */
[----:B------:R3:W-:Y:S04]  /*0530*/  STL.64 [R1+0x20], R14 ;  /* 0x0000200e01007387 */ /* 0x0007e80000100a00 */
[----:B------:R4:W-:Y:S01]  /*0540*/  STL.64 [R1+0x18], R24 ;  /* 0x0000181801007387 */ /* 0x0009e20000100a00 */
[----:B------:R-:W-:Y:S01]  /*0550*/  DADD R20, R6, R20 ;  /* 0x0000000006147229 */ /* 0x000fe20000000014 */
[----:B0-----:R-:W-:-:S02]  /*0560*/  CS2R R12, SRZ ;  /* 0x00000000000c7805 */ /* 0x001fc4000001ff00 */
[----:B-1----:R-:W-:Y:S02]  /*0570*/  CS2R R22, SRZ ;  /* 0x0000000000167805 */ /* 0x002fe4000001ff00 */
[----:B------:R-:W-:Y:S02]  /*0580*/  CS2R R6, SRZ ;  /* 0x0000000000067805 */ /* 0x000fe4000001ff00 */
[----:B--2---:R-:W-:Y:S02]  /*0590*/  CS2R R16, SRZ ;  /* 0x0000000000107805 */ /* 0x004fe4000001ff00 */
[----:B---3--:R-:W-:Y:S01]  /*05a0*/  CS2R R14, SRZ ;  /* 0x00000000000e7805 */ /* 0x008fe2000001ff00 */
        /* <DEDUP_REMOVED lines=9> */
[----:B------:R-:W5:Y:S02]  /*0640*/  LDG.E.64 R8, desc[UR4][R8.64] ;  /* 0x0000000408087981 */ /* 0x000f64000c1e1b00 */
[----:B-1----:R-:W-:-:S04]  /*0650*/  IMAD.WIDE R6, R3, 0x8, R6 ;  /* 0x0000000803067825 */ /* 0x002fc800078e0206 */
[----:B------:R-:W-:Y:S02]  /*0660*/  IMAD.WIDE R12, R22, 0x8, R18 ;  /* 0x00000008160c7825 */ /* 0x000fe400078e0212 */
[----:B------:R-:W5:Y:S02]  /*0670*/  LDG.E.64 R18, desc[UR4][R18.64] ;  /* 0x0000000412127981 */ /* 0x000f64000c1e1b00 */
[C---:B------:R-:W-:Y:S02]  /*0680*/  IMAD.WIDE R16, R2.reuse, 0x8, R6 ;  /* 0x0000000802107825 */ /* 0x040fe400078e0206 */
[----:B------:R-:W5:Y:S02]  /*0690*/  LDG.E.64 R6, desc[UR4][R6.64] ;  /* 0x0000000406067981 */ /* 0x000f64000c1e1b00 */
[----:B------:R-:W-:Y:S02]  /*06a0*/  IMAD.WIDE R14, R2, 0x8, R16 ;  /* 0x00000008020e7825 */ /* 0x000fe400078e0210 */
[----:B------:R-:W5:Y:S02]  /*06b0*/  LDG.E.64 R16, desc[UR4][R16.64] ;  /* 0x0000000410107981 */ /* 0x000f64000c1e1b00 */
[----:B------:R-:W-:-:S02]  /*06c0*/  IMAD.WIDE R22, R22, 0x8, R12 ;  /* 0x0000000816167825 */ /* 0x000fc400078e020c */
[----:B------:R-:W5:Y:S02]  /*06d0*/  LDG.E.64 R12, desc[UR4][R12.64] ;  /* 0x000000040c0c7981 */ /* 0x000f64000c1e1b00 */
[----:B------:R-:W-:Y:S02]  /*06e0*/  IMAD.WIDE R2, R2, 0x8, R14 ;  /* 0x0000000802027825 */ /* 0x000fe400078e020e */
[----:B------:R-:W5:Y:S04]  /*06f0*/  LDG.E.64 R14, desc[UR4][R14.64] ;  /* 0x000000040e0e7981 */ /* 0x000f68000c1e1b00 */
[----:B------:R-:W5:Y:S04]  /*0700*/  LDG.E.64 R22, desc[UR4][R22.64] ;  /* 0x0000000416167981 */ /* 0x000f68000c1e1b00 */
[----:B------:R0:W5:Y:S02]  /*0710*/  LDG.E.64 R10, desc[UR4][R2.64] ;  /* 0x00000004020a7981 */ /* 0x000164000c1e1b00 */
.L_x_1219:
[----:B0----5:R-:W-:Y:S01]  /*0720*/  DADD R2, R20, R8 ;  /* 0x0000000014027229 */ /* 0x021fe20000000008 */
[----:B------:R-:W-:Y:S01]  /*0730*/  UMOV UR16, 0xfefa39ef ;  /* 0xfefa39ef00107882 */ /* 0x000fe20000000000 */
[----:B------:R-:W-:Y:S01]  /*0740*/  UMOV UR17, 0x3fe62e42 ;  /* 0x3fe62e4200117882 */ /* 0x000fe20000000000 */
[----:B------:R-:W-:Y:S05]  /*0750*/  BSSY B1, `(.L_x_1220) ;  /* 0x000003b000017945 */ /* 0x000fea0003800000 */
[----:B------:R-:W-:Y:S01]  /*0760*/  DADD R2, R2, R6 ;  /* 0x0000000002027229 */ /* 0x000fe20000000006 */
[----:B------:R-:W-:Y:S02]  /*0770*/  IMAD.MOV.U32 R6, RZ, RZ, 0x652b82fe ;  /* 0x652b82feff067424 */ /* 0x000fe400078e00ff */
[----:B------:R-:W-:-:S05]  /*0780*/  IMAD.MOV.U32 R7, RZ, RZ, 0x3ff71547 ;  /* 0x3ff71547ff077424 */ /* 0x000fca00078e00ff */
[----:B----4-:R-:W-:Y:S02]  /*0790*/  DADD R24, -RZ, -R2 ;  /* 0x00000000ff187229 */ /* 0x010fe40000000902 */
        /* <DEDUP_REMOVED lines=46> */
[----:B------:R-:W-:Y:S01]  /*0a80*/  FSEL R8, R2, RZ, !P0 ;  /* 0x000000ff02087208 */ /* 0x000fe20004000000 */
[----:B------:R-:W-:Y:S01]  /*0a90*/  @!P1 IMAD.MOV.U32 R2, RZ, RZ, RZ ;  /* 0x000000ffff029224 */ /* 0x000fe200078e00ff */
[----:B------:R-:W-:Y:S02]  /*0aa0*/  @!P1 SHF.R.S32.HI R5, RZ, 0x1, R5 ;  /* 0x00000001ff059819 */ /* 0x000fe40000011405 */
[----:B------:R-:W-:-:S03]  /*0ab0*/  FSEL R9, R3, RZ, !P0 ;  /* 0x000000ff03097208 */ /* 0x000fc60004000000 */
[----:B------:R-:W-:Y:S01]  /*0ac0*/  @!P1 IMAD R21, R5, 0x100000, R21 ;  /* 0x0010000005159824 */ /* 0x000fe200078e0215 */
[----:B------:R-:W-:-:S04]  /*0ad0*/  @!P1 IADD3 R5, R6, -R5, RZ ;  /* 0x8000000506059210 */ /* 0x000fc80007ffe0ff */
[----:B------:R-:W-:-:S06]  /*0ae0*/  @!P1 LEA R3, R5, 0x3ff00000, 0x14 ;  /* 0x3ff0000005039811 */ /* 0x000fcc00078ea0ff */
[----:B------:R-:W-:-:S11]  /*0af0*/  @!P1 DMUL R8, R20, R2 ;  /* 0x0000000214089228 */ /* 0x000fd60000000000 */
.L_x_1221:
[----:B------:R-:W-:Y:S05]  /*0b00*/  BSYNC B1 ;  /* 0x0000000000017941 */ /* 0x000fea0003800000 */
.L_x_1220:
[----:B------:R-:W-:Y:S01]  /*0b10*/  DADD R8, R8, 1 ;  /* 0x3ff0000008087429 */ /* 0x000fe20000000000 */
[----:B------:R-:W-:Y:S01]  /*0b20*/  BSSY B1, `(.L_x_1222) ;  /* 0x0000013000017945 */ /* 0x000fe20003800000 */
[----:B------:R-:W-:-:S04]  /*0b30*/  IMAD R25, R4, UR8, RZ ;  /* 0x0000000804197c24 */ /* 0x000fc8000f8e02ff */
        /* <DEDUP_REMOVED lines=14> */
[----:B------:R-:W-:Y:S05]  /*0c20*/  CALL.REL.NOINC `($__internal_44_$__cuda_sm20_dblrcp_rn_slowpath_v3) ;  /* 0x0000001800747944 */ /* 0x000fea0003c00000 */
[----:B------:R-:W-:Y:S01]  /*0c30*/  MOV R2, R4 ;  /* 0x0000000400027202 */ /* 0x000fe20000000f00 */
[----:B------:R-:W-:-:S07]  /*0c40*/  IMAD.MOV.U32 R3, RZ, RZ, R5 ;  /* 0x000000ffff037224 */ /* 0x000fce00078e0005 */
.L_x_1223:
[----:B------:R-:W-:Y:S05]  /*0c50*/  BSYNC B1 ;  /* 0x0000000000017941 */ /* 0x000fea0003800000 */
.L_x_1222:
[----:B------:R-:W-:Y:S01]  /*0c60*/  DADD R26, R28, R26 ;  /* 0x000000001c1a7229 */ /* 0x000fe2000000001a */
[----:B------:R-:W-:Y:S01]  /*0c70*/  IMAD.MOV.U32 R6, RZ, RZ, 0x652b82fe ;  /* 0x652b82feff067424 */ /* 0x000fe200078e00ff */
[----:B------:R-:W-:Y:S01]  /*0c80*/  MOV R7, 0x3ff71547 ;  /* 0x3ff7154700077802 */ /* 0x000fe20000000f00 */
[----:B------:R-:W-:Y:S01]  /*0c90*/  UMOV UR16, 0xfefa39ef ;  /* 0xfefa39ef00107882 */ /* 0x000fe20000000000 */
[----:B------:R-:W-:Y:S01]  /*0ca0*/  UMOV UR17, 0x3fe62e42 ;  /* 0x3fe62e4200117882 */ /* 0x000fe20000000000 */
[----:B------:R-:W-:Y:S03]  /*0cb0*/  BSSY B1, `(.L_x_1224) ;  /* 0x000003a000017945 */ /* 0x000fe60003800000 */
[----:B------:R-:W-:-:S08]  /*0cc0*/  DADD R18, R26, R18 ;  /* 0x000000001a127229 */ /* 0x000fd00000000012 */
[----:B------:R-:W-:-:S08]  /*0cd0*/  DADD R16, R18, R16 ;  /* 0x0000000012107229 */ /* 0x000fd00000000010 */
[----:B------:R-:W-:Y:S02]  /*0ce0*/  DFMA R6, -R16, R6, 6.75539944105574400000e+15 ;  /* 0x433800001006742b */ /* 0x000fe40000000106 */
[----:B------:R-:W-:-:S06]  /*0cf0*/  DADD R18, -RZ, -R16 ;  /* 0x00000000ff127229 */ /* 0x000fcc0000000910 */
[----:B------:R-:W-:-:S04]  /*0d00*/  DADD R4, R6, -6.75539944105574400000e+15 ;  /* 0xc338000006047429 */ /* 0x000fc80000000000 */
[----:B------:R-:W-:-:S04]  /*0d10*/  MOV R18, R19 ;  /* 0x0000001300127202 */ /* 0x000fc80000000f00 */
        /* <DEDUP_REMOVED lines=36> */
[----:B------:R-:W-:Y:S01]  /*0f60*/  IMAD R5, R6, 0x100000, R9 ;  /* 0x0010000006057824 */ /* 0x000fe200078e0209 */
[----:B------:R-:W-:Y:S01]  /*0f70*/  MOV R4, R8 ;  /* 0x0000000800047202 */ /* 0x000fe20000000f00 */
[----:B------:R-:W-:Y:S06]  /*0f80*/  @!P0 BRA `(.L_x_1225) ;  /* 0x0000000000308947 */ /* 0x000fec0003800000 */
        /* <DEDUP_REMOVED lines=9> */
[----:B------:R-:W-:Y:S01]  /*1020*/  @!P1 LEA R7, R6, 0x3ff00000, 0x14 ;  /* 0x3ff0000006079811 */ /* 0x000fe200078ea0ff */
[----:B------:R-:W-:-:S06]  /*1030*/  @!P1 IMAD.MOV.U32 R6, RZ, RZ, RZ ;  /* 0x000000ffff069224 */ /* 0x000fcc00078e00ff */
[----:B------:R-:W-:-:S11]  /*1040*/  @!P1 DMUL R4, R8, R6 ;  /* 0x0000000608049228 */ /* 0x000fd60000000000 */
.L_x_1225:
[----:B------:R-:W-:Y:S05]  /*1050*/  BSYNC B1 ;  /* 0x0000000000017941 */ /* 0x000fea0003800000 */
.L_x_1224:
        /* <DEDUP_REMOVED lines=14> */
[----:B------:R-:W-:Y:S05]  /*1140*/  CALL.REL.NOINC `($__internal_44_$__cuda_sm20_dblrcp_rn_slowpath_v3) ;  /* 0x00000014002c7944 */ /* 0x000fea0003c00000 */
[----:B------:R-:W-:Y:S01]  /*1150*/  MOV R16, R4 ;  /* 0x0000000400107202 */ /* 0x000fe20000000f00 */
[----:B------:R-:W-:-:S07]  /*1160*/  IMAD.MOV.U32 R17, RZ, RZ, R5 ;  /* 0x000000ffff117224 */ /* 0x000fce00078e0005 */
.L_x_1227:
[----:B------:R-:W-:Y:S05]  /*1170*/  BSYNC B1 ;  /* 0x0000000000017941 */ /* 0x000fea0003800000 */
.L_x_1226:
[----:B------:R-:W2:Y:S04]  /*1180*/  LDL.LU.64 R6, [R1] ;  /* 0x0000000001067983 */ /* 0x000ea80000300a00 */
[----:B------:R-:W2:Y:S01]  /*1190*/  LDL.LU.64 R4, [R1+0x8] ;  /* 0x0000080001047983 */ /* 0x000ea20000300a00 */
[----:B------:R-:W-:Y:S01]  /*11a0*/  MOV R18, 0x24dd2f1a ;  /* 0x24dd2f1a00127802 */ /* 0x000fe20000000f00 */
[----:B------:R-:W-:Y:S01]  /*11b0*/  IMAD.MOV.U32 R19, RZ, RZ, 0x3fe4f922 ;  /* 0x3fe4f922ff137424 */ /* 0x000fe200078e00ff */
[----:B------:R-:W-:Y:S01]  /*11c0*/  BSSY B1, `(.L_x_1228) ;  /* 0x000006a000017945 */ /* 0x000fe20003800000 */
        /* <DEDUP_REMOVED lines=70> */
.L_x_1229:
        /* <DEDUP_REMOVED lines=35> */
.L_x_1230:
[----:B------:R-:W-:Y:S05]  /*1860*/  BSYNC B1 ;  /* 0x0000000000017941 */ /* 0x000fea0003800000 */
.L_x_1228:
[----:B------:R-:W2:Y:S04]  /*1870*/  LDL.LU.64 R6, [R1+0x18] ;  /* 0x0000180001067983 */ /* 0x000ea80000300a00 */
[----:B------:R-:W2:Y:S04]  /*1880*/  LDL.LU.64 R4, [R1+0x20] ;  /* 0x0000200001047983 */ /* 0x000ea80000300a00 */
[----:B------:R-:W3:Y:S01]  /*1890*/  LDL.LU.64 R20, [R1+0x10] ;  /* 0x0000100001147983 */ /* 0x000ee20000300a00 */
[----:B------:R-:W-:Y:S01]  /*18a0*/  MOV R14, 0x652b82fe ;  /* 0x652b82fe000e7802 */ /* 0x000fe20000000f00 */
[----:B------:R-:W-:Y:S01]  /*18b0*/  IMAD.MOV.U32 R15, RZ, RZ, 0x3ff71547 ;  /* 0x3ff71547ff0f7424 */ /* 0x000fe200078e00ff */
[----:B------:R-:W-:Y:S01]  /*18c0*/  UMOV UR16, 0xfefa39ef ;  /* 0xfefa39ef00107882 */ /* 0x000fe20000000000 */
[----:B------:R-:W-:Y:S01]  /*18d0*/  UMOV UR17, 0x3fe62e42 ;  /* 0x3fe62e4200117882 */ /* 0x000fe20000000000 */
[----:B------:R-:W-:Y:S01]  /*18e0*/  BSSY B1, `(.L_x_1231) ;  /* 0x000003f000017945 */ /* 0x000fe20003800000 */
[----:B--2---:R-:W-:-:S08]  /*18f0*/  DADD R4, R4, R6 ;  /* 0x0000000004047229 */ /* 0x004fd00000000006 */
[----:B------:R-:W-:-:S08]  /*1900*/  DADD R4, R4, R22 ;  /* 0x0000000004047229 */ /* 0x000fd00000000016 */
[----:B------:R-:W-:-:S08]  /*1910*/  DADD R8, R4, R10 ;  /* 0x0000000004087229 */ /* 0x000fd0000000000a */
        /* <DEDUP_REMOVED lines=34> */
[----:B------:R-:W-:Y:S02]  /*1b40*/  DMUL R10, R12, R2 ;  /* 0x000000020c0a7228 */ /* 0x000fe40000000000 */
[----:B------:R-:W-:-:S03]  /*1b50*/  DADD R22, -RZ, -R8 ;  /* 0x00000000ff167229 */ /* 0x000fc60000000908 */
[----:B------:R-:W-:-:S03]  /*1b60*/  DFMA R6, R4, R6, UR16 ;  /* 0x0000001004067e2b */ /* 0x000fc60008000006 */
[----:B---3--:R-:W-:-:S05]  /*1b70*/  DFMA R10, R20, R16, R10 ;  /* 0x00000010140a722b */ /* 0x008fca000000000a */
[----:B------:R-:W-:Y:S01]  /*1b80*/  DFMA R20, R4, R6, 1 ;  /* 0x3ff000000414742b */ /* 0x000fe20000000006 */
[----:B------:R-:W-:-:S04]  /*1b90*/  FSETP.GEU.FTZ.AND P1, PT, |R23|, 4.1917929649353027344, PT ;  /* 0x4086232b1700780b */ /* 0x000fc80003f3e200 */
[----:B------:R-:W-:-:S03]  /*1ba0*/  LOP3.LUT R7, R11, 0x7fffffff, RZ, 0xc0, !PT ;  /* 0x7fffffff0b077812 */ /* 0x000fc600078ec0ff */
[----:B------:R-:W-:Y:S01]  /*1bb0*/  DFMA R20, R4, R20, 1 ;  /* 0x3ff000000414742b */ /* 0x000fe20000000014 */
[----:B------:R-:W-:-:S06]  /*1bc0*/  MOV R6, R10 ;  /* 0x0000000a00067202 */ /* 0x000fcc0000000f00 */
[----:B------:R-:W-:-:S03]  /*1bd0*/  DSETP.GE.AND P0, PT, R6, R18, PT ;  /* 0x000000120600722a */ /* 0x000fc60003f06000 */
[----:B------:R-:W-:Y:S01]  /*1be0*/  IMAD R5, R14, 0x100000, R21 ;  /* 0x001000000e057824 */ /* 0x000fe200078e0215 */
[----:B------:R-:W-:Y:S01]  /*1bf0*/  MOV R4, R20 ;  /* 0x0000001400047202 */ /* 0x000fe20000000f00 */
[----:B------:R-:W-:Y:S09]  /*1c00*/  @!P1 BRA `(.L_x_1232) ;  /* 0x0000000000309947 */ /* 0x000ff20003800000 */
[----:B------:R-:W-:Y:S01]  /*1c10*/  FSETP.GEU.FTZ.AND P2, PT, |R23|, 4.2275390625, PT ;  /* 0x408748001700780b */ /* 0x000fe20003f5e200 */
[C---:B------:R-:W-:Y:S02]  /*1c20*/  DADD R18, -R8.reuse, +INF ;  /* 0x7ff0000008127429 */ /* 0x040fe40000000100 */
[----:B------:R-:W-:-:S08]  /*1c30*/  DSETP.GT.AND P1, PT, R8, RZ, PT ;  /* 0x000000ff0800722a */ /* 0x000fd00003f24000 */
[----:B------:R-:W-:Y:S02]  /*1c40*/  FSEL R5, R19, RZ, !P1 ;  /* 0x000000ff13057208 */ /* 0x000fe40004800000 */
[----:B------:R-:W-:-:S04]  /*1c50*/  @!P2 LEA.HI R4, R14, R14, RZ, 0x1 ;  /* 0x0000000e0e04a211 */ /* 0x000fc800078f08ff */
[----:B------:R-:W-:Y:S02]  /*1c60*/  @!P2 SHF.R.S32.HI R9, RZ, 0x1, R4 ;  /* 0x00000001ff09a819 */ /* 0x000fe40000011404 */
[----:B------:R-:W-:Y:S02]  /*1c70*/  FSEL R4, R18, RZ, !P1 ;  /* 0x000000ff12047208 */ /* 0x000fe40004800000 */
[----:B------:R-:W-:Y:S01]  /*1c80*/  @!P2 LEA R21, R9, R21, 0x14 ;  /* 0x000000150915a211 */ /* 0x000fe200078ea0ff */
[----:B------:R-:W-:-:S05]  /*1c90*/  @!P2 IMAD.IADD R8, R14, 0x1, -R9 ;  /* 0x000000010e08a824 */ /* 0x000fca00078e0a09 */
[----:B------:R-:W-:Y:S01]  /*1ca0*/  @!P2 LEA R9, R8, 0x3ff00000, 0x14 ;  /* 0x3ff000000809a811 */ /* 0x000fe200078ea0ff */
[----:B------:R-:W-:-:S06]  /*1cb0*/  @!P2 IMAD.MOV.U32 R8, RZ, RZ, RZ ;  /* 0x000000ffff08a224 */ /* 0x000fcc00078e00ff */
[----:B------:R-:W-:-:S11]  /*1cc0*/  @!P2 DMUL R4, R20, R8 ;  /* 0x000000081404a228 */ /* 0x000fd60000000000 */
.L_x_1232:
[----:B------:R-:W-:Y:S05]  /*1cd0*/  BSYNC B1 ;  /* 0x0000000000017941 */ /* 0x000fea0003800000 */
.L_x_1231:
[----:B------:R-:W-:Y:S04]  /*1ce0*/  BSSY B1, `(.L_x_1233) ;  /* 0x0000064000017945 */ /* 0x000fe80003800000 */
        /* <DEDUP_REMOVED lines=64> */
.L_x_1234:
        /* <DEDUP_REMOVED lines=35> */
.L_x_1235:
[----:B------:R-:W-:Y:S05]  /*2320*/  BSYNC B1 ;  /* 0x0000000000017941 */ /* 0x000fea0003800000 */
.L_x_1233:
[----:B------:R-:W-:Y:S01]  /*2330*/  DADD R6, R4, 1 ;  /* 0x3ff0000004067429 */ /* 0x000fe20000000000 */
[----:B------:R-:W0:Y:S01]  /*2340*/  LDC.64 R18, c[0x0][0x7f8] ;  /* 0x0001fe00ff127b82 */ /* 0x000e220000000a00 */
[----:B------:R-:W-:Y:S04]  /*2350*/  BSSY B1, `(.L_x_1236) ;  /* 0x0000012000017945 */ /* 0x000fe80003800000 */
[----:B------:R-:W1:Y:S03]  /*2360*/  MUFU.RCP64H R5, R7 ;  /* 0x0000000700057308 */ /* 0x000e660000001800 */
[----:B------:R-:W2:Y:S01]  /*2370*/  LDC R22, c[0x0][RZ] ;  /* 0x00000000ff167b82 */ /* 0x000ea20000000800 */
[----:B------:R-:W-:-:S05]  /*2380*/  VIADD R4, R7, 0x300402 ;  /* 0x0030040207047836 */ /* 0x000fca0000000000 */
[----:B------:R-:W-:Y:S01]  /*2390*/  FSETP.GEU.AND P0, PT, |R4|, 5.8789094863358348022e-39, PT ;  /* 0x004004020400780b */ /* 0x000fe20003f0e200 */
        /* <DEDUP_REMOVED lines=10> */
[----:B------:R-:W-:Y:S02]  /*2440*/  IADD3 R8, R8, -0x100000, RZ ;  /* 0xfff0000008087810 */ /* 0x000fe40007ffe0ff */
[----:B------:R-:W-:-:S07]  /*2450*/  MOV R24, 0x2470 ;  /* 0x0000247000187802 */ /* 0x000fce0000000f00 */
[----:B------:R-:W-:Y:S05]  /*2460*/  CALL.REL.NOINC `($__internal_44_$__cuda_sm20_dblrcp_rn_slowpath_v3) ;  /* 0x0000000000647944 */ /* 0x000fea0003c00000 */
.L_x_1237:
[----:B------:R-:W-:Y:S05]  /*2470*/  BSYNC B1 ;  /* 0x0000000000017941 */ /* 0x000fea0003800000 */
.L_x_1236:
[----:B------:R-:W0:Y:S01]  /*2480*/  LDC.64 R6, c[0x0][0x8d0] ;  /* 0x00023400ff067b82 */ /* 0x000e220000000a00 */
[C---:B------:R-:W-:Y:S01]  /*2490*/  IMAD R27, R0.reuse, UR14, RZ ;  /* 0x0000000e001b7c24 */ /* 0x040fe2000f8e02ff */
[----:B------:R-:W-:Y:S01]  /*24a0*/  DMUL R14, R4, R14 ;  /* 0x0000000e040e7228 */ /* 0x000fe20000000000 */
[----:B------:R-:W-:Y:S01]  /*24b0*/  IMAD R29, R0, UR15, RZ ;  /* 0x0000000f001d7c24 */ /* 0x000fe2000f8e02ff */
[----:B------:R-:W-:Y:S02]  /*24c0*/  ULDC UR16, c[0x0][0xc] ;  /* 0x0000030000107ab9 */ /* 0x000fe40000000800 */
[----:B------:R-:W-:Y:S02]  /*24d0*/  IMAD R0, R22, UR16, R0 ;  /* 0x0000001016007c24 */ /* 0x000fe4000f8e0200 */
[----:B------:R-:W1:Y:S08]  /*24e0*/  LDC.64 R20, c[0x0][0x648] ;  /* 0x00019200ff147b82 */ /* 0x000e700000000a00 */
[----:B------:R-:W2:Y:S01]  /*24f0*/  LDC.64 R8, c[0x0][0x720] ;  /* 0x0001c800ff087b82 */ /* 0x000ea20000000a00 */
[----:B0-----:R-:W-:Y:S01]  /*2500*/  IMAD R23, R6, UR8, RZ ;  /* 0x0000000806177c24 */ /* 0x001fe2000f8e02ff */
[----:B------:R-:W-:Y:S01]  /*2510*/  ISETP.GE.AND P0, PT, R0, R7, PT ;  /* 0x000000070000720c */ /* 0x000fe20003f06270 */
[----:B-1----:R-:W-:-:S04]  /*2520*/  IMAD.WIDE R26, R27, 0x8, R20 ;  /* 0x000000081b1a7825 */ /* 0x002fc800078e0214 */
[----:B------:R-:W-:Y:S01]  /*2530*/  IMAD.WIDE R20, R23, 0x8, R18 ;  /* 0x0000000817147825 */ /* 0x000fe200078e0212 */
[----:B------:R0:W-:Y:S03]  /*2540*/  STG.E.64 desc[UR4][R26.64], R14 ;  /* 0x0000000e1a007986 */ /* 0x0001e6000c101b04 */
[----:B--2---:R-:W-:-:S04]  /*2550*/  IMAD.WIDE R8, R29, 0x8, R8 ;  /* 0x000000081d087825 */ /* 0x004fc800078e0208 */
[C---:B------:R-:W-:Y:S01]  /*2560*/  IMAD.WIDE R24, R23.reuse, 0x8, R20 ;  /* 0x0000000817187825 */ /* 0x040fe200078e0214 */
[----:B------:R0:W-:Y:S04]  /*2570*/  STG.E.64 desc[UR4][R8.64], R10 ;  /* 0x0000000a08007986 */ /* 0x0001e8000c101b04 */
[----:B------:R0:W-:Y:S01]  /*2580*/  STG.E.64 desc[UR4][R18.64], R2 ;  /* 0x0000000212007986 */ /* 0x0001e2000c101b04 */
[----:B------:R-:W-:-:S03]  /*2590*/  IMAD.WIDE R28, R23, 0x8, R24 ;  /* 0x00000008171c7825 */ /* 0x000fc600078e0218 */
[----:B------:R0:W-:Y:S04]  /*25a0*/  STG.E.64 desc[UR4][R20.64], R16 ;  /* 0x0000001014007986 */ /* 0x0001e8000c101b04 */
[----:B------:R0:W-:Y:S04]  /*25b0*/  STG.E.64 desc[UR4][R24.64], R12 ;  /* 0x0000000c18007986 */ /* 0x0001e8000c101b04 */
[----:B------:R0:W-:Y:S01]  /*25c0*/  STG.E.64 desc[UR4][R28.64], R4 ;  /* 0x000000041c007986 */ /* 0x0001e2000c101b04 */
[----:B------:R-:W-:Y:S05]  /*25d0*/  @!P0 BRA `(.L_x_1238) ;  /* 0xffffffd800d88947 */ /* 0x000fea000383ffff */
[----:B------:R-:W-:Y:S05]  /*25e0*/  BSYNC B0 ;  /* 0x0000000000007941 */ /* 0x000fea0003800000 */
.L_x_1218:
[----:B------:R-:W-:Y:S05]  /*25f0*/  EXIT ;  /* 0x000000000000794d */ /* 0x000fea0003800000 */
        .weak           $__internal_44_$__cuda_sm20_dblrcp_rn_slowpath_v3
        .type           $__internal_44_$__cuda_sm20_dblrcp_rn_slowpath_v3,@function
        .size           $__internal_44_$__cuda_sm20_dblrcp_rn_slowpath_v3,(.L_x_1351 - $__internal_44_$__cuda_sm20_dblrcp_rn_slowpath_v3)
$__internal_44_$__cuda_sm20_dblrcp_rn_slowpath_v3:
        /* <DEDUP_REMOVED lines=12> */
[----:B------:R-:W-:-:S03]  /*26c0*/  MOV R6, R4 ;  /* 0x0000000400067202 */ /* 0x000fc60000000f00 */
        /* <DEDUP_REMOVED lines=11> */
.L_x_1242:
        /* <DEDUP_REMOVED lines=10> */
.L_x_1240:
[----:B------:R-:W-:Y:S02]  /*2820*/  LOP3.LUT R7, R5, 0x80000, RZ, 0xfc, !PT ;  /* 0x0008000005077812 */ /* 0x000fe400078efcff */
[----:B------:R-:W-:-:S07]  /*2830*/  MOV R6, R4 ;  /* 0x0000000400067202 */ /* 0x000fce0000000f00 */
.L_x_1241:
[----:B------:R-:W-:Y:S05]  /*2840*/  BSYNC B2 ;  /* 0x0000000000027941 */ /* 0x000fea0003800000 */
.L_x_1239:
[----:B------:R-:W-:Y:S01]  /*2850*/  MOV R5, R7 ;  /* 0x0000000700057202 */ /* 0x000fe20000000f00 */
[----:B------:R-:W-:Y:S01]  /*2860*/  HFMA2.MMA R7, -RZ, RZ, 0, 0 ;  /* 0x00000000ff077435 */ /* 0x000fe200000001ff */
[----:B------:R-:W-:Y:S02]  /*2870*/  IMAD.MOV.U32 R4, RZ, RZ, R6 ;  /* 0x000000ffff047224 */ /* 0x000fe400078e0006 */
[----:B------:R-:W-:-:S04]  /*2880*/  IMAD.MOV.U32 R6, RZ, RZ, R24 ;  /* 0x000000ffff067224 */ /* 0x000fc800078e0018 */
[----:B------:R-:W-:Y:S05]  /*2890*/  RET.REL.NODEC R6 `(_ZN2at6native38_GLOBAL__N__9a469cfd_6_RNN_cu_eca79a6d6kernel17lstm_cell_forwardIddiLi1EEEvNS_4cuda6detail10TensorInfoIT_T1_EES9_S9_S9_S9_S9_S9_S9_S8_S8_) ;  /* 0xffffffd406d87950 */ /* 0x000fea0003c3ffff */
.L_x_1243:
        /* <DEDUP_REMOVED lines=14> */
.L_x_1351:


//--------------------- .nv.shared.reserved.0     --------------------------
	.section	.nv.shared.reserved.0,"aw",@nobits
	.weak		__nv_reservedSMEM_offset_0_alias
	.size		__nv_reservedSMEM_offset_0_alias, 0, 0
	.other		__nv_reservedSMEM_offset_0_alias,@"STO_CUDA_RESERVED_SHARED STV_DEFAULT"
__nv_reservedSMEM_offset_0_alias:
	.zero		0


//--------------------- .nv.global                --------------------------
	.section	.nv.global,"aw",@nobits
.nv.global:
	.type		_ZN36_INTERNAL_9a469cfd_6_RNN_cu_eca79a6d4cuda3std3__48in_placeE,@object
	.size		_ZN36_INTERNAL_9a469cfd_6_RNN_cu_eca79a6d4cuda3std3__48in_placeE,(_ZN36_INTERNAL_9a469cfd_6_RNN_cu_eca79a6d4cuda3std6ranges3__45__cpo8distanceE - _ZN36_INTERNAL_9a469cfd_6_RNN_cu_eca79a6d4cuda3std3__48in_placeE)
_ZN36_INTERNAL_9a469cfd_6_RNN_cu_eca79a6d4cuda3std3__48in_placeE:
	.zero		1
	.type		_ZN36_INTERNAL_9a469cfd_6_RNN_cu_eca79a6d4cuda3std6ranges3__45__cpo8distanceE,@object
	.size		_ZN36_INTERNAL_9a469cfd_6_RNN_cu_eca79a6d4cuda3std6ranges3__45__cpo8distanceE,(_ZN36_INTERNAL_9a469cfd_6_RNN_cu_eca79a6d4cuda3std3__45__cpo6cbeginE - _ZN36_INTERNAL_9a469cfd_6_RNN_cu_eca79a6d4cuda3std6ranges3__45__cpo8distanceE)
_ZN36_INTERNAL_9a469cfd_6_RNN_cu_eca79a6d4cuda3std6ranges3__45__cpo8distanceE:
	.zero		1
	.type		_ZN36_INTERNAL_9a469cfd_6_RNN_cu_eca79a6d4cuda3std3__45__cpo6cbeginE,@object
	.size		_ZN36_INTERNAL_9a469cfd_6_RNN_cu_eca79a6d4cuda3std3__45__cpo6cbeginE,(_ZN36_INTERNAL_9a469cfd_6_RNN_cu_eca79a6d4cuda3std6ranges3__45__cpo7advanceE - _ZN36_INTERNAL_9a469cfd_6_RNN_cu_eca79a6d4cuda3std3__45__cpo6cbeginE)
_ZN36_INTERNAL_9a469cfd_6_RNN_cu_eca79a6d4cuda3std3__45__cpo6cbeginE:
	.zero		1
	.type		_ZN36_INTERNAL_9a469cfd_6_RNN_cu_eca79a6d4cuda3std6ranges3__45__cpo7advanceE,@object
	.size		_ZN36_INTERNAL_9a469cfd_6_RNN_cu_eca79a6d4cuda3std6ranges3__45__cpo7advanceE,(_ZN36_INTERNAL_9a469cfd_6_RNN_cu_eca79a6d4cuda3std3__45__cpo7crbeginE - _ZN36_INTERNAL_9a469cfd_6_RNN_cu_eca79a6d4cuda3std6ranges3__45__cpo7advanceE)
_ZN36_INTERNAL_9a469cfd_6_RNN_cu_eca79a6d4cuda3std6ranges3__45__cpo7advanceE:
	.zero		1
	.type		_ZN36_INTERNAL_9a469cfd_6_RNN_cu_eca79a6d4cuda3std3__45__cpo7crbeginE,@object
	.size		_ZN36_INTERNAL_9a469cfd_6_RNN_cu_eca79a6d4cuda3std3__45__cpo7crbeginE,(_ZN36_INTERNAL_9a469cfd_6_RNN_cu_eca79a6d4cuda3std6ranges3__45__cpo4dataE - _ZN36_INTERNAL_9a469cfd_6_RNN_cu_eca79a6d4cuda3std3__45__cpo7crbeginE)
_ZN36_INTERNAL_9a469cfd_6_RNN_cu_eca79a6d4cuda3std3__45__cpo7crbeginE:
	.zero		1
	.type		_ZN36_INTERNAL_9a469cfd_6_RNN_cu_eca79a6d4cuda3std6ranges3__45__cpo4dataE,@object
	.size		_ZN36_INTERNAL_9a469cfd_6_RNN_cu_eca79a6d4cuda3std6ranges3__45__cpo4dataE,(_ZN36_INTERNAL_9a469cfd_6_RNN_cu_eca79a6d4cuda3std6ranges3__45__cpo5beginE - _ZN36_INTERNAL_9a469cfd_6_RNN_cu_eca79a6d4cuda3std6ranges3__45__cpo4dataE)
_ZN36_INTERNAL_9a469cfd_6_RNN_cu_eca79a6d4cuda3std6ranges3__45__cpo4dataE:
	.zero		1
	.type		_ZN36_INTERNAL_9a469cfd_6_RNN_cu_eca79a6d4cuda3std6ranges3__45__cpo5beginE,@object
	.size		_ZN36_INTERNAL_9a469cfd_6_RNN_cu_eca79a6d4cuda3std6ranges3__45__cpo5beginE,(_ZN36_INTERNAL_9a469cfd_6_RNN_cu_eca79a6d4cuda3std3__438_GLOBAL__N__9a469cfd_6_RNN_cu_eca79a6d6ignoreE - _ZN36_INTERNAL_9a469cfd_6_RNN_cu_eca79a6d4cuda3std6ranges3__45__cpo5beginE)
_ZN36_INTERNAL_9a469cfd_6_RNN_cu_eca79a6d4cuda3std6ranges3__45__cpo5beginE:
	.zero		1
	.type		_ZN36_INTERNAL_9a469cfd_6_RNN_cu_eca79a6d4cuda3std3__438_GLOBAL__N__9a469cfd_6_RNN_cu_eca79a6d6ignoreE,@object
	.size		_ZN36_INTERNAL_9a469cfd_6_RNN_cu_eca79a6d4cuda3std3__438_GLOBAL__N__9a469cfd_6_RNN_cu_eca79a6d6ignoreE,(_ZN36_INTERNAL_9a469cfd_6_RNN_cu_eca79a6d4cuda3std6ranges3__45__cpo4sizeE - _ZN36_INTERNAL_9a469cfd_6_RNN_cu_eca79a6d4cuda3std3__438_GLOBAL__N__9a469cfd_6_RNN_cu_eca79a6d6ignoreE)
_ZN36_INTERNAL_9a469cfd_6_RNN_cu_eca79a6d4cuda3std3__438_GLOBAL__N__9a469cfd_6_RNN_cu_eca79a6d6ignoreE:
	.zero		1
	.type		_ZN36_INTERNAL_9a469cfd_6_RNN_cu_eca79a6d4cuda3std6ranges3__45__cpo4sizeE,@object
	.size		_ZN36_INTERNAL_9a469cfd_6_RNN_cu_eca79a6d4cuda3std6ranges3__45__cpo4sizeE,(_ZN36_INTERNAL_9a469cfd_6_RNN_cu_eca79a6d4cuda3std3__45__cpo5beginE - _ZN36_INTERNAL_9a469cfd_6_RNN_cu_eca79a6d4cuda3std6ranges3__45__cpo4sizeE)
_ZN36_INTERNAL_9a469cfd_6_RNN_cu_eca79a6d4cuda3std6ranges3__45__cpo4sizeE:
	.zero		1
	.type		_ZN36_INTERNAL_9a469cfd_6_RNN_cu_eca79a6d4cuda3std3__45__cpo5beginE,@object
	.size		_ZN36_INTERNAL_9a469cfd_6_RNN_cu_eca79a6d4cuda3std3__45__cpo5beginE,(_ZN36_INTERNAL_9a469cfd_6_RNN_cu_eca79a6d4cuda3std6ranges3__45__cpo6cbeginE - _ZN36_INTERNAL_9a469cfd_6_RNN_cu_eca79a6d4cuda3std3__45__cpo5beginE)
_ZN36_INTERNAL_9a469cfd_6_RNN_cu_eca79a6d4cuda3std3__45__cpo5beginE:
	.zero		1
	.type		_ZN36_INTERNAL_9a469cfd_6_RNN_cu_eca79a6d4cuda3std6ranges3__45__cpo6cbeginE,@object
	.size		_ZN36_INTERNAL_9a469cfd_6_RNN_cu_eca79a6d4cuda3std6ranges3__45__cpo6cbeginE,(_ZN36_INTERNAL_9a469cfd_6_RNN_cu_eca79a6d4cuda3std3__45__cpo6rbeginE - _ZN36_INTERNAL_9a469cfd_6_RNN_cu_eca79a6d4cuda3std6ranges3__45__cpo6cbeginE)
_ZN36_INTERNAL_9a469cfd_6_RNN_cu_eca79a6d4cuda3std6ranges3__45__cpo6cbeginE:
	.zero		1
	.type		_ZN36_INTERNAL_9a469cfd_6_RNN_cu_eca79a6d4cuda3std3__45__cpo6rbeginE,@object
	.size		_ZN36_INTERNAL_9a469cfd_6_RNN_cu_eca79a6d4cuda3std3__45__cpo6rbeginE,(_ZN36_INTERNAL_9a469cfd_6_RNN_cu_eca79a6d4cuda3std6ranges3__45__cpo4nextE - _ZN36_INTERNAL_9a469cfd_6_RNN_cu_eca79a6d4cuda3std3__45__cpo6rbeginE)
_ZN36_INTERNAL_9a469cfd_6_RNN_cu_eca79a6d4cuda3std3__45__cpo6rbeginE:
	.zero		1
	.type		_ZN36_INTERNAL_9a469cfd_6_RNN_cu_eca79a6d4cuda3std6ranges3__45__cpo4nextE,@object
	.size		_ZN36_INTERNAL_9a469cfd_6_RNN_cu_eca79a6d4cuda3std6ranges3__45__cpo4nextE,(_ZN36_INTERNAL_9a469cfd_6_RNN_cu_eca79a6d4cuda3std6ranges3__45__cpo4swapE - _ZN36_INTERNAL_9a469cfd_6_RNN_cu_eca79a6d4cuda3std6ranges3__45__cpo4nextE)
_ZN36_INTERNAL_9a469cfd_6_RNN_cu_eca79a6d4cuda3std6ranges3__45__cpo4nextE:
	.zero		1
	.type		_ZN36_INTERNAL_9a469cfd_6_RNN_cu_eca79a6d4cuda3std6ranges3__45__cpo4swapE,@object
	.size		_ZN36_INTERNAL_9a469cfd_6_RNN_cu_eca79a6d4cuda3std6ranges3__45__cpo4swapE,(_ZN36_INTERNAL_9a469cfd_6_RNN_cu_eca79a6d4cuda3std3__420unreachable_sentinelE - _ZN36_INTERNAL_9a469cfd_6_RNN_cu_eca79a6d4cuda3std6ranges3__45__cpo4swapE)
_ZN36_INTERNAL_9a469cfd_6_RNN_cu_eca79a6d4cuda3std6ranges3__45__cpo4swapE:
	.zero		1
	.type		_ZN36_INTERNAL_9a469cfd_6_RNN_cu_eca79a6d4cuda3std3__420unreachable_sentinelE,@object
	.size		_ZN36_INTERNAL_9a469cfd_6_RNN_cu_eca79a6d4cuda3std3__420unreachable_sentinelE,(_ZN36_INTERNAL_9a469cfd_6_RNN_cu_eca79a6d6thrust23THRUST_300001_SM_900_NS6system6detail10sequential3seqE - _ZN36_INTERNAL_9a469cfd_6_RNN_cu_eca79a6d4cuda3std3__420unreachable_sentinelE)
_ZN36_INTERNAL_9a469cfd_6_RNN_cu_eca79a6d4cuda3std3__420unreachable_sentinelE:
	.zero		1
	.type		_ZN36_INTERNAL_9a469cfd_6_RNN_cu_eca79a6d6thrust23THRUST_300001_SM_900_NS6system6detail10sequential3seqE,@object
	.size		_ZN36_INTERNAL_9a469cfd_6_RNN_cu_eca79a6d6thrust23THRUST_300001_SM_900_NS6system6detail10sequential3seqE,(_ZN36_INTERNAL_9a469cfd_6_RNN_cu_eca79a6d4cuda3std3__45__cpo4cendE - _ZN36_INTERNAL_9a469cfd_6_RNN_cu_eca79a6d6thrust23THRUST_300001_SM_900_NS6system6detail10sequential3seqE)
_ZN36_INTERNAL_9a469cfd_6_RNN_cu_eca79a6d6thrust23THRUST_300001_SM_900_NS6system6detail10sequential3seqE:
	.zero		1
	.type		_ZN36_INTERNAL_9a469cfd_6_RNN_cu_eca79a6d4cuda3std3__45__cpo4cendE,@object
	.size		_ZN36_INTERNAL_9a469cfd_6_RNN_cu_eca79a6d4cuda3std3__45__cpo4cendE,(_ZN36_INTERNAL_9a469cfd_6_RNN_cu_eca79a6d4cuda3std6ranges3__45__cpo9iter_swapE - _ZN36_INTERNAL_9a469cfd_6_RNN_cu_eca79a6d4cuda3std3__45__cpo4cendE)
_ZN36_INTERNAL_9a469cfd_6_RNN_cu_eca79a6d4cuda3std3__45__cpo4cendE:
	.zero		1
	.type		_ZN36_INTERNAL_9a469cfd_6_RNN_cu_eca79a6d4cuda3std6ranges3__45__cpo9iter_swapE,@object
	.size		_ZN36_INTERNAL_9a469cfd_6_RNN_cu_eca79a6d4cuda3std6ranges3__45__cpo9iter_swapE,(_ZN36_INTERNAL_9a469cfd_6_RNN_cu_eca79a6d4cuda3std3__45__cpo5crendE - _ZN36_INTERNAL_9a469cfd_6_RNN_cu_eca79a6d4cuda3std6ranges3__45__cpo9iter_swapE)
_ZN36_INTERNAL_9a469cfd_6_RNN_cu_eca79a6d4cuda3std6ranges3__45__cpo9iter_swapE:
	.zero		1
	.type		_ZN36_INTERNAL_9a469cfd_6_RNN_cu_eca79a6d4cuda3std3__45__cpo5crendE,@object
	.size		_ZN36_INTERNAL_9a469cfd_6_RNN_cu_eca79a6d4cuda3std3__45__cpo5crendE,(_ZN36_INTERNAL_9a469cfd_6_RNN_cu_eca79a6d4cuda3std6ranges3__45__cpo5cdataE - _ZN36_INTERNAL_9a469cfd_6_RNN_cu_eca79a6d4cuda3std3__45__cpo5crendE)
_ZN36_INTERNAL_9a469cfd_6_RNN_cu_eca79a6d4cuda3std3__45__cpo5crendE:
	.zero		1
	.type		_ZN36_INTERNAL_9a469cfd_6_RNN_cu_eca79a6d4cuda3std6ranges3__45__cpo5cdataE,@object
	.size		_ZN36_INTERNAL_9a469cfd_6_RNN_cu_eca79a6d4cuda3std6ranges3__45__cpo5cdataE,(_ZN36_INTERNAL_9a469cfd_6_RNN_cu_eca79a6d4cuda3std6ranges3__45__cpo3endE - _ZN36_INTERNAL_9a469cfd_6_RNN_cu_eca79a6d4cuda3std6ranges3__45__cpo5cdataE)
_ZN36_INTERNAL_9a469cfd_6_RNN_cu_eca79a6d4cuda3std6ranges3__45__cpo5cdataE:
	.zero		1
	.type		_ZN36_INTERNAL_9a469cfd_6_RNN_cu_eca79a6d4cuda3std6ranges3__45__cpo3endE,@object
	.size		_ZN36_INTERNAL_9a469cfd_6_RNN_cu_eca79a6d4cuda3std6ranges3__45__cpo3endE,(_ZN36_INTERNAL_9a469cfd_6_RNN_cu_eca79a6d4cuda3std3__419piecewise_constructE - _ZN36_INTERNAL_9a469cfd_6_RNN_cu_eca79a6d4cuda3std6ranges3__45__cpo3endE)
_ZN36_INTERNAL_9a469cfd_6_RNN_cu_eca79a6d4cuda3std6ranges3__45__cpo3endE:
	.zero		1
	.type		_ZN36_INTERNAL_9a469cfd_6_RNN_cu_eca79a6d4cuda3std3__419piecewise_constructE,@object
	.size		_ZN36_INTERNAL_9a469cfd_6_RNN_cu_eca79a6d4cuda3std3__419piecewise_constructE,(_ZN36_INTERNAL_9a469cfd_6_RNN_cu_eca79a6d4cuda3std6ranges3__45__cpo5ssizeE - _ZN36_INTERNAL_9a469cfd_6_RNN_cu_eca79a6d4cuda3std3__419piecewise_constructE)
_ZN36_INTERNAL_9a469cfd_6_RNN_cu_eca79a6d4cuda3std3__419piecewise_constructE:
	.zero		1
	.type		_ZN36_INTERNAL_9a469cfd_6_RNN_cu_eca79a6d4cuda3std6ranges3__45__cpo5ssizeE,@object
	.size		_ZN36_INTERNAL_9a469cfd_6_RNN_cu_eca79a6d4cuda3std6ranges3__45__cpo5ssizeE,(_ZN36_INTERNAL_9a469cfd_6_RNN_cu_eca79a6d4cuda3std3__45__cpo3endE - _ZN36_INTERNAL_9a469cfd_6_RNN_cu_eca79a6d4cuda3std6ranges3__45__cpo5ssizeE)
_ZN36_INTERNAL_9a469cfd_6_RNN_cu_eca79a6d4cuda3std6ranges3__45__cpo5ssizeE:
	.zero		1
	.type		_ZN36_INTERNAL_9a469cfd_6_RNN_cu_eca79a6d4cuda3std3__45__cpo3endE,@object
	.size		_ZN36_INTERNAL_9a469cfd_6_RNN_cu_eca79a6d4cuda3std3__45__cpo3endE,(_ZN36_INTERNAL_9a469cfd_6_RNN_cu_eca79a6d4cuda3std6ranges3__45__cpo4cendE - _ZN36_INTERNAL_9a469cfd_6_RNN_cu_eca79a6d4cuda3std3__45__cpo3endE)
_ZN36_INTERNAL_9a469cfd_6_RNN_cu_eca79a6d4cuda3std3__45__cpo3endE:
	.zero		1
	.type		_ZN36_INTERNAL_9a469cfd_6_RNN_cu_eca79a6d4cuda3std6ranges3__45__cpo4cendE,@object
	.size		_ZN36_INTERNAL_9a469cfd_6_RNN_cu_eca79a6d4cuda3std6ranges3__45__cpo4cendE,(_ZN36_INTERNAL_9a469cfd_6_RNN_cu_eca79a6d4cuda3std3__45__cpo4rendE - _ZN36_INTERNAL_9a469cfd_6_RNN_cu_eca79a6d4cuda3std6ranges3__45__cpo4cendE)
_ZN36_INTERNAL_9a469cfd_6_RNN_cu_eca79a6d4cuda3std6ranges3__45__cpo4cendE:
	.zero		1
	.type		_ZN36_INTERNAL_9a469cfd_6_RNN_cu_eca79a6d4cuda3std3__45__cpo4rendE,@object
	.size		_ZN36_INTERNAL_9a469cfd_6_RNN_cu_eca79a6d4cuda3std3__45__cpo4rendE,(_ZN36_INTERNAL_9a469cfd_6_RNN_cu_eca79a6d4cuda3std6ranges3__45__cpo4prevE - _ZN36_INTERNAL_9a469cfd_6_RNN_cu_eca79a6d4cuda3std3__45__cpo4rendE)
_ZN36_INTERNAL_9a469cfd_6_RNN_cu_eca79a6d4cuda3std3__45__cpo4rendE:
	.zero		1
	.type		_ZN36_INTERNAL_9a469cfd_6_RNN_cu_eca79a6d4cuda3std6ranges3__45__cpo4prevE,@object
	.size		_ZN36_INTERNAL_9a469cfd_6_RNN_cu_eca79a6d4cuda3std6ranges3__45__cpo4prevE,(_ZN36_INTERNAL_9a469cfd_6_RNN_cu_eca79a6d4cuda3std6ranges3__45__cpo9iter_moveE - _ZN36_INTERNAL_9a469cfd_6_RNN_cu_eca79a6d4cuda3std6ranges3__45__cpo4prevE)
_ZN36_INTERNAL_9a469cfd_6_RNN_cu_eca79a6d4cuda3std6ranges3__45__cpo4prevE:
	.zero		1
	.type		_ZN36_INTERNAL_9a469cfd_6_RNN_cu_eca79a6d4cuda3std6ranges3__45__cpo9iter_moveE,@object
	.size		_ZN36_INTERNAL_9a469cfd_6_RNN_cu_eca79a6d4cuda3std6ranges3__45__cpo9iter_moveE,(.L_13 - _ZN36_INTERNAL_9a469cfd_6_RNN_cu_eca79a6d4cuda3std6ranges3__45__cpo9iter_moveE)
_ZN36_INTERNAL_9a469cfd_6_RNN_cu_eca79a6d4cuda3std6ranges3__45__cpo9iter_moveE:
	.zero		1
.L_13:


//--------------------- .nv.constant0._ZN2at6native38_GLOBAL__N__9a469cfd_6_RNN_cu_eca79a6d6kernel17gru_cell_backwardIN3c108BFloat16EflLi2EEEvNS_4cuda6detail10TensorInfoIT_T1_EESB_SB_SB_SB_SA_SA_ --------------------------
	.section	.nv.constant0._ZN2at6native38_GLOBAL__N__9a469cfd_6_RNN_cu_eca79a6d6kernel17gru_cell_backwardIN3c108BFloat16EflLi2EEEvNS_4cuda6detail10TensorInfoIT_T1_EESB_SB_SB_SB_SA_SA_,"a",@progbits
	.sectionflags	@""
	.align	4
.nv.constant0._ZN2at6native38_GLOBAL__N__9a469cfd_6_RNN_cu_eca79a6d6kernel17gru_cell_backwardIN3c108BFloat16EflLi2EEEvNS_4cuda6detail10TensorInfoIT_T1_EESB_SB_SB_SB_SA_SA_:
	.zero		2624


//--------------------- .nv.constant0._ZN2at6native38_GLOBAL__N__9a469cfd_6_RNN_cu_eca79a6d6kernel17gru_cell_backwardIN3c108BFloat16EflLi1EEEvNS_4cuda6detail10TensorInfoIT_T1_EESB_SB_SB_SB_SA_SA_ --------------------------
	.section	.nv.constant0._ZN2at6native38_GLOBAL__N__9a469cfd_6_RNN_cu_eca79a6d6kernel17gru_cell_backwardIN3c108BFloat16EflLi1EEEvNS_4cuda6detail10TensorInfoIT_T1_EESB_SB_SB_SB_SA_SA_,"a",@progbits
	.sectionflags	@""
	.align	4
.nv.constant0._ZN2at6native38_GLOBAL__N__9a469cfd_6_RNN_cu_eca79a6d6kernel17gru_cell_backwardIN3c108BFloat16EflLi1EEEvNS_4cuda6detail10TensorInfoIT_T1_EESB_SB_SB_SB_SA_SA_:
	.zero		2624


//--------------------- .nv.constant0._ZN2at6native38_GLOBAL__N__9a469cfd_6_RNN_cu_eca79a6d6kernel17gru_cell_backwardIN3c108BFloat16EfiLi2EEEvNS_4cuda6detail10TensorInfoIT_T1_EESB_SB_SB_SB_SA_SA_ --------------------------
	.section	.nv.constant0._ZN2at6native38_GLOBAL__N__9a469cfd_6_RNN_cu_eca79a6d6kernel17gru_cell_backwardIN3c108BFloat16EfiLi2EEEvNS_4cuda6detail10TensorInfoIT_T1_EESB_SB_SB_SB_SA_SA_,"a",@progbits
	.sectionflags	@""
	.align	4
.nv.constant0._ZN2at6native38_GLOBAL__N__9a469cfd_6_RNN_cu_eca79a6d6kernel17gru_cell_backwardIN3c108BFloat16EfiLi2EEEvNS_4cuda6detail10TensorInfoIT_T1_EESB_SB_SB_SB_SA_SA_:
	.zero		1616


//--------------------- .nv.constant0._ZN2at6native38_GLOBAL__N__9a469cfd_6_RNN_cu_eca79a6d6kernel17gru_cell_backwardIN3c108BFloat16EfiLi1EEEvNS_4cuda6detail10TensorInfoIT_T1_EESB_SB_SB_SB_SA_SA_ --------------------------
	.section	.nv.constant0._ZN2at6native38_GLOBAL__N__9a469cfd_6_RNN_cu_eca79a6d6kernel17gru_cell_backwardIN3c108BFloat16EfiLi1EEEvNS_4cuda6detail10TensorInfoIT_T1_EESB_SB_SB_SB_SA_SA_,"a",@progbits
	.sectionflags	@""
	.align	4
.nv.constant0._ZN2at6native38_GLOBAL__N__9a469cfd_6_RNN_cu_eca79a6d6kernel17gru_cell_backwardIN3c108BFloat16EfiLi1EEEvNS_4cuda6detail10TensorInfoIT_T1_EESB_SB_SB_SB_SA_SA_:
	.zero		1616


//--------------------- .nv.constant0._ZN2at6native38_GLOBAL__N__9a469cfd_6_RNN_cu_eca79a6d6kernel17gru_cell_backwardIN3c104HalfEflLi2EEEvNS_4cuda6detail10TensorInfoIT_T1_EESB_SB_SB_SB_SA_SA_ --------------------------
	.section	.nv.constant0._ZN2at6native38_GLOBAL__N__9a469cfd_6_RNN_cu_eca79a6d6kernel17gru_cell_backwardIN3c104HalfEflLi2EEEvNS_4cuda6detail10TensorInfoIT_T1_EESB_SB_SB_SB_SA_SA_,"a",@progbits
	.sectionflags	@""
	.align	4
.nv.constant0._ZN2at6native38_GLOBAL__N__9a469cfd_6_RNN_cu_eca79a6d6kernel17gru_cell_backwardIN3c104HalfEflLi2EEEvNS_4cuda6detail10TensorInfoIT_T1_EESB_SB_SB_SB_SA_SA_:
	.zero		2624


//--------------------- .nv.constant0._ZN2at6native38_GLOBAL__N__9a469cfd_6_RNN_cu_eca79a6d6kernel17gru_cell_backwardIN3c104HalfEflLi1EEEvNS_4cuda6detail10TensorInfoIT_T1_EESB_SB_SB_SB_SA_SA_ --------------------------
	.section	.nv.constant0._ZN2at6native38_GLOBAL__N__9a469cfd_6_RNN_cu_eca79a6d6kernel17gru_cell_backwardIN3c104HalfEflLi1EEEvNS_4cuda6detail10TensorInfoIT_T1_EESB_SB_SB_SB_SA_SA_,"a",@progbits
	.sectionflags	@""
	.align	4
.nv.constant0._ZN2at6native38_GLOBAL__N__9a469cfd_6_RNN_cu_eca79a6d6kernel17gru_cell_backwardIN3c104HalfEflLi1EEEvNS_4cuda6detail10TensorInfoIT_T1_EESB_SB_SB_SB_SA_SA_:
	.zero		2624


//--------------------- .nv.constant0._ZN2at6native38_GLOBAL__N__9a469cfd_6_RNN_cu_eca79a6d6kernel17gru_cell_backwardIN3c104HalfEfiLi2EEEvNS_4cuda6detail10TensorInfoIT_T1_EESB_SB_SB_SB_SA_SA_ --------------------------
	.section	.nv.constant0._ZN2at6native38_GLOBAL__N__9a469cfd_6_RNN_cu_eca79a6d6kernel17gru_cell_backwardIN3c104HalfEfiLi2EEEvNS_4cuda6detail10TensorInfoIT_T1_EESB_SB_SB_SB_SA_SA_,"a",@progbits
	.sectionflags	@""
	.align	4
.nv.constant0._ZN2at6native38_GLOBAL__N__9a469cfd_6_RNN_cu_eca79a6d6kernel17gru_cell_backwardIN3c104HalfEfiLi2EEEvNS_4cuda6detail10TensorInfoIT_T1_EESB_SB_SB_SB_SA_SA_:
	.zero		1616


//--------------------- .nv.constant0._ZN2at6native38_GLOBAL__N__9a469cfd_6_RNN_cu_eca79a6d6kernel17gru_cell_backwardIN3c104HalfEfiLi1EEEvNS_4cuda6detail10TensorInfoIT_T1_EESB_SB_SB_SB_SA_SA_ --------------------------
	.section	.nv.constant0._ZN2at6native38_GLOBAL__N__9a469cfd_6_RNN_cu_eca79a6d6kernel17gru_cell_backwardIN3c104HalfEfiLi1EEEvNS_4cuda6detail10TensorInfoIT_T1_EESB_SB_SB_SB_SA_SA_,"a",@progbits
	.sectionflags	@""
	.align	4
.nv.constant0._ZN2at6native38_GLOBAL__N__9a469cfd_6_RNN_cu_eca79a6d6kernel17gru_cell_backwardIN3c104HalfEfiLi1EEEvNS_4cuda6detail10TensorInfoIT_T1_EESB_SB_SB_SB_SA_SA_:
	.zero		1616


//--------------------- .nv.constant0._ZN2at6native38_GLOBAL__N__9a469cfd_6_RNN_cu_eca79a6d6kernel17gru_cell_backwardIfflLi2EEEvNS_4cuda6detail10TensorInfoIT_T1_EES9_S9_S9_S9_S8_S8_ --------------------------
	.section	.nv.constant0._ZN2at6native38_GLOBAL__N__9a469cfd_6_RNN_cu_eca79a6d6kernel17gru_cell_backwardIfflLi2EEEvNS_4cuda6detail10TensorInfoIT_T1_EES9_S9_S9_S9_S8_S8_,"a",@progbits
	.sectionflags	@""
	.align	4
.nv.constant0._ZN2at6native38_GLOBAL__N__9a469cfd_6_RNN_cu_eca79a6d6kernel17gru_cell_backwardIfflLi2EEEvNS_4cuda6detail10TensorInfoIT_T1_EES9_S9_S9_S9_S8_S8_:
	.zero		2624


//--------------------- .nv.constant0._ZN2at6native38_GLOBAL__N__9a469cfd_6_RNN_cu_eca79a6d6kernel17gru_cell_backwardIfflLi1EEEvNS_4cuda6detail10TensorInfoIT_T1_EES9_S9_S9_S9_S8_S8_ --------------------------
	.section	.nv.constant0._ZN2at6native38_GLOBAL__N__9a469cfd_6_RNN_cu_eca79a6d6kernel17gru_cell_backwardIfflLi1EEEvNS_4cuda6detail10TensorInfoIT_T1_EES9_S9_S9_S9_S8_S8_,"a",@progbits
	.sectionflags	@""
	.align	4
.nv.constant0._ZN2at6native38_GLOBAL__N__9a469cfd_6_RNN_cu_eca79a6d6kernel17gru_cell_backwardIfflLi1EEEvNS_4cuda6detail10TensorInfoIT_T1_EES9_S9_S9_S9_S8_S8_:
	.zero		2624


//--------------------- .nv.constant0._ZN2at6native38_GLOBAL__N__9a469cfd_6_RNN_cu_eca79a6d6kernel17gru_cell_backwardIffiLi2EEEvNS_4cuda6detail10TensorInfoIT_T1_EES9_S9_S9_S9_S8_S8_ --------------------------
	.section	.nv.constant0._ZN2at6native38_GLOBAL__N__9a469cfd_6_RNN_cu_eca79a6d6kernel17gru_cell_backwardIffiLi2EEEvNS_4cuda6detail10TensorInfoIT_T1_EES9_S9_S9_S9_S8_S8_,"a",@progbits
	.sectionflags	@""
	.align	4
.nv.constant0._ZN2at6native38_GLOBAL__N__9a469cfd_6_RNN_cu_eca79a6d6kernel17gru_cell_backwardIffiLi2EEEvNS_4cuda6detail10TensorInfoIT_T1_EES9_S9_S9_S9_S8_S8_:
	.zero		1616


//--------------------- .nv.constant0._ZN2at6native38_GLOBAL__N__9a469cfd_6_RNN_cu_eca79a6d6kernel17gru_cell_backwardIffiLi1EEEvNS_4cuda6detail10TensorInfoIT_T1_EES9_S9_S9_S9_S8_S8_ --------------------------
	.section	.nv.constant0._ZN2at6native38_GLOBAL__N__9a469cfd_6_RNN_cu_eca79a6d6kernel17gru_cell_backwardIffiLi1EEEvNS_4cuda6detail10TensorInfoIT_T1_EES9_S9_S9_S9_S8_S8_,"a",@progbits
	.sectionflags	@""
	.align	4
.nv.constant0._ZN2at6native38_GLOBAL__N__9a469cfd_6_RNN_cu_eca79a6d6kernel17gru_cell_backwardIffiLi1EEEvNS_4cuda6detail10TensorInfoIT_T1_EES9_S9_S9_S9_S8_S8_:
	.zero		1616


//--------------------- .nv.constant0._ZN2at6native38_GLOBAL__N__9a469cfd_6_RNN_cu_eca79a6d6kernel17gru_cell_backwardIddlLi2EEEvNS_4cuda6detail10TensorInfoIT_T1_EES9_S9_S9_S9_S8_S8_ --------------------------
	.section	.nv.constant0._ZN2at6native38_GLOBAL__N__9a469cfd_6_RNN_cu_eca79a6d6kernel17gru_cell_backwardIddlLi2EEEvNS_4cuda6detail10TensorInfoIT_T1_EES9_S9_S9_S9_S8_S8_,"a",@progbits
	.sectionflags	@""
	.align	4
.nv.constant0._ZN2at6native38_GLOBAL__N__9a469cfd_6_RNN_cu_eca79a6d6kernel17gru_cell_backwardIddlLi2EEEvNS_4cuda6detail10TensorInfoIT_T1_EES9_S9_S9_S9_S8_S8_:
	.zero		2624


//--------------------- .nv.constant0._ZN2at6native38_GLOBAL__N__9a469cfd_6_RNN_cu_eca79a6d6kernel17gru_cell_backwardIddlLi1EEEvNS_4cuda6detail10TensorInfoIT_T1_EES9_S9_S9_S9_S8_S8_ --------------------------
	.section	.nv.constant0._ZN2at6native38_GLOBAL__N__9a469cfd_6_RNN_cu_eca79a6d6kernel17gru_cell_backwardIddlLi1EEEvNS_4cuda6detail10TensorInfoIT_T1_EES9_S9_S9_S9_S8_S8_,"a",@progbits
	.sectionflags	@""
	.align	4
.nv.constant0._ZN2at6native38_GLOBAL__N__9a469cfd_6_RNN_cu_eca79a6d6kernel17gru_cell_backwardIddlLi1EEEvNS_4cuda6detail10TensorInfoIT_T1_EES9_S9_S9_S9_S8_S8_:
	.zero		2624


//--------------------- .nv.constant0._ZN2at6native38_GLOBAL__N__9a469cfd_6_RNN_cu_eca79a6d6kernel17gru_cell_backwardIddiLi2EEEvNS_4cuda6detail10TensorInfoIT_T1_EES9_S9_S9_S9_S8_S8_ --------------------------
	.section	.nv.constant0._ZN2at6native38_GLOBAL__N__9a469cfd_6_RNN_cu_eca79a6d6kernel17gru_cell_backwardIddiLi2EEEvNS_4cuda6detail10TensorInfoIT_T1_EES9_S9_S9_S9_S8_S8_,"a",@progbits
	.sectionflags	@""
	.align	4
.nv.constant0._ZN2at6native38_GLOBAL__N__9a469cfd_6_RNN_cu_eca79a6d6kernel17gru_cell_backwardIddiLi2EEEvNS_4cuda6detail10TensorInfoIT_T1_EES9_S9_S9_S9_S8_S8_:
	.zero		1616


//--------------------- .nv.constant0._ZN2at6native38_GLOBAL__N__9a469cfd_6_RNN_cu_eca79a6d6kernel17gru_cell_backwardIddiLi1EEEvNS_4cuda6detail10TensorInfoIT_T1_EES9_S9_S9_S9_S8_S8_ --------------------------
	.section	.nv.constant0._ZN2at6native38_GLOBAL__N__9a469cfd_6_RNN_cu_eca79a6d6kernel17gru_cell_backwardIddiLi1EEEvNS_4cuda6detail10TensorInfoIT_T1_EES9_S9_S9_S9_S8_S8_,"a",@progbits
	.sectionflags	@""
	.align	4
.nv.constant0._ZN2at6native38_GLOBAL__N__9a469cfd_6_RNN_cu_eca79a6d6kernel17gru_cell_backwardIddiLi1EEEvNS_4cuda6detail10TensorInfoIT_T1_EES9_S9_S9_S9_S8_S8_:
	.zero		1616


//--------------------- .nv.constant0._ZN2at6native38_GLOBAL__N__9a469cfd_6_RNN_cu_eca79a6d6kernel16gru_cell_forwardIN3c108BFloat16EflLi2EEEvNS_4cuda6detail10TensorInfoIT_T1_EESB_SB_SB_SB_SB_SB_SA_SA_ --------------------------
	.section	.nv.constant0._ZN2at6native38_GLOBAL__N__9a469cfd_6_RNN_cu_eca79a6d6kernel16gru_cell_forwardIN3c108BFloat16EflLi2EEEvNS_4cuda6detail10TensorInfoIT_T1_EESB_SB_SB_SB_SB_SB_SA_SA_,"a",@progbits
	.sectionflags	@""
	.align	4
.nv.constant0._ZN2at6native38_GLOBAL__N__9a469cfd_6_RNN_cu_eca79a6d6kernel16gru_cell_forwardIN3c108BFloat16EflLi2EEEvNS_4cuda6detail10TensorInfoIT_T1_EESB_SB_SB_SB_SB_SB_SA_SA_:
	.zero		3456


//--------------------- .nv.constant0._ZN2at6native38_GLOBAL__N__9a469cfd_6_RNN_cu_eca79a6d6kernel16gru_cell_forwardIN3c108BFloat16EflLi1EEEvNS_4cuda6detail10TensorInfoIT_T1_EESB_SB_SB_SB_SB_SB_SA_SA_ --------------------------
	.section	.nv.constant0._ZN2at6native38_GLOBAL__N__9a469cfd_6_RNN_cu_eca79a6d6kernel16gru_cell_forwardIN3c108BFloat16EflLi1EEEvNS_4cuda6detail10TensorInfoIT_T1_EESB_SB_SB_SB_SB_SB_SA_SA_,"a",@progbits
	.sectionflags	@""
	.align	4
.nv.constant0._ZN2at6native38_GLOBAL__N__9a469cfd_6_RNN_cu_eca79a6d6kernel16gru_cell_forwardIN3c108BFloat16EflLi1EEEvNS_4cuda6detail10TensorInfoIT_T1_EESB_SB_SB_SB_SB_SB_SA_SA_:
	.zero		3456


//--------------------- .nv.constant0._ZN2at6native38_GLOBAL__N__9a469cfd_6_RNN_cu_eca79a6d6kernel16gru_cell_forwardIN3c108BFloat16EfiLi2EEEvNS_4cuda6detail10TensorInfoIT_T1_EESB_SB_SB_SB_SB_SB_SA_SA_ --------------------------
	.section	.nv.constant0._ZN2at6native38_GLOBAL__N__9a469cfd_6_RNN_cu_eca79a6d6kernel16gru_cell_forwardIN3c108BFloat16EfiLi2EEEvNS_4cuda6detail10TensorInfoIT_T1_EESB_SB_SB_SB_SB_SB_SA_SA_,"a",@progbits
	.sectionflags	@""
	.align	4
.nv.constant0._ZN2at6native38_GLOBAL__N__9a469cfd_6_RNN_cu_eca79a6d6kernel16gru_cell_forwardIN3c108BFloat16EfiLi2EEEvNS_4cuda6detail10TensorInfoIT_T1_EESB_SB_SB_SB_SB_SB_SA_SA_:
	.zero		2048


//--------------------- .nv.constant0._ZN2at6native38_GLOBAL__N__9a469cfd_6_RNN_cu_eca79a6d6kernel16gru_cell_forwardIN3c108BFloat16EfiLi1EEEvNS_4cuda6detail10TensorInfoIT_T1_EESB_SB_SB_SB_SB_SB_SA_SA_ --------------------------
	.section	.nv.constant0._ZN2at6native38_GLOBAL__N__9a469cfd_6_RNN_cu_eca79a6d6kernel16gru_cell_forwardIN3c108BFloat16EfiLi1EEEvNS_4cuda6detail10TensorInfoIT_T1_EESB_SB_SB_SB_SB_SB_SA_SA_,"a",@progbits
	.sectionflags	@""
	.align	4
.nv.constant0._ZN2at6native38_GLOBAL__N__9a469cfd_6_RNN_cu_eca79a6d6kernel16gru_cell_forwardIN3c108BFloat16EfiLi1EEEvNS_4cuda6detail10TensorInfoIT_T1_EESB_SB_SB_SB_SB_SB_SA_SA_:
	.zero		2048


//--------------------- .nv.constant0._ZN2at6native38_GLOBAL__N__9a469cfd_6_RNN_cu_eca79a6d6kernel16gru_cell_forwardIN3c104HalfEflLi2EEEvNS_4cuda6detail10TensorInfoIT_T1_EESB_SB_SB_SB_SB_SB_SA_SA_ --------------------------
	.section	.nv.constant0._ZN2at6native38_GLOBAL__N__9a469cfd_6_RNN_cu_eca79a6d6kernel16gru_cell_forwardIN3c104HalfEflLi2EEEvNS_4cuda6detail10TensorInfoIT_T1_EESB_SB_SB_SB_SB_SB_SA_SA_,"a",@progbits
	.sectionflags	@""
	.align	4
.nv.constant0._ZN2at6native38_GLOBAL__N__9a469cfd_6_RNN_cu_eca79a6d6kernel16gru_cell_forwardIN3c104HalfEflLi2EEEvNS_4cuda6detail10TensorInfoIT_T1_EESB_SB_SB_SB_SB_SB_SA_SA_:
	.zero		3456


//--------------------- .nv.constant0._ZN2at6native38_GLOBAL__N__9a469cfd_6_RNN_cu_eca79a6d6kernel16gru_cell_forwardIN3c104HalfEflLi1EEEvNS_4cuda6detail10TensorInfoIT_T1_EESB_SB_SB_SB_SB_SB_SA_SA_ --------------------------
	.section	.nv.constant0._ZN2at6native38_GLOBAL__N__9a469cfd_6_RNN_cu_eca79a6d6kernel16gru_cell_forwardIN3c104HalfEflLi1EEEvNS_4cuda6detail10TensorInfoIT_T1_EESB_SB_SB_SB_SB_SB_SA_SA_,"a",@progbits
	.sectionflags	@""
	.align	4
.nv.constant0._ZN2at6native38_GLOBAL__N__9a469cfd_6_RNN_cu_eca79a6d6kernel16gru_cell_forwardIN3c104HalfEflLi1EEEvNS_4cuda6detail10TensorInfoIT_T1_EESB_SB_SB_SB_SB_SB_SA_SA_:
	.zero		3456


//--------------------- .nv.constant0._ZN2at6native38_GLOBAL__N__9a469cfd_6_RNN_cu_eca79a6d6kernel16gru_cell_forwardIN3c104HalfEfiLi2EEEvNS_4cuda6detail10TensorInfoIT_T1_EESB_SB_SB_SB_SB_SB_SA_SA_ --------------------------
	.section	.nv.constant0._ZN2at6native38_GLOBAL__N__9a469cfd_6_RNN_cu_eca79a6d6kernel16gru_cell_forwardIN3c104HalfEfiLi2EEEvNS_4cuda6detail10TensorInfoIT_T1_EESB_SB_SB_SB_SB_SB_SA_SA_,"a",@progbits
	.sectionflags	@""
	.align	4
.nv.constant0._ZN2at6native38_GLOBAL__N__9a469cfd_6_RNN_cu_eca79a6d6kernel16gru_cell_forwardIN3c104HalfEfiLi2EEEvNS_4cuda6detail10TensorInfoIT_T1_EESB_SB_SB_SB_SB_SB_SA_SA_:
	.zero		2048


//--------------------- .nv.constant0._ZN2at6native38_GLOBAL__N__9a469cfd_6_RNN_cu_eca79a6d6kernel16gru_cell_forwardIN3c104HalfEfiLi1EEEvNS_4cuda6detail10TensorInfoIT_T1_EESB_SB_SB_SB_SB_SB_SA_SA_ --------------------------
	.section	.nv.constant0._ZN2at6native38_GLOBAL__N__9a469cfd_6_RNN_cu_eca79a6d6kernel16gru_cell_forwardIN3c104HalfEfiLi1EEEvNS_4cuda6detail10TensorInfoIT_T1_EESB_SB_SB_SB_SB_SB_SA_SA_,"a",@progbits
	.sectionflags	@""
	.align	4
.nv.constant0._ZN2at6native38_GLOBAL__N__9a469cfd_6_RNN_cu_eca79a6d6kernel16gru_cell_forwardIN3c104HalfEfiLi1EEEvNS_4cuda6detail10TensorInfoIT_T1_EESB_SB_SB_SB_SB_SB_SA_SA_:
	.zero		2048


//--------------------- .nv.constant0._ZN2at6native38_GLOBAL__N__9a469cfd_6_RNN_cu_eca79a6d6kernel16gru_cell_forwardIfflLi2EEEvNS_4cuda6detail10TensorInfoIT_T1_EES9_S9_S9_S9_S9_S9_S8_S8_ --------------------------
	.section	.nv.constant0._ZN2at6native38_GLOBAL__N__9a469cfd_6_RNN_cu_eca79a6d6kernel16gru_cell_forwardIfflLi2EEEvNS_4cuda6detail10TensorInfoIT_T1_EES9_S9_S9_S9_S9_S9_S8_S8_,"a",@progbits
	.sectionflags	@""
	.align	4
.nv.constant0._ZN2at6native38_GLOBAL__N__9a469cfd_6_RNN_cu_eca79a6d6kernel16gru_cell_forwardIfflLi2EEEvNS_4cuda6detail10TensorInfoIT_T1_EES9_S9_S9_S9_S9_S9_S8_S8_:
	.zero		3456


//--------------------- .nv.constant0._ZN2at6native38_GLOBAL__N__9a469cfd_6_RNN_cu_eca79a6d6kernel16gru_cell_forwardIfflLi1EEEvNS_4cuda6detail10TensorInfoIT_T1_EES9_S9_S9_S9_S9_S9_S8_S8_ --------------------------
	.section	.nv.constant0._ZN2at6native38_GLOBAL__N__9a469cfd_6_RNN_cu_eca79a6d6kernel16gru_cell_forwardIfflLi1EEEvNS_4cuda6detail10TensorInfoIT_T1_EES9_S9_S9_S9_S9_S9_S8_S8_,"a",@progbits
	.sectionflags	@""
	.align	4
.nv.constant0._ZN2at6native38_GLOBAL__N__9a469cfd_6_RNN_cu_eca79a6d6kernel16gru_cell_forwardIfflLi1EEEvNS_4cuda6detail10TensorInfoIT_T1_EES9_S9_S9_S9_S9_S9_S8_S8_:
	.zero		3456


//--------------------- .nv.constant0._ZN2at6native38_GLOBAL__N__9a469cfd_6_RNN_cu_eca79a6d6kernel16gru_cell_forwardIffiLi2EEEvNS_4cuda6detail10TensorInfoIT_T1_EES9_S9_S9_S9_S9_S9_S8_S8_ --------------------------
	.section	.nv.constant0._ZN2at6native38_GLOBAL__N__9a469cfd_6_RNN_cu_eca79a6d6kernel16gru_cell_forwardIffiLi2EEEvNS_4cuda6detail10TensorInfoIT_T1_EES9_S9_S9_S9_S9_S9_S8_S8_,"a",@progbits
	.sectionflags	@""
	.align	4
.nv.constant0._ZN2at6native38_GLOBAL__N__9a469cfd_6_RNN_cu_eca79a6d6kernel16gru_cell_forwardIffiLi2EEEvNS_4cuda6detail10TensorInfoIT_T1_EES9_S9_S9_S9_S9_S9_S8_S8_:
	.zero		2048


//--------------------- .nv.constant0._ZN2at6native38_GLOBAL__N__9a469cfd_6_RNN_cu_eca79a6d6kernel16gru_cell_forwardIffiLi1EEEvNS_4cuda6detail10TensorInfoIT_T1_EES9_S9_S9_S9_S9_S9_S8_S8_ --------------------------
	.section	.nv.constant0._ZN2at6native38_GLOBAL__N__9a469cfd_6_RNN_cu_eca79a6d6kernel16gru_cell_forwardIffiLi1EEEvNS_4cuda6detail10TensorInfoIT_T1_EES9_S9_S9_S9_S9_S9_S8_S8_,"a",@progbits
	.sectionflags	@""
	.align	4
.nv.constant0._ZN2at6native38_GLOBAL__N__9a469cfd_6_RNN_cu_eca79a6d6kernel16gru_cell_forwardIffiLi1EEEvNS_4cuda6detail10TensorInfoIT_T1_EES9_S9_S9_S9_S9_S9_S8_S8_:
	.zero		2048


//--------------------- .nv.constant0._ZN2at6native38_GLOBAL__N__9a469cfd_6_RNN_cu_eca79a6d6kernel16gru_cell_forwardIddlLi2EEEvNS_4cuda6detail10TensorInfoIT_T1_EES9_S9_S9_S9_S9_S9_S8_S8_ --------------------------
	.section	.nv.constant0._ZN2at6native38_GLOBAL__N__9a469cfd_6_RNN_cu_eca79a6d6kernel16gru_cell_forwardIddlLi2EEEvNS_4cuda6detail10TensorInfoIT_T1_EES9_S9_S9_S9_S9_S9_S8_S8_,"a",@progbits
	.sectionflags	@""
	.align	4
.nv.constant0._ZN2at6native38_GLOBAL__N__9a469cfd_6_RNN_cu_eca79a6d6kernel16gru_cell_forwardIddlLi2EEEvNS_4cuda6detail10TensorInfoIT_T1_EES9_S9_S9_S9_S9_S9_S8_S8_:
	.zero		3456


//--------------------- .nv.constant0._ZN2at6native38_GLOBAL__N__9a469cfd_6_RNN_cu_eca79a6d6kernel16gru_cell_forwardIddlLi1EEEvNS_4cuda6detail10TensorInfoIT_T1_EES9_S9_S9_S9_S9_S9_S8_S8_ --------------------------
	.section	.nv.constant0._ZN2at6native38_GLOBAL__N__9a469cfd_6_RNN_cu_eca79a6d6kernel16gru_cell_forwardIddlLi1EEEvNS_4cuda6detail10TensorInfoIT_T1_EES9_S9_S9_S9_S9_S9_S8_S8_,"a",@progbits
	.sectionflags	@""
	.align	4
.nv.constant0._ZN2at6native38_GLOBAL__N__9a469cfd_6_RNN_cu_eca79a6d6kernel16gru_cell_forwardIddlLi1EEEvNS_4cuda6detail10TensorInfoIT_T1_EES9_S9_S9_S9_S9_S9_S8_S8_:
	.zero		3456


//--------------------- .nv.constant0._ZN2at6native38_GLOBAL__N__9a469cfd_6_RNN_cu_eca79a6d6kernel16gru_cell_forwardIddiLi2EEEvNS_4cuda6detail10TensorInfoIT_T1_EES9_S9_S9_S9_S9_S9_S8_S8_ --------------------------
	.section	.nv.constant0._ZN2at6native38_GLOBAL__N__9a469cfd_6_RNN_cu_eca79a6d6kernel16gru_cell_forwardIddiLi2EEEvNS_4cuda6detail10TensorInfoIT_T1_EES9_S9_S9_S9_S9_S9_S8_S8_,"a",@progbits
	.sectionflags	@""
	.align	4
.nv.constant0._ZN2at6native38_GLOBAL__N__9a469cfd_6_RNN_cu_eca79a6d6kernel16gru_cell_forwardIddiLi2EEEvNS_4cuda6detail10TensorInfoIT_T1_EES9_S9_S9_S9_S9_S9_S8_S8_:
	.zero		2048


//--------------------- .nv.constant0._ZN2at6native38_GLOBAL__N__9a469cfd_6_RNN_cu_eca79a6d6kernel16gru_cell_forwardIddiLi1EEEvNS_4cuda6detail10TensorInfoIT_T1_EES9_S9_S9_S9_S9_S9_S8_S8_ --------------------------
	.section	.nv.constant0._ZN2at6native38_GLOBAL__N__9a469cfd_6_RNN_cu_eca79a6d6kernel16gru_cell_forwardIddiLi1EEEvNS_4cuda6detail10TensorInfoIT_T1_EES9_S9_S9_S9_S9_S9_S8_S8_,"a",@progbits
	.sectionflags	@""
	.align	4
.nv.constant0._ZN2at6native38_GLOBAL__N__9a469cfd_6_RNN_cu_eca79a6d6kernel16gru_cell_forwardIddiLi1EEEvNS_4cuda6detail10TensorInfoIT_T1_EES9_S9_S9_S9_S9_S9_S8_S8_:
	.zero		2048


//--------------------- .nv.constant0._ZN2at6native38_GLOBAL__N__9a469cfd_6_RNN_cu_eca79a6d6kernel18lstm_cell_backwardIN3c108BFloat16EflLi2EEEvNS_4cuda6detail10TensorInfoIT_T1_EESB_SB_SB_SB_SB_SB_SA_SA_ --------------------------
	.section	.nv.constant0._ZN2at6native38_GLOBAL__N__9a469cfd_6_RNN_cu_eca79a6d6kernel18lstm_cell_backwardIN3c108BFloat16EflLi2EEEvNS_4cuda6detail10TensorInfoIT_T1_EESB_SB_SB_SB_SB_SB_SA_SA_,"a",@progbits
	.sectionflags	@""
	.align	4
.nv.constant0._ZN2at6native38_GLOBAL__N__9a469cfd_6_RNN_cu_eca79a6d6kernel18lstm_cell_backwardIN3c108BFloat16EflLi2EEEvNS_4cuda6detail10TensorInfoIT_T1_EESB_SB_SB_SB_SB_SB_SA_SA_:
	.zero		3456


//--------------------- .nv.constant0._ZN2at6native38_GLOBAL__N__9a469cfd_6_RNN_cu_eca79a6d6kernel18lstm_cell_backwardIN3c108BFloat16EflLi1EEEvNS_4cuda6detail10TensorInfoIT_T1_EESB_SB_SB_SB_SB_SB_SA_SA_ --------------------------
	.section	.nv.constant0._ZN2at6native38_GLOBAL__N__9a469cfd_6_RNN_cu_eca79a6d6kernel18lstm_cell_backwardIN3c108BFloat16EflLi1EEEvNS_4cuda6detail10TensorInfoIT_T1_EESB_SB_SB_SB_SB_SB_SA_SA_,"a",@progbits
	.sectionflags	@""
	.align	4
.nv.constant0._ZN2at6native38_GLOBAL__N__9a469cfd_6_RNN_cu_eca79a6d6kernel18lstm_cell_backwardIN3c108BFloat16EflLi1EEEvNS_4cuda6detail10TensorInfoIT_T1_EESB_SB_SB_SB_SB_SB_SA_SA_:
	.zero		3456


//--------------------- .nv.constant0._ZN2at6native38_GLOBAL__N__9a469cfd_6_RNN_cu_eca79a6d6kernel18lstm_cell_backwardIN3c108BFloat16EfiLi2EEEvNS_4cuda6detail10TensorInfoIT_T1_EESB_SB_SB_SB_SB_SB_SA_SA_ --------------------------
	.section	.nv.constant0._ZN2at6native38_GLOBAL__N__9a469cfd_6_RNN_cu_eca79a6d6kernel18lstm_cell_backwardIN3c108BFloat16EfiLi2EEEvNS_4cuda6detail10TensorInfoIT_T1_EESB_SB_SB_SB_SB_SB_SA_SA_,"a",@progbits
	.sectionflags	@""
	.align	4
.nv.constant0._ZN2at6native38_GLOBAL__N__9a469cfd_6_RNN_cu_eca79a6d6kernel18lstm_cell_backwardIN3c108BFloat16EfiLi2EEEvNS_4cuda6detail10TensorInfoIT_T1_EESB_SB_SB_SB_SB_SB_SA_SA_:
	.zero		2048


//--------------------- .nv.constant0._ZN2at6native38_GLOBAL__N__9a469cfd_6_RNN_cu_eca79a6d6kernel18lstm_cell_backwardIN3c108BFloat16EfiLi1EEEvNS_4cuda6detail10TensorInfoIT_T1_EESB_SB_SB_SB_SB_SB_SA_SA_ --------------------------
	.section	.nv.constant0._ZN2at6native38_GLOBAL__N__9a469cfd_6_RNN_cu_eca79a6d6kernel18lstm_cell_backwardIN3c108BFloat16EfiLi1EEEvNS_4cuda6detail10TensorInfoIT_T1_EESB_SB_SB_SB_SB_SB_SA_SA_,"a",@progbits
	.sectionflags	@""
	.align	4
.nv.constant0._ZN2at6native38_GLOBAL__N__9a469cfd_6_RNN_cu_eca79a6d6kernel18lstm_cell_backwardIN3c108BFloat16EfiLi1EEEvNS_4cuda6detail10TensorInfoIT_T1_EESB_SB_SB_SB_SB_SB_SA_SA_:
	.zero		2048


//--------------------- .nv.constant0._ZN2at6native38_GLOBAL__N__9a469cfd_6_RNN_cu_eca79a6d6kernel18lstm_cell_backwardIN3c104HalfEflLi2EEEvNS_4cuda6detail10TensorInfoIT_T1_EESB_SB_SB_SB_SB_SB_SA_SA_ --------------------------
	.section	.nv.constant0._ZN2at6native38_GLOBAL__N__9a469cfd_6_RNN_cu_eca79a6d6kernel18lstm_cell_backwardIN3c104HalfEflLi2EEEvNS_4cuda6detail10TensorInfoIT_T1_EESB_SB_SB_SB_SB_SB_SA_SA_,"a",@progbits
	.sectionflags	@""
	.align	4
.nv.constant0._ZN2at6native38_GLOBAL__N__9a469cfd_6_RNN_cu_eca79a6d6kernel18lstm_cell_backwardIN3c104HalfEflLi2EEEvNS_4cuda6detail10TensorInfoIT_T1_EESB_SB_SB_SB_SB_SB_SA_SA_:
	.zero		3456


//--------------------- .nv.constant0._ZN2at6native38_GLOBAL__N__9a469cfd_6_RNN_cu_eca79a6d6kernel18lstm_cell_backwardIN3c104HalfEflLi1EEEvNS_4cuda6detail10TensorInfoIT_T1_EESB_SB_SB_SB_SB_SB_SA_SA_ --------------------------
	.section	.nv.constant0._ZN2at6native38_GLOBAL__N__9a469cfd_6_RNN_cu_eca79a6d6kernel18lstm_cell_backwardIN3c104HalfEflLi1EEEvNS_4cuda6detail10TensorInfoIT_T1_EESB_SB_SB_SB_SB_SB_SA_SA_,"a",@progbits
	.sectionflags	@""
	.align	4
.nv.constant0._ZN2at6native38_GLOBAL__N__9a469cfd_6_RNN_cu_eca79a6d6kernel18lstm_cell_backwardIN3c104HalfEflLi1EEEvNS_4cuda6detail10TensorInfoIT_T1_EESB_SB_SB_SB_SB_SB_SA_SA_:
	.zero		3456


//--------------------- .nv.constant0._ZN2at6native38_GLOBAL__N__9a469cfd_6_RNN_cu_eca79a6d6kernel18lstm_cell_backwardIN3c104HalfEfiLi2EEEvNS_4cuda6detail10TensorInfoIT_T1_EESB_SB_SB_SB_SB_SB_SA_SA_ --------------------------
	.section	.nv.constant0._ZN2at6native38_GLOBAL__N__9a469cfd_6_RNN_cu_eca79a6d6kernel18lstm_cell_backwardIN3c104HalfEfiLi2EEEvNS_4cuda6detail10TensorInfoIT_T1_EESB_SB_SB_SB_SB_SB_SA_SA_,"a",@progbits
	.sectionflags	@""
	.align	4
.nv.constant0._ZN2at6native38_GLOBAL__N__9a469cfd_6_RNN_cu_eca79a6d6kernel18lstm_cell_backwardIN3c104HalfEfiLi2EEEvNS_4cuda6detail10TensorInfoIT_T1_EESB_SB_SB_SB_SB_SB_SA_SA_:
	.zero		2048


//--------------------- .nv.constant0._ZN2at6native38_GLOBAL__N__9a469cfd_6_RNN_cu_eca79a6d6kernel18lstm_cell_backwardIN3c104HalfEfiLi1EEEvNS_4cuda6detail10TensorInfoIT_T1_EESB_SB_SB_SB_SB_SB_SA_SA_ --------------------------
	.section	.nv.constant0._ZN2at6native38_GLOBAL__N__9a469cfd_6_RNN_cu_eca79a6d6kernel18lstm_cell_backwardIN3c104HalfEfiLi1EEEvNS_4cuda6detail10TensorInfoIT_T1_EESB_SB_SB_SB_SB_SB_SA_SA_,"a",@progbits
	.sectionflags	@""
	.align	4
.nv.constant0._ZN2at6native38_GLOBAL__N__9a469cfd_6_RNN_cu_eca79a6d6kernel18lstm_cell_backwardIN3c104HalfEfiLi1EEEvNS_4cuda6detail10TensorInfoIT_T1_EESB_SB_SB_SB_SB_SB_SA_SA_:
	.zero		2048


//--------------------- .nv.constant0._ZN2at6native38_GLOBAL__N__9a469cfd_6_RNN_cu_eca79a6d6kernel18lstm_cell_backwardIfflLi2EEEvNS_4cuda6detail10TensorInfoIT_T1_EES9_S9_S9_S9_S9_S9_S8_S8_ --------------------------
	.section	.nv.constant0._ZN2at6native38_GLOBAL__N__9a469cfd_6_RNN_cu_eca79a6d6kernel18lstm_cell_backwardIfflLi2EEEvNS_4cuda6detail10TensorInfoIT_T1_EES9_S9_S9_S9_S9_S9_S8_S8_,"a",@progbits
	.sectionflags	@""
	.align	4
.nv.constant0._ZN2at6native38_GLOBAL__N__9a469cfd_6_RNN_cu_eca79a6d6kernel18lstm_cell_backwardIfflLi2EEEvNS_4cuda6detail10TensorInfoIT_T1_EES9_S9_S9_S9_S9_S9_S8_S8_:
	.zero		3456


//--------------------- .nv.constant0._ZN2at6native38_GLOBAL__N__9a469cfd_6_RNN_cu_eca79a6d6kernel18lstm_cell_backwardIfflLi1EEEvNS_4cuda6detail10TensorInfoIT_T1_EES9_S9_S9_S9_S9_S9_S8_S8_ --------------------------
	.section	.nv.constant0._ZN2at6native38_GLOBAL__N__9a469cfd_6_RNN_cu_eca79a6d6kernel18lstm_cell_backwardIfflLi1EEEvNS_4cuda6detail10TensorInfoIT_T1_EES9_S9_S9_S9_S9_S9_S8_S8_,"a",@progbits
	.sectionflags	@""
	.align	4
.nv.constant0._ZN2at6native38_GLOBAL__N__9a469cfd_6_RNN_cu_eca79a6d6kernel18lstm_cell_backwardIfflLi1EEEvNS_4cuda6detail10TensorInfoIT_T1_EES9_S9_S9_S9_S9_S9_S8_S8_:
	.zero		3456


//--------------------- .nv.constant0._ZN2at6native38_GLOBAL__N__9a469cfd_6_RNN_cu_eca79a6d6kernel18lstm_cell_backwardIffiLi2EEEvNS_4cuda6detail10TensorInfoIT_T1_EES9_S9_S9_S9_S9_S9_S8_S8_ --------------------------
	.section	.nv.constant0._ZN2at6native38_GLOBAL__N__9a469cfd_6_RNN_cu_eca79a6d6kernel18lstm_cell_backwardIffiLi2EEEvNS_4cuda6detail10TensorInfoIT_T1_EES9_S9_S9_S9_S9_S9_S8_S8_,"a",@progbits
	.sectionflags	@""
	.align	4
.nv.constant0._ZN2at6native38_GLOBAL__N__9a469cfd_6_RNN_cu_eca79a6d6kernel18lstm_cell_backwardIffiLi2EEEvNS_4cuda6detail10TensorInfoIT_T1_EES9_S9_S9_S9_S9_S9_S8_S8_:
	.zero		2048


//--------------------- .nv.constant0._ZN2at6native38_GLOBAL__N__9a469cfd_6_RNN_cu_eca79a6d6kernel18lstm_cell_backwardIffiLi1EEEvNS_4cuda6detail10TensorInfoIT_T1_EES9_S9_S9_S9_S9_S9_S8_S8_ --------------------------
	.section	.nv.constant0._ZN2at6native38_GLOBAL__N__9a469cfd_6_RNN_cu_eca79a6d6kernel18lstm_cell_backwardIffiLi1EEEvNS_4cuda6detail10TensorInfoIT_T1_EES9_S9_S9_S9_S9_S9_S8_S8_,"a",@progbits
	.sectionflags	@""
	.align	4
.nv.constant0._ZN2at6native38_GLOBAL__N__9a469cfd_6_RNN_cu_eca79a6d6kernel18lstm_cell_backwardIffiLi1EEEvNS_4cuda6detail10TensorInfoIT_T1_EES9_S9_S9_S9_S9_S9_S8_S8_:
	.zero		2048


//--------------------- .nv.constant0._ZN2at6native38_GLOBAL__N__9a469cfd_6_RNN_cu_eca79a6d6kernel18lstm_cell_backwardIddlLi2EEEvNS_4cuda6detail10TensorInfoIT_T1_EES9_S9_S9_S9_S9_S9_S8_S8_ --------------------------
	.section	.nv.constant0._ZN2at6native38_GLOBAL__N__9a469cfd_6_RNN_cu_eca79a6d6kernel18lstm_cell_backwardIddlLi2EEEvNS_4cuda6detail10TensorInfoIT_T1_EES9_S9_S9_S9_S9_S9_S8_S8_,"a",@progbits
	.sectionflags	@""
	.align	4
.nv.constant0._ZN2at6native38_GLOBAL__N__9a469cfd_6_RNN_cu_eca79a6d6kernel18lstm_cell_backwardIddlLi2EEEvNS_4cuda6detail10TensorInfoIT_T1_EES9_S9_S9_S9_S9_S9_S8_S8_:
	.zero		3456


//--------------------- .nv.constant0._ZN2at6native38_GLOBAL__N__9a469cfd_6_RNN_cu_eca79a6d6kernel18lstm_cell_backwardIddlLi1EEEvNS_4cuda6detail10TensorInfoIT_T1_EES9_S9_S9_S9_S9_S9_S8_S8_ --------------------------
	.section	.nv.constant0._ZN2at6native38_GLOBAL__N__9a469cfd_6_RNN_cu_eca79a6d6kernel18lstm_cell_backwardIddlLi1EEEvNS_4cuda6detail10TensorInfoIT_T1_EES9_S9_S9_S9_S9_S9_S8_S8_,"a",@progbits
	.sectionflags	@""
	.align	4
.nv.constant0._ZN2at6native38_GLOBAL__N__9a469cfd_6_RNN_cu_eca79a6d6kernel18lstm_cell_backwardIddlLi1EEEvNS_4cuda6detail10TensorInfoIT_T1_EES9_S9_S9_S9_S9_S9_S8_S8_:
	.zero		3456


//--------------------- .nv.constant0._ZN2at6native38_GLOBAL__N__9a469cfd_6_RNN_cu_eca79a6d6kernel18lstm_cell_backwardIddiLi2EEEvNS_4cuda6detail10TensorInfoIT_T1_EES9_S9_S9_S9_S9_S9_S8_S8_ --------------------------
	.section	.nv.constant0._ZN2at6native38_GLOBAL__N__9a469cfd_6_RNN_cu_eca79a6d6kernel18lstm_cell_backwardIddiLi2EEEvNS_4cuda6detail10TensorInfoIT_T1_EES9_S9_S9_S9_S9_S9_S8_S8_,"a",@progbits
	.sectionflags	@""
	.align	4
.nv.constant0._ZN2at6native38_GLOBAL__N__9a469cfd_6_RNN_cu_eca79a6d6kernel18lstm_cell_backwardIddiLi2EEEvNS_4cuda6detail10TensorInfoIT_T1_EES9_S9_S9_S9_S9_S9_S8_S8_:
	.zero		2048


//--------------------- .nv.constant0._ZN2at6native38_GLOBAL__N__9a469cfd_6_RNN_cu_eca79a6d6kernel18lstm_cell_backwardIddiLi1EEEvNS_4cuda6detail10TensorInfoIT_T1_EES9_S9_S9_S9_S9_S9_S8_S8_ --------------------------
	.section	.nv.constant0._ZN2at6native38_GLOBAL__N__9a469cfd_6_RNN_cu_eca79a6d6kernel18lstm_cell_backwardIddiLi1EEEvNS_4cuda6detail10TensorInfoIT_T1_EES9_S9_S9_S9_S9_S9_S8_S8_,"a",@progbits
	.sectionflags	@""
	.align	4
.nv.constant0._ZN2at6native38_GLOBAL__N__9a469cfd_6_RNN_cu_eca79a6d6kernel18lstm_cell_backwardIddiLi1EEEvNS_4cuda6detail10TensorInfoIT_T1_EES9_S9_S9_S9_S9_S9_S8_S8_:
	.zero		2048


//--------------------- .nv.constant0._ZN2at6native38_GLOBAL__N__9a469cfd_6_RNN_cu_eca79a6d6kernel17lstm_cell_forwardIN3c108BFloat16EflLi2EEEvNS_4cuda6detail10TensorInfoIT_T1_EESB_SB_SB_SB_SB_SB_SB_SA_SA_ --------------------------
	.section	.nv.constant0._ZN2at6native38_GLOBAL__N__9a469cfd_6_RNN_cu_eca79a6d6kernel17lstm_cell_forwardIN3c108BFloat16EflLi2EEEvNS_4cuda6detail10TensorInfoIT_T1_EESB_SB_SB_SB_SB_SB_SB_SA_SA_,"a",@progbits
	.sectionflags	@""
	.align	4
.nv.constant0._ZN2at6native38_GLOBAL__N__9a469cfd_6_RNN_cu_eca79a6d6kernel17lstm_cell_forwardIN3c108BFloat16EflLi2EEEvNS_4cuda6detail10TensorInfoIT_T1_EESB_SB_SB_SB_SB_SB_SB_SA_SA_:
	.zero		3872


//--------------------- .nv.constant0._ZN2at6native38_GLOBAL__N__9a469cfd_6_RNN_cu_eca79a6d6kernel17lstm_cell_forwardIN3c108BFloat16EflLi1EEEvNS_4cuda6detail10TensorInfoIT_T1_EESB_SB_SB_SB_SB_SB_SB_SA_SA_ --------------------------
	.section	.nv.constant0._ZN2at6native38_GLOBAL__N__9a469cfd_6_RNN_cu_eca79a6d6kernel17lstm_cell_forwardIN3c108BFloat16EflLi1EEEvNS_4cuda6detail10TensorInfoIT_T1_EESB_SB_SB_SB_SB_SB_SB_SA_SA_,"a",@progbits
	.sectionflags	@""
	.align	4
.nv.constant0._ZN2at6native38_GLOBAL__N__9a469cfd_6_RNN_cu_eca79a6d6kernel17lstm_cell_forwardIN3c108BFloat16EflLi1EEEvNS_4cuda6detail10TensorInfoIT_T1_EESB_SB_SB_SB_SB_SB_SB_SA_SA_:
	.zero		3872


//--------------------- .nv.constant0._ZN2at6native38_GLOBAL__N__9a469cfd_6_RNN_cu_eca79a6d6kernel17lstm_cell_forwardIN3c108BFloat16EfiLi2EEEvNS_4cuda6detail10TensorInfoIT_T1_EESB_SB_SB_SB_SB_SB_SB_SA_SA_ --------------------------
	.section	.nv.constant0._ZN2at6native38_GLOBAL__N__9a469cfd_6_RNN_cu_eca79a6d6kernel17lstm_cell_forwardIN3c108BFloat16EfiLi2EEEvNS_4cuda6detail10TensorInfoIT_T1_EESB_SB_SB_SB_SB_SB_SB_SA_SA_,"a",@progbits
	.sectionflags	@""
	.align	4
.nv.constant0._ZN2at6native38_GLOBAL__N__9a469cfd_6_RNN_cu_eca79a6d6kernel17lstm_cell_forwardIN3c108BFloat16EfiLi2EEEvNS_4cuda6detail10TensorInfoIT_T1_EESB_SB_SB_SB_SB_SB_SB_SA_SA_:
	.zero		2264


//--------------------- .nv.constant0._ZN2at6native38_GLOBAL__N__9a469cfd_6_RNN_cu_eca79a6d6kernel17lstm_cell_forwardIN3c108BFloat16EfiLi1EEEvNS_4cuda6detail10TensorInfoIT_T1_EESB_SB_SB_SB_SB_SB_SB_SA_SA_ --------------------------
	.section	.nv.constant0._ZN2at6native38_GLOBAL__N__9a469cfd_6_RNN_cu_eca79a6d6kernel17lstm_cell_forwardIN3c108BFloat16EfiLi1EEEvNS_4cuda6detail10TensorInfoIT_T1_EESB_SB_SB_SB_SB_SB_SB_SA_SA_,"a",@progbits
	.sectionflags	@""
	.align	4
.nv.constant0._ZN2at6native38_GLOBAL__N__9a469cfd_6_RNN_cu_eca79a6d6kernel17lstm_cell_forwardIN3c108BFloat16EfiLi1EEEvNS_4cuda6detail10TensorInfoIT_T1_EESB_SB_SB_SB_SB_SB_SB_SA_SA_:
	.zero		2264


//--------------------- .nv.constant0._ZN2at6native38_GLOBAL__N__9a469cfd_6_RNN_cu_eca79a6d6kernel17lstm_cell_forwardIN3c104HalfEflLi2EEEvNS_4cuda6detail10TensorInfoIT_T1_EESB_SB_SB_SB_SB_SB_SB_SA_SA_ --------------------------
	.section	.nv.constant0._ZN2at6native38_GLOBAL__N__9a469cfd_6_RNN_cu_eca79a6d6kernel17lstm_cell_forwardIN3c104HalfEflLi2EEEvNS_4cuda6detail10TensorInfoIT_T1_EESB_SB_SB_SB_SB_SB_SB_SA_SA_,"a",@progbits
	.sectionflags	@""
	.align	4
.nv.constant0._ZN2at6native38_GLOBAL__N__9a469cfd_6_RNN_cu_eca79a6d6kernel17lstm_cell_forwardIN3c104HalfEflLi2EEEvNS_4cuda6detail10TensorInfoIT_T1_EESB_SB_SB_SB_SB_SB_SB_SA_SA_:
	.zero		3872


//--------------------- .nv.constant0._ZN2at6native38_GLOBAL__N__9a469cfd_6_RNN_cu_eca79a6d6kernel17lstm_cell_forwardIN3c104HalfEflLi1EEEvNS_4cuda6detail10TensorInfoIT_T1_EESB_SB_SB_SB_SB_SB_SB_SA_SA_ --------------------------
	.section	.nv.constant0._ZN2at6native38_GLOBAL__N__9a469cfd_6_RNN_cu_eca79a6d6kernel17lstm_cell_forwardIN3c104HalfEflLi1EEEvNS_4cuda6detail10TensorInfoIT_T1_EESB_SB_SB_SB_SB_SB_SB_SA_SA_,"a",@progbits
	.sectionflags	@""
	.align	4
.nv.constant0._ZN2at6native38_GLOBAL__N__9a469cfd_6_RNN_cu_eca79a6d6kernel17lstm_cell_forwardIN3c104HalfEflLi1EEEvNS_4cuda6detail10TensorInfoIT_T1_EESB_SB_SB_SB_SB_SB_SB_SA_SA_:
	.zero		3872


//--------------------- .nv.constant0._ZN2at6native38_GLOBAL__N__9a469cfd_6_RNN_cu_eca79a6d6kernel17lstm_cell_forwardIN3c104HalfEfiLi2EEEvNS_4cuda6detail10TensorInfoIT_T1_EESB_SB_SB_SB_SB_SB_SB_SA_SA_ --------------------------
	.section	.nv.constant0._ZN2at6native38_GLOBAL__N__9a469cfd_6_RNN_cu_eca79a6d6kernel17lstm_cell_forwardIN3c104HalfEfiLi2EEEvNS_4cuda6detail10TensorInfoIT_T1_EESB_SB_SB_SB_SB_SB_SB_SA_SA_,"a",@progbits
	.sectionflags	@""
	.align	4
.nv.constant0._ZN2at6native38_GLOBAL__N__9a469cfd_6_RNN_cu_eca79a6d6kernel17lstm_cell_forwardIN3c104HalfEfiLi2EEEvNS_4cuda6detail10TensorInfoIT_T1_EESB_SB_SB_SB_SB_SB_SB_SA_SA_:
	.zero		2264


//--------------------- .nv.constant0._ZN2at6native38_GLOBAL__N__9a469cfd_6_RNN_cu_eca79a6d6kernel17lstm_cell_forwardIN3c104HalfEfiLi1EEEvNS_4cuda6detail10TensorInfoIT_T1_EESB_SB_SB_SB_SB_SB_SB_SA_SA_ --------------------------
	.section	.nv.constant0._ZN2at6native38_GLOBAL__N__9a469cfd_6_RNN_cu_eca79a6d6kernel17lstm_cell_forwardIN3c104HalfEfiLi1EEEvNS_4cuda6detail10TensorInfoIT_T1_EESB_SB_SB_SB_SB_SB_SB_SA_SA_,"a",@progbits
	.sectionflags	@""
	.align	4
.nv.constant0._ZN2at6native38_GLOBAL__N__9a469cfd_6_RNN_cu_eca79a6d6kernel17lstm_cell_forwardIN3c104HalfEfiLi1EEEvNS_4cuda6detail10TensorInfoIT_T1_EESB_SB_SB_SB_SB_SB_SB_SA_SA_:
	.zero		2264


//--------------------- .nv.constant0._ZN2at6native38_GLOBAL__N__9a469cfd_6_RNN_cu_eca79a6d6kernel17lstm_cell_forwardIfflLi2EEEvNS_4cuda6detail10TensorInfoIT_T1_EES9_S9_S9_S9_S9_S9_S9_S8_S8_ --------------------------
	.section	.nv.constant0._ZN2at6native38_GLOBAL__N__9a469cfd_6_RNN_cu_eca79a6d6kernel17lstm_cell_forwardIfflLi2EEEvNS_4cuda6detail10TensorInfoIT_T1_EES9_S9_S9_S9_S9_S9_S9_S8_S8_,"a",@progbits
	.sectionflags	@""
	.align	4
.nv.constant0._ZN2at6native38_GLOBAL__N__9a469cfd_6_RNN_cu_eca79a6d6kernel17lstm_cell_forwardIfflLi2EEEvNS_4cuda6detail10TensorInfoIT_T1_EES9_S9_S9_S9_S9_S9_S9_S8_S8_:
	.zero		3872


//--------------------- .nv.constant0._ZN2at6native38_GLOBAL__N__9a469cfd_6_RNN_cu_eca79a6d6kernel17lstm_cell_forwardIfflLi1EEEvNS_4cuda6detail10TensorInfoIT_T1_EES9_S9_S9_S9_S9_S9_S9_S8_S8_ --------------------------
	.section	.nv.constant0._ZN2at6native38_GLOBAL__N__9a469cfd_6_RNN_cu_eca79a6d6kernel17lstm_cell_forwardIfflLi1EEEvNS_4cuda6detail10TensorInfoIT_T1_EES9_S9_S9_S9_S9_S9_S9_S8_S8_,"a",@progbits
	.sectionflags	@""
	.align	4
.nv.constant0._ZN2at6native38_GLOBAL__N__9a469cfd_6_RNN_cu_eca79a6d6kernel17lstm_cell_forwardIfflLi1EEEvNS_4cuda6detail10TensorInfoIT_T1_EES9_S9_S9_S9_S9_S9_S9_S8_S8_:
	.zero		3872


//--------------------- .nv.constant0._ZN2at6native38_GLOBAL__N__9a469cfd_6_RNN_cu_eca79a6d6kernel17lstm_cell_forwardIffiLi2EEEvNS_4cuda6detail10TensorInfoIT_T1_EES9_S9_S9_S9_S9_S9_S9_S8_S8_ --------------------------
	.section	.nv.constant0._ZN2at6native38_GLOBAL__N__9a469cfd_6_RNN_cu_eca79a6d6kernel17lstm_cell_forwardIffiLi2EEEvNS_4cuda6detail10TensorInfoIT_T1_EES9_S9_S9_S9_S9_S9_S9_S8_S8_,"a",@progbits
	.sectionflags	@""
	.align	4
.nv.constant0._ZN2at6native38_GLOBAL__N__9a469cfd_6_RNN_cu_eca79a6d6kernel17lstm_cell_forwardIffiLi2EEEvNS_4cuda6detail10TensorInfoIT_T1_EES9_S9_S9_S9_S9_S9_S9_S8_S8_:
	.zero		2264


//--------------------- .nv.constant0._ZN2at6native38_GLOBAL__N__9a469cfd_6_RNN_cu_eca79a6d6kernel17lstm_cell_forwardIffiLi1EEEvNS_4cuda6detail10TensorInfoIT_T1_EES9_S9_S9_S9_S9_S9_S9_S8_S8_ --------------------------
	.section	.nv.constant0._ZN2at6native38_GLOBAL__N__9a469cfd_6_RNN_cu_eca79a6d6kernel17lstm_cell_forwardIffiLi1EEEvNS_4cuda6detail10TensorInfoIT_T1_EES9_S9_S9_S9_S9_S9_S9_S8_S8_,"a",@progbits
	.sectionflags	@""
	.align	4
.nv.constant0._ZN2at6native38_GLOBAL__N__9a469cfd_6_RNN_cu_eca79a6d6kernel17lstm_cell_forwardIffiLi1EEEvNS_4cuda6detail10TensorInfoIT_T1_EES9_S9_S9_S9_S9_S9_S9_S8_S8_:
	.zero		2264


//--------------------- .nv.constant0._ZN2at6native38_GLOBAL__N__9a469cfd_6_RNN_cu_eca79a6d6kernel17lstm_cell_forwardIddlLi2EEEvNS_4cuda6detail10TensorInfoIT_T1_EES9_S9_S9_S9_S9_S9_S9_S8_S8_ --------------------------
	.section	.nv.constant0._ZN2at6native38_GLOBAL__N__9a469cfd_6_RNN_cu_eca79a6d6kernel17lstm_cell_forwardIddlLi2EEEvNS_4cuda6detail10TensorInfoIT_T1_EES9_S9_S9_S9_S9_S9_S9_S8_S8_,"a",@progbits
	.sectionflags	@""
	.align	4
.nv.constant0._ZN2at6native38_GLOBAL__N__9a469cfd_6_RNN_cu_eca79a6d6kernel17lstm_cell_forwardIddlLi2EEEvNS_4cuda6detail10TensorInfoIT_T1_EES9_S9_S9_S9_S9_S9_S9_S8_S8_:
	.zero		3872


//--------------------- .nv.constant0._ZN2at6native38_GLOBAL__N__9a469cfd_6_RNN_cu_eca79a6d6kernel17lstm_cell_forwardIddlLi1EEEvNS_4cuda6detail10TensorInfoIT_T1_EES9_S9_S9_S9_S9_S9_S9_S8_S8_ --------------------------
	.section	.nv.constant0._ZN2at6native38_GLOBAL__N__9a469cfd_6_RNN_cu_eca79a6d6kernel17lstm_cell_forwardIddlLi1EEEvNS_4cuda6detail10TensorInfoIT_T1_EES9_S9_S9_S9_S9_S9_S9_S8_S8_,"a",@progbits
	.sectionflags	@""
	.align	4
.nv.constant0._ZN2at6native38_GLOBAL__N__9a469cfd_6_RNN_cu_eca79a6d6kernel17lstm_cell_forwardIddlLi1EEEvNS_4cuda6detail10TensorInfoIT_T1_EES9_S9_S9_S9_S9_S9_S9_S8_S8_:
	.zero		3872


//--------------------- .nv.constant0._ZN2at6native38_GLOBAL__N__9a469cfd_6_RNN_cu_eca79a6d6kernel17lstm_cell_forwardIddiLi2EEEvNS_4cuda6detail10TensorInfoIT_T1_EES9_S9_S9_S9_S9_S9_S9_S8_S8_ --------------------------
	.section	.nv.constant0._ZN2at6native38_GLOBAL__N__9a469cfd_6_RNN_cu_eca79a6d6kernel17lstm_cell_forwardIddiLi2EEEvNS_4cuda6detail10TensorInfoIT_T1_EES9_S9_S9_S9_S9_S9_S9_S8_S8_,"a",@progbits
	.sectionflags	@""
	.align	4
.nv.constant0._ZN2at6native38_GLOBAL__N__9a469cfd_6_RNN_cu_eca79a6d6kernel17lstm_cell_forwardIddiLi2EEEvNS_4cuda6detail10TensorInfoIT_T1_EES9_S9_S9_S9_S9_S9_S9_S8_S8_:
	.zero		2264


//--------------------- .nv.constant0._ZN2at6native38_GLOBAL__N__9a469cfd_6_RNN_cu_eca79a6d6kernel17lstm_cell_forwardIddiLi1EEEvNS_4cuda6detail10TensorInfoIT_T1_EES9_S9_S9_S9_S9_S9_S9_S8_S8_ --------------------------
	.section	.nv.constant0._ZN2at6native38_GLOBAL__N__9a469cfd_6_RNN_cu_eca79a6d6kernel17lstm_cell_forwardIddiLi1EEEvNS_4cuda6detail10TensorInfoIT_T1_EES9_S9_S9_S9_S9_S9_S9_S8_S8_,"a",@progbits
	.sectionflags	@""
	.align	4
.nv.constant0._ZN2at6native38_GLOBAL__N__9a469cfd_6_RNN_cu_eca79a6d6kernel17lstm_cell_forwardIddiLi1EEEvNS_4cuda6detail10TensorInfoIT_T1_EES9_S9_S9_S9_S9_S9_S9_S8_S8_:
	.zero		2264


//--------------------- SYMBOLS --------------------------

	.type		.nv.reservedSmem.offset0,@object
	.size		.nv.reservedSmem.offset0,0x4
